def matmul_kernel(
    a_ptr,
    b_ptr,
    c_ptr,
    M,
    N,
    K,
    stride_am,
    stride_ak,
    stride_bk,
    stride_bn,
    stride_cm,
    stride_cn,
    BLOCK_M: tl.constexpr,
    BLOCK_N: tl.constexpr,
    BLOCK_K: tl.constexpr,
    GROUP_M: tl.constexpr,
):
    pid = tl.program_id(axis=0)
    num_pid_m = tl.cdiv(M, BLOCK_M)
    num_pid_n = tl.cdiv(N, BLOCK_N)
    num_pid_in_group = GROUP_M * num_pid_n
    group_id = pid // num_pid_in_group
    first_pid_m = group_id * GROUP_M
    group_size_m = min(num_pid_m - first_pid_m, GROUP_M)
    pid_m = first_pid_m + ((pid % num_pid_in_group) % group_size_m)
    pid_n = (pid % num_pid_in_group) // group_size_m

    offs_am = (pid_m * BLOCK_M + tl.arange(0, BLOCK_M)) % M
    offs_bn = (pid_n * BLOCK_N + tl.arange(0, BLOCK_N)) % N
    offs_k = tl.arange(0, BLOCK_K)
    a_ptrs = a_ptr + offs_am[:, None] * stride_am + offs_k[None, :] * stride_ak
    b_ptrs = b_ptr + offs_k[:, None] * stride_bk + offs_bn[None, :] * stride_bn

    acc = tl.zeros((BLOCK_M, BLOCK_N), dtype=tl.float32)
    for kk in range(0, tl.cdiv(K, BLOCK_K)):
        a = tl.load(a_ptrs, mask=offs_k[None, :] < K - kk * BLOCK_K, other=0.0)
        b = tl.load(b_ptrs, mask=offs_k[:, None] < K - kk * BLOCK_K, other=0.0)
        acc = tl.dot(a, b, acc)
        a_ptrs += BLOCK_K * stride_ak
        b_ptrs += BLOCK_K * stride_bk

    c = acc.to(c_ptr.dtype.element_ty)
    offs_cm = pid_m * BLOCK_M + tl.arange(0, BLOCK_M)
    offs_cn = pid_n * BLOCK_N + tl.arange(0, BLOCK_N)
    c_ptrs = c_ptr + offs_cm[:, None] * stride_cm + offs_cn[None, :] * stride_cn
    mask = (offs_cm[:, None] < M) & (offs_cn[None, :] < N)
    tl.store(c_ptrs, c, mask=mask)

# config = {"BLOCK_K": 128, "BLOCK_M": 64, "BLOCK_N": 256, "GROUP_M": 8, "arch": "sm_80", "dtype": "fp32", "num_ctas": 1, "num_stages": 3, "num_warps": 16}
# arch = sm_80


// ===== COMPILED SASS (sm_80) =====

	.target	sm_80

	.elftype	@"ET_EXEC"


//--------------------- .note.nv.tkinfo           --------------------------
	.section	.note.nv.tkinfo,"",@"SHT_NOTE"
	.sectionflags	@"SHF_NOTE_NV_TKINFO"
	.tkinfo
        /*0018*/ 	.word	0x00000002
        /*0030*/ 	.string	""
        /*0030*/ 	.string	"ptxas"
        /*0030*/ 	.string	"Cuda compilation tools, release 13.0, V13.0.88"
        /*0030*/ 	.string	"Build cuda_13.0.r13.0/compiler.36424714_0"
        /*0030*/ 	.string	"-v  -suppress-debug-info  -lineinfo  -arch sm_80 "



//--------------------- .note.nv.cuinfo           --------------------------
	.section	.note.nv.cuinfo,"",@"SHT_NOTE"
	.sectionflags	@"SHF_NOTE_NV_CUINFO"
        /*0018*/ 	.short	0x0002
        /*001a*/ 	.short	0x0050
        /*001c*/ 	.short	0x0082
	.zero		2


//--------------------- .nv.info                  --------------------------
	.section	.nv.info,"",@"SHT_CUDA_INFO"
	.align	4


	//----- nvinfo : EIATTR_REGCOUNT
	.align		4
        /*0000*/ 	.byte	0x04, 0x2f
        /*0002*/ 	.short	(.L_1 - .L_0)
	.align		4
.L_0:
        /*0004*/ 	.word	index@(matmul_kernel)
        /*0008*/ 	.word	0x00000040


	//----- nvinfo : EIATTR_FRAME_SIZE
	.align		4
.L_1:
        /*000c*/ 	.byte	0x04, 0x11
        /*000e*/ 	.short	(.L_3 - .L_2)
	.align		4
.L_2:
        /*0010*/ 	.word	index@(matmul_kernel)
        /*0014*/ 	.word	0x00000658


	//----- nvinfo : EIATTR_MIN_STACK_SIZE
	.align		4
.L_3:
        /*0018*/ 	.byte	0x04, 0x12
        /*001a*/ 	.short	(.L_5 - .L_4)
	.align		4
.L_4:
        /*001c*/ 	.word	index@(matmul_kernel)
        /*0020*/ 	.word	0x00000658
.L_5:


//--------------------- .nv.info.matmul_kernel    --------------------------
	.section	.nv.info.matmul_kernel,"",@"SHT_CUDA_INFO"
	.sectionflags	@""
	.align	4


	//----- nvinfo : EIATTR_CUDA_API_VERSION
	.align		4
        /*0000*/ 	.byte	0x04, 0x37
        /*0002*/ 	.short	(.L_7 - .L_6)
.L_6:
        /*0004*/ 	.word	0x00000082


	//----- nvinfo : EIATTR_SW2861232_WAR
	.align		4
.L_7:
        /*0008*/ 	.byte	0x01, 0x35
	.zero		2


	//----- nvinfo : EIATTR_PARAM_CBANK
	.align		4
        /*000c*/ 	.byte	0x04, 0x0a
        /*000e*/ 	.short	(.L_9 - .L_8)
	.align		4
.L_8:
        /*0010*/ 	.word	index@(.nv.constant0.matmul_kernel)
        /*0014*/ 	.short	0x0160
        /*0016*/ 	.short	0x0050


	//----- nvinfo : EIATTR_CBANK_PARAM_SIZE
	.align		4
.L_9:
        /*0018*/ 	.byte	0x03, 0x19
        /*001a*/ 	.short	0x0050


	//----- nvinfo : EIATTR_KPARAM_INFO
	.align		4
        /*001c*/ 	.byte	0x04, 0x17
        /*001e*/ 	.short	(.L_11 - .L_10)
.L_10:
        /*0020*/ 	.word	0x00000000
        /*0024*/ 	.short	0x000d
        /*0026*/ 	.short	0x0048
        /*0028*/ 	.byte	0x00, 0xf4, 0x21, 0x00


	//----- nvinfo : EIATTR_KPARAM_INFO
	.align		4
.L_11:
        /*002c*/ 	.byte	0x04, 0x17
        /*002e*/ 	.short	(.L_13 - .L_12)
.L_12:
        /*0030*/ 	.word	0x00000000
        /*0034*/ 	.short	0x000c
        /*0036*/ 	.short	0x0040
        /*0038*/ 	.byte	0x00, 0xf4, 0x21, 0x00


	//----- nvinfo : EIATTR_KPARAM_INFO
	.align		4
.L_13:
        /*003c*/ 	.byte	0x04, 0x17
        /*003e*/ 	.short	(.L_15 - .L_14)
.L_14:
        /*0040*/ 	.word	0x00000000
        /*0044*/ 	.short	0x000b
        /*0046*/ 	.short	0x0038
        /*0048*/ 	.byte	0x00, 0xf0, 0x11, 0x00


	//----- nvinfo : EIATTR_KPARAM_INFO
	.align		4
.L_15:
        /*004c*/ 	.byte	0x04, 0x17
        /*004e*/ 	.short	(.L_17 - .L_16)
.L_16:
        /*0050*/ 	.word	0x00000000
        /*0054*/ 	.short	0x000a
        /*0056*/ 	.short	0x0034
        /*0058*/ 	.byte	0x00, 0xf0, 0x11, 0x00


	//----- nvinfo : EIATTR_KPARAM_INFO
	.align		4
.L_17:
        /*005c*/ 	.byte	0x04, 0x17
        /*005e*/ 	.short	(.L_19 - .L_18)
.L_18:
        /*0060*/ 	.word	0x00000000
        /*0064*/ 	.short	0x0009
        /*0066*/ 	.short	0x0030
        /*0068*/ 	.byte	0x00, 0xf0, 0x11, 0x00


	//----- nvinfo : EIATTR_KPARAM_INFO
	.align		4
.L_19:
        /*006c*/ 	.byte	0x04, 0x17
        /*006e*/ 	.short	(.L_21 - .L_20)
.L_20:
        /*0070*/ 	.word	0x00000000
        /*0074*/ 	.short	0x0008
        /*0076*/ 	.short	0x002c
        /*0078*/ 	.byte	0x00, 0xf0, 0x11, 0x00


	//----- nvinfo : EIATTR_KPARAM_INFO
	.align		4
.L_21:
        /*007c*/ 	.byte	0x04, 0x17
        /*007e*/ 	.short	(.L_23 - .L_22)
.L_22:
        /*0080*/ 	.word	0x00000000
        /*0084*/ 	.short	0x0007
        /*0086*/ 	.short	0x0028
        /*0088*/ 	.byte	0x00, 0xf0, 0x11, 0x00


	//----- nvinfo : EIATTR_KPARAM_INFO
	.align		4
.L_23:
        /*008c*/ 	.byte	0x04, 0x17
        /*008e*/ 	.short	(.L_25 - .L_24)
.L_24:
        /*0090*/ 	.word	0x00000000
        /*0094*/ 	.short	0x0006
        /*0096*/ 	.short	0x0024
        /*0098*/ 	.byte	0x00, 0xf0, 0x11, 0x00


	//----- nvinfo : EIATTR_KPARAM_INFO
	.align		4
.L_25:
        /*009c*/ 	.byte	0x04, 0x17
        /*009e*/ 	.short	(.L_27 - .L_26)
.L_26:
        /*00a0*/ 	.word	0x00000000
        /*00a4*/ 	.short	0x0005
        /*00a6*/ 	.short	0x0020
        /*00a8*/ 	.byte	0x00, 0xf0, 0x11, 0x00


	//----- nvinfo : EIATTR_KPARAM_INFO
	.align		4
.L_27:
        /*00ac*/ 	.byte	0x04, 0x17
        /*00ae*/ 	.short	(.L_29 - .L_28)
.L_28:
        /*00b0*/ 	.word	0x00000000
        /*00b4*/ 	.short	0x0004
        /*00b6*/ 	.short	0x001c
        /*00b8*/ 	.byte	0x00, 0xf0, 0x11, 0x00


	//----- nvinfo : EIATTR_KPARAM_INFO
	.align		4
.L_29:
        /*00bc*/ 	.byte	0x04, 0x17
        /*00be*/ 	.short	(.L_31 - .L_30)
.L_30:
        /*00c0*/ 	.word	0x00000000
        /*00c4*/ 	.short	0x0003
        /*00c6*/ 	.short	0x0018
        /*00c8*/ 	.byte	0x00, 0xf0, 0x11, 0x00


	//----- nvinfo : EIATTR_KPARAM_INFO
	.align		4
.L_31:
        /*00cc*/ 	.byte	0x04, 0x17
        /*00ce*/ 	.short	(.L_33 - .L_32)
.L_32:
        /*00d0*/ 	.word	0x00000000
        /*00d4*/ 	.short	0x0002
        /*00d6*/ 	.short	0x0010
        /*00d8*/ 	.byte	0x00, 0xf4, 0x21, 0x00


	//----- nvinfo : EIATTR_KPARAM_INFO
	.align		4
.L_33:
        /*00dc*/ 	.byte	0x04, 0x17
        /*00de*/ 	.short	(.L_35 - .L_34)
.L_34:
        /*00e0*/ 	.word	0x00000000
        /*00e4*/ 	.short	0x0001
        /*00e6*/ 	.short	0x0008
        /*00e8*/ 	.byte	0x00, 0xf4, 0x21, 0x00


	//----- nvinfo : EIATTR_KPARAM_INFO
	.align		4
.L_35:
        /*00ec*/ 	.byte	0x04, 0x17
        /*00ee*/ 	.short	(.L_37 - .L_36)
.L_36:
        /*00f0*/ 	.word	0x00000000
        /*00f4*/ 	.short	0x0000
        /*00f6*/ 	.short	0x0000
        /*00f8*/ 	.byte	0x00, 0xf4, 0x21, 0x00


	//----- nvinfo : EIATTR_MAXREG_COUNT
	.align		4
.L_37:
        /*00fc*/ 	.byte	0x03, 0x1b
        /*00fe*/ 	.short	0x0080


	//----- nvinfo : EIATTR_NUM_BARRIERS
	.align		4
        /*0100*/ 	.byte	0x02, 0x4c
        /*0102*/ 	.byte	0x01
	.zero		1


	//----- nvinfo : EIATTR_ANNOTATIONS
	.align		4
        /*0104*/ 	.byte	0x04, 0x55
        /*0106*/ 	.short	(.L_39 - .L_38)


	//   ....[0]....
.L_38:
        /*0108*/ 	.word	0x00000001
        /*010c*/ 	.byte	0x90, 0x04, 0x00, 0x00, 0x01, 0x00, 0x00, 0x00, 0x30, 0x07, 0x00, 0x00, 0x01, 0x00, 0x00, 0x00
        /* <DEDUP_REMOVED lines=751> */
        /*300c*/ 	.byte	0x70, 0x26, 0x01, 0x00


	//----- nvinfo : EIATTR_MERCURY_ISA_VERSION
	.align		4
.L_39:
        /*3010*/ 	.byte	0x03, 0x5f
        /*3012*/ 	.short	0x0000


	//----- nvinfo : EIATTR_EXIT_INSTR_OFFSETS
	.align		4
        /*3014*/ 	.byte	0x04, 0x1c
        /*3016*/ 	.short	(.L_41 - .L_40)


	//   ....[0]....
.L_40:
        /*3018*/ 	.word	0x000130b0


	//   ....[1]....
        /*301c*/ 	.word	0x000130d0


	//----- nvinfo : EIATTR_REQNTID
	.align		4
.L_41:
        /*3020*/ 	.byte	0x04, 0x10
        /*3022*/ 	.short	(.L_43 - .L_42)
.L_42:
        /*3024*/ 	.word	0x00000200
        /*3028*/ 	.word	0x00000001
        /*302c*/ 	.word	0x00000001
.L_43:


//--------------------- .nv.callgraph             --------------------------
	.section	.nv.callgraph,"",@"SHT_CUDA_CALLGRAPH"
	.align	4
	.sectionentsize	8
	.align		4
        /*0000*/ 	.word	0x00000000
	.align		4
        /*0004*/ 	.word	0xffffffff
	.align		4
        /*0008*/ 	.word	0x00000000
	.align		4
        /*000c*/ 	.word	0xfffffffe
	.align		4
        /*0010*/ 	.word	0x00000000
	.align		4
        /*0014*/ 	.word	0xfffffffd
	.align		4
        /*0018*/ 	.word	0x00000000
	.align		4
        /*001c*/ 	.word	0xfffffffc


//--------------------- .nv.rel.action            --------------------------
	.section	.nv.rel.action,"",@"SHT_CUDA_RELOCINFO"
	.align	8
	.sectionentsize	8
        /*0000*/ 	.byte	0x73, 0x00, 0x00, 0x00, 0x00, 0x00, 0x00, 0x00, 0x00, 0x00, 0x00, 0x11, 0x25, 0x00, 0x05, 0x36


//--------------------- .nv.constant0.matmul_kernel --------------------------
	.section	.nv.constant0.matmul_kernel,"a",@progbits
	.sectionflags	@""
	.align	4
.nv.constant0.matmul_kernel:
	.zero		432


//--------------------- .text.matmul_kernel       --------------------------
	.section	.text.matmul_kernel,"ax",@progbits
	.sectioninfo	@"SHI_REGISTERS=64"
	.align	128
        .global         matmul_kernel
        .type           matmul_kernel,@function
        .size           matmul_kernel,(.L_x_3 - matmul_kernel)
        .other          matmul_kernel,@"STO_CUDA_ENTRY STV_DEFAULT"
matmul_kernel:
.text.matmul_kernel:
[----:B------:R-:W-:-:S03]  /*0000*/  IMAD.MOV.U32 R1, RZ, RZ, c[0x0][0x28] ;  /* 0x00000a00ff017624 */ /* 0x000fc600078e00ff */
[----:B------:R-:W-:Y:S01]  /*0010*/  IMAD.MOV.U32 R0, RZ, RZ, c[0x0][0x17c] ;  /* 0x00005f00ff007624 */ /* 0x000fe200078e00ff */
[----:B------:R-:W1:Y:S01]  /*0020*/  S2R R7, SR_CTAID.X ;  /* 0x0000000000077919 */ /* 0x000e620000002500 */
[----:B------:R-:W-:Y:S01]  /*0030*/  IADD3 R1, R1, -0x658, RZ ;  /* 0xfffff9a801017810 */ /* 0x000fe20007ffe0ff */
[----:B------:R-:W-:Y:S02]  /*0040*/  UMOV UR6, 0x7f ;  /* 0x0000007f00067882 */ /* 0x000fe40000000000 */
[----:B------:R-:W-:Y:S01]  /*0050*/  IADD3 R0, R0, 0xff, RZ ;  /* 0x000000ff00007810 */ /* 0x000fe20007ffe0ff */
[----:B------:R-:W2:Y:S01]  /*0060*/  S2R R18, SR_TID.X ;  /* 0x0000000000127919 */ /* 0x000ea20000002100 */
[----:B------:R-:W-:Y:S02]  /*0070*/  ULDC UR10, c[0x0][0x180] ;  /* 0x00006000000a7ab9 */ /* 0x000fe40000000800 */
[----:B------:R-:W-:Y:S01]  /*0080*/  SHF.R.S32.HI R3, RZ, 0x1f, R0 ;  /* 0x0000001fff037819 */ /* 0x000fe20000011400 */
[----:B------:R-:W-:-:S02]  /*0090*/  UIADD3 UR6, UR6, UR10, URZ ;  /* 0x0000000a06067290 */ /* 0x000fc4000fffe03f */
[----:B------:R-:W-:Y:S01]  /*00a0*/  ULDC.64 UR14, c[0x0][0x118] ;  /* 0x00004600000e7ab9 */ /* 0x000fe20000000a00 */
[----:B------:R-:W-:Y:S01]  /*00b0*/  LEA.HI R3, R3, R0, RZ, 0x8 ;  /* 0x0000000003037211 */ /* 0x000fe200078f40ff */
[----:B------:R-:W-:Y:S02]  /*00c0*/  UISETP.GT.AND UP0, UPT, UR6, 0x7f, UPT ;  /* 0x0000007f0600788c */ /* 0x000fe4000bf04270 */
[----:B------:R-:W-:Y:S01]  /*00d0*/  ULDC.64 UR8, c[0x0][0x188] ;  /* 0x0000620000087ab9 */ /* 0x000fe20000000a00 */
[----:B------:R-:W-:Y:S01]  /*00e0*/  SHF.R.S32.HI R3, RZ, 0x8, R3 ;  /* 0x00000008ff037819 */ /* 0x000fe20000011403 */
[----:B------:R-:W-:-:S04]  /*00f0*/  USEL UR4, URZ, 0x4, !UP0 ;  /* 0x000000043f047887 */ /* 0x000fc8000c000000 */
[----:B------:R-:W-:Y:S01]  /*0100*/  IMAD.SHL.U32 R6, R3, 0x8, RZ ;  /* 0x0000000803067824 */ /* 0x000fe200078e00ff */
[----:B-1----:R-:W-:-:S04]  /*0110*/  IABS R8, R7 ;  /* 0x0000000700087213 */ /* 0x002fc80000000000 */
[-C--:B------:R-:W-:Y:S02]  /*0120*/  IABS R5, R6.reuse ;  /* 0x0000000600057213 */ /* 0x080fe40000000000 */
[----:B------:R-:W-:Y:S01]  /*0130*/  IABS R10, R6 ;  /* 0x00000006000a7213 */ /* 0x000fe20000000000 */
[C---:B--2---:R-:W-:Y:S01]  /*0140*/  IMAD.SHL.U32 R17, R18.reuse, 0x4, RZ ;  /* 0x0000000412117824 */ /* 0x044fe200078e00ff */
[----:B------:R-:W1:Y:S01]  /*0150*/  I2F.RP R0, R5 ;  /* 0x0000000500007306 */ /* 0x000e620000209400 */
[C---:B------:R-:W-:Y:S01]  /*0160*/  IMAD.SHL.U32 R11, R18.reuse, 0x40, RZ ;  /* 0x00000040120b7824 */ /* 0x040fe200078e00ff */
[----:B------:R-:W-:Y:S02]  /*0170*/  LOP3.LUT R14, R18, 0x180, RZ, 0xc0, !PT ;  /* 0x00000180120e7812 */ /* 0x000fe400078ec0ff */
[----:B------:R-:W-:Y:S02]  /*0180*/  SHF.R.U32.HI R15, RZ, 0x6, R18 ;  /* 0x00000006ff0f7819 */ /* 0x000fe40000011612 */
[----:B------:R-:W-:Y:S01]  /*0190*/  LOP3.LUT R11, R11, 0x3800, RZ, 0xc0, !PT ;  /* 0x000038000b0b7812 */ /* 0x000fe200078ec0ff */
[----:B------:R2:W3:Y:S01]  /*01a0*/  R2UR UR5, R14 ;  /* 0x000000000e0573c2 */ /* 0x0004e200000e0000 */
[----:B------:R-:W-:Y:S01]  /*01b0*/  SGXT.U32 R15, R15, 0x3 ;  /* 0x000000030f0f781a */ /* 0x000fe20000000000 */
[----:B-1----:R-:W1:Y:S02]  /*01c0*/  MUFU.RCP R0, R0 ;  /* 0x0000000000007308 */ /* 0x002e640000001000 */
[----:B-1----:R-:W-:Y:S01]  /*01d0*/  IADD3 R2, R0, 0xffffffe, RZ ;  /* 0x0ffffffe00027810 */ /* 0x002fe20007ffe0ff */
[----:B------:R-:W-:Y:S01]  /*01e0*/  IMAD.MOV R0, RZ, RZ, -R10 ;  /* 0x000000ffff007224 */ /* 0x000fe200078e0a0a */
[----:B------:R-:W-:-:S04]  /*01f0*/  SHF.R.U32.HI R10, RZ, 0x1, R18 ;  /* 0x00000001ff0a7819 */ /* 0x000fc80000011612 */
[----:B------:R1:W4:Y:S02]  /*0200*/  F2I.FTZ.U32.TRUNC.NTZ R3, R2 ;  /* 0x0000000200037305 */ /* 0x000324000021f000 */
[----:B-1----:R-:W-:Y:S02]  /*0210*/  IMAD.MOV.U32 R2, RZ, RZ, RZ ;  /* 0x000000ffff027224 */ /* 0x002fe400078e00ff */
[----:B----4-:R-:W-:-:S04]  /*0220*/  IMAD.MOV R4, RZ, RZ, -R3 ;  /* 0x000000ffff047224 */ /* 0x010fc800078e0a03 */
[----:B------:R-:W-:Y:S02]  /*0230*/  IMAD R9, R4, R5, RZ ;  /* 0x0000000504097224 */ /* 0x000fe400078e02ff */
[----:B------:R-:W-:Y:S02]  /*0240*/  IMAD.MOV.U32 R4, RZ, RZ, R8 ;  /* 0x000000ffff047224 */ /* 0x000fe400078e0008 */
[----:B------:R-:W-:-:S06]  /*0250*/  IMAD.HI.U32 R3, R3, R9, R2 ;  /* 0x0000000903037227 */ /* 0x000fcc00078e0002 */
[----:B------:R-:W-:-:S04]  /*0260*/  IMAD.HI.U32 R3, R3, R4, RZ ;  /* 0x0000000403037227 */ /* 0x000fc800078e00ff */
[----:B------:R-:W-:-:S05]  /*0270*/  IMAD R0, R3, R0, R4 ;  /* 0x0000000003007224 */ /* 0x000fca00078e0204 */
[----:B------:R-:W-:-:S13]  /*0280*/  ISETP.GT.U32.AND P1, PT, R5, R0, PT ;  /* 0x000000000500720c */ /* 0x000fda0003f24070 */
[----:B------:R-:W-:Y:S01]  /*0290*/  @!P1 IMAD.IADD R0, R0, 0x1, -R5 ;  /* 0x0000000100009824 */ /* 0x000fe200078e0a05 */
[----:B------:R-:W-:Y:S02]  /*02a0*/  @!P1 IADD3 R3, R3, 0x1, RZ ;  /* 0x0000000103039810 */ /* 0x000fe40007ffe0ff */
[----:B------:R-:W-:Y:S02]  /*02b0*/  ISETP.NE.AND P1, PT, R6, RZ, PT ;  /* 0x000000ff0600720c */ /* 0x000fe40003f25270 */
[----:B------:R-:W-:Y:S02]  /*02c0*/  ISETP.GE.U32.AND P0, PT, R0, R5, PT ;  /* 0x000000050000720c */ /* 0x000fe40003f06070 */
[----:B------:R-:W-:-:S04]  /*02d0*/  LOP3.LUT R0, R7, R6, RZ, 0x3c, !PT ;  /* 0x0000000607007212 */ /* 0x000fc800078e3cff */
[----:B------:R-:W-:Y:S01]  /*02e0*/  ISETP.GE.AND P2, PT, R0, RZ, PT ;  /* 0x000000ff0000720c */ /* 0x000fe20003f46270 */
[----:B------:R-:W-:-:S05]  /*02f0*/  IMAD.MOV.U32 R0, RZ, RZ, c[0x0][0x178] ;  /* 0x00005e00ff007624 */ /* 0x000fca00078e00ff */
[----:B------:R-:W-:Y:S02]  /*0300*/  IADD3 R0, R0, 0x3f, RZ ;  /* 0x0000003f00007810 */ /* 0x000fe40007ffe0ff */
[----:B------:R-:W-:-:S05]  /*0310*/  @P0 IADD3 R3, R3, 0x1, RZ ;  /* 0x0000000103030810 */ /* 0x000fca0007ffe0ff */
[----:B------:R-:W-:Y:S01]  /*0320*/  IMAD.MOV.U32 R2, RZ, RZ, R3 ;  /* 0x000000ffff027224 */ /* 0x000fe200078e0003 */
[----:B------:R-:W-:-:S03]  /*0330*/  SHF.R.S32.HI R3, RZ, 0x1f, R0 ;  /* 0x0000001fff037819 */ /* 0x000fc60000011400 */
[----:B------:R-:W-:Y:S01]  /*0340*/  @!P2 IMAD.MOV R2, RZ, RZ, -R2 ;  /* 0x000000ffff02a224 */ /* 0x000fe200078e0a02 */
[----:B------:R-:W-:Y:S02]  /*0350*/  @!P1 LOP3.LUT R2, RZ, R6, RZ, 0x33, !PT ;  /* 0x00000006ff029212 */ /* 0x000fe400078e33ff */
[----:B------:R-:W-:-:S03]  /*0360*/  LEA.HI R3, R3, R0, RZ, 0x6 ;  /* 0x0000000003037211 */ /* 0x000fc600078f30ff */
[----:B------:R-:W-:Y:S02]  /*0370*/  IMAD.SHL.U32 R4, R2, 0x8, RZ ;  /* 0x0000000802047824 */ /* 0x000fe400078e00ff */
[----:B------:R-:W-:-:S03]  /*0380*/  IMAD.MOV R2, RZ, RZ, -R2 ;  /* 0x000000ffff027224 */ /* 0x000fc600078e0a02 */
[----:B------:R-:W-:Y:S01]  /*0390*/  LEA.HI.SX32 R3, R3, -R4, 0x1a ;  /* 0x8000000403037211 */ /* 0x000fe200078fd2ff */
[----:B------:R-:W-:Y:S02]  /*03a0*/  IMAD R6, R6, R2, R7 ;  /* 0x0000000206067224 */ /* 0x000fe400078e0207 */
[----:B------:R-:W-:Y:S01]  /*03b0*/  IMAD.MOV.U32 R2, RZ, RZ, RZ ;  /* 0x000000ffff027224 */ /* 0x000fe200078e00ff */
[----:B------:R-:W-:-:S04]  /*03c0*/  IMNMX R5, R3, 0x8, PT ;  /* 0x0000000803057817 */ /* 0x000fc80003800200 */
[-C--:B------:R-:W-:Y:S02]  /*03d0*/  IABS R13, R5.reuse ;  /* 0x00000005000d7213 */ /* 0x080fe40000000000 */
[----:B------:R-:W-:Y:S02]  /*03e0*/  IABS R9, R5 ;  /* 0x0000000500097213 */ /* 0x000fe40000000000 */
[----:B------:R-:W1:Y:S08]  /*03f0*/  I2F.RP R0, R13 ;  /* 0x0000000d00007306 */ /* 0x000e700000209400 */
[----:B-1----:R-:W1:Y:S02]  /*0400*/  MUFU.RCP R0, R0 ;  /* 0x0000000000007308 */ /* 0x002e640000001000 */
[----:B-1----:R-:W-:Y:S01]  /*0410*/  IADD3 R3, R0, 0xffffffe, RZ ;  /* 0x0ffffffe00037810 */ /* 0x002fe20007ffe0ff */
[----:B------:R-:W-:Y:S01]  /*0420*/  IMAD.MOV R0, RZ, RZ, -R9 ;  /* 0x000000ffff007224 */ /* 0x000fe200078e0a09 */
[----:B------:R-:W-:-:S04]  /*0430*/  IABS R9, c[0x0][0x178] ;  /* 0x00005e0000097a13 */ /* 0x000fc80000000000 */
[----:B------:R-:W1:Y:S01]  /*0440*/  F2I.FTZ.U32.TRUNC.NTZ R3, R3 ;  /* 0x0000000300037305 */ /* 0x000e62000021f000 */
[----:B------:R-:W-:Y:S01]  /*0450*/  IMAD.MOV.U32 R16, RZ, RZ, R9 ;  /* 0x000000ffff107224 */ /* 0x000fe200078e0009 */
[----:B------:R-:W-:-:S04]  /*0460*/  LOP3.LUT R9, R17, 0x7fc, RZ, 0xc0, !PT ;  /* 0x000007fc11097812 */ /* 0x000fc800078ec0ff */
[----:B------:R-:W-:Y:S01]  /*0470*/  LOP3.LUT R9, R9, 0x60, R10, 0x78, !PT ;  /* 0x0000006009097812 */ /* 0x000fe200078e780a */
[----:B------:R-:W-:-:S04]  /*0480*/  IMAD.SHL.U32 R10, R18, 0x20, RZ ;  /* 0x00000020120a7824 */ /* 0x000fc800078e00ff */
[----:B------:R4:W-:Y:S01]  /*0490*/  STL [R1+0x240], R9 ;  /* 0x0002400901007387 */ /* 0x0009e20000100800 */
[----:B------:R-:W-:Y:S01]  /*04a0*/  LOP3.LUT R12, R11, 0x60, R10, 0xf8, !PT ;  /* 0x000000600b0c7812 */ /* 0x000fe200078ef80a */
[----:B-1----:R-:W-:-:S03]  /*04b0*/  IMAD.MOV R8, RZ, RZ, -R3 ;  /* 0x000000ffff087224 */ /* 0x002fc600078e0a03 */
[----:B------:R-:W-:Y:S01]  /*04c0*/  LOP3.LUT R12, R12, 0x70, R17, 0x78, !PT ;  /* 0x000000700c0c7812 */ /* 0x000fe200078e7811 */
[----:B------:R-:W-:Y:S01]  /*04d0*/  IMAD R7, R8, R13, RZ ;  /* 0x0000000d08077224 */ /* 0x000fe200078e02ff */
[----:B------:R-:W-:-:S03]  /*04e0*/  IABS R8, R6 ;  /* 0x0000000600087213 */ /* 0x000fc60000000000 */
[----:B------:R-:W-:Y:S01]  /*04f0*/  IMAD.HI.U32 R2, R3, R7, R2 ;  /* 0x0000000703027227 */ /* 0x000fe200078e0002 */
[----:B------:R-:W-:-:S03]  /*0500*/  IABS R7, c[0x0][0x17c] ;  /* 0x00005f0000077a13 */ /* 0x000fc60000000000 */
[----:B------:R-:W-:Y:S02]  /*0510*/  IMAD.MOV.U32 R3, RZ, RZ, R8 ;  /* 0x000000ffff037224 */ /* 0x000fe400078e0008 */
[----:B------:R-:W1:Y:S02]  /*0520*/  I2F.RP R8, R7 ;  /* 0x0000000700087306 */ /* 0x000e640000209400 */
[----:B------:R-:W-:-:S04]  /*0530*/  IMAD.HI.U32 R2, R2, R3, RZ ;  /* 0x0000000302027227 */ /* 0x000fc800078e00ff */
[----:B------:R-:W-:Y:S02]  /*0540*/  IMAD R0, R2, R0, R3 ;  /* 0x0000000002007224 */ /* 0x000fe400078e0203 */
[----:B------:R-:W2:Y:S03]  /*0550*/  I2F.RP R3, R16 ;  /* 0x0000001000037306 */ /* 0x000ea60000209400 */
[----:B------:R-:W-:-:S05]  /*0560*/  ISETP.GT.U32.AND P1, PT, R13, R0, PT ;  /* 0x000000000d00720c */ /* 0x000fca0003f24070 */
[----:B-1----:R-:W1:Y:S08]  /*0570*/  MUFU.RCP R8, R8 ;  /* 0x0000000800087308 */ /* 0x002e700000001000 */
[----:B------:R-:W-:Y:S01]  /*0580*/  @!P1 IMAD.IADD R0, R0, 0x1, -R13 ;  /* 0x0000000100009824 */ /* 0x000fe200078e0a0d */
[----:B--2---:R-:W2:Y:S01]  /*0590*/  MUFU.RCP R3, R3 ;  /* 0x0000000300037308 */ /* 0x004ea20000001000 */
[----:B------:R-:W-:-:S02]  /*05a0*/  @!P1 IADD3 R2, R2, 0x1, RZ ;  /* 0x0000000102029810 */ /* 0x000fc40007ffe0ff */
[----:B------:R-:W-:Y:S02]  /*05b0*/  ISETP.NE.AND P1, PT, R5, RZ, PT ;  /* 0x000000ff0500720c */ /* 0x000fe40003f25270 */
[----:B------:R-:W-:Y:S02]  /*05c0*/  ISETP.GE.U32.AND P0, PT, R0, R13, PT ;  /* 0x0000000d0000720c */ /* 0x000fe40003f06070 */
[----:B------:R-:W-:Y:S02]  /*05d0*/  LOP3.LUT R0, R6, R5, RZ, 0x3c, !PT ;  /* 0x0000000506007212 */ /* 0x000fe400078e3cff */
[----:B-1----:R-:W-:Y:S02]  /*05e0*/  IADD3 R10, R8, 0xffffffe, RZ ;  /* 0x0ffffffe080a7810 */ /* 0x002fe40007ffe0ff */
[----:B------:R-:W-:Y:S01]  /*05f0*/  ISETP.GE.AND P2, PT, R0, RZ, PT ;  /* 0x000000ff0000720c */ /* 0x000fe20003f46270 */
[----:B------:R-:W-:Y:S01]  /*0600*/  IMAD.SHL.U32 R0, R18, 0x800, RZ ;  /* 0x0000080012007824 */ /* 0x000fe200078e00ff */
[----:B------:R-:W1:Y:S01]  /*0610*/  F2I.FTZ.U32.TRUNC.NTZ R11, R10 ;  /* 0x0000000a000b7305 */ /* 0x000e62000021f000 */
[----:B------:R-:W-:-:S02]  /*0620*/  SHF.R.U32.HI R8, RZ, 0x7, R18 ;  /* 0x00000007ff087819 */ /* 0x000fc40000011612 */
[----:B--2---:R-:W-:Y:S02]  /*0630*/  IADD3 R3, R3, 0xffffffe, RZ ;  /* 0x0ffffffe03037810 */ /* 0x004fe40007ffe0ff */
[----:B------:R-:W-:Y:S02]  /*0640*/  @P0 IADD3 R2, R2, 0x1, RZ ;  /* 0x0000000102020810 */ /* 0x000fe40007ffe0ff */
[----:B------:R-:W-:Y:S01]  /*0650*/  LOP3.LUT R13, R18, 0x100, RZ, 0xc0, !PT ;  /* 0x00000100120d7812 */ /* 0x000fe200078ec0ff */
[----:B----4-:R2:W4:Y:S01]  /*0660*/  F2I.FTZ.U32.TRUNC.NTZ R9, R3 ;  /* 0x0000000300097305 */ /* 0x010522000021f000 */
[----:B------:R-:W-:Y:S01]  /*0670*/  ISETP.GE.AND P0, PT, R15, c[0x0][0x180], PT ;  /* 0x000060000f007a0c */ /* 0x000fe20003f06270 */
[----:B------:R-:W-:Y:S01]  /*0680*/  IMAD.MOV.U32 R14, RZ, RZ, R2 ;  /* 0x000000ffff0e7224 */ /* 0x000fe200078e0002 */
[----:B------:R-:W-:Y:S02]  /*0690*/  SGXT.U32 R2, R8, 0x2 ;  /* 0x000000020802781a */ /* 0x000fe40000000000 */
[----:B------:R-:W-:Y:S01]  /*06a0*/  LOP3.LUT R8, R0, 0xc000, RZ, 0xc0, !PT ;  /* 0x0000c00000087812 */ /* 0x000fe200078ec0ff */
[----:B------:R-:W-:Y:S01]  /*06b0*/  @!P2 IMAD.MOV R14, RZ, RZ, -R14 ;  /* 0x000000ffff0ea224 */ /* 0x000fe200078e0a0e */
[----:B------:R-:W-:Y:S01]  /*06c0*/  @!P1 LOP3.LUT R14, RZ, R5, RZ, 0x33, !PT ;  /* 0x00000005ff0e9212 */ /* 0x000fe200078e33ff */
[----:B-1----:R-:W-:Y:S01]  /*06d0*/  IMAD.MOV R10, RZ, RZ, -R11 ;  /* 0x000000ffff0a7224 */ /* 0x002fe200078e0a0b */
[----:B------:R-:W-:Y:S01]  /*06e0*/  IADD3 R12, R12, R8, R13 ;  /* 0x000000080c0c7210 */ /* 0x000fe20007ffe00d */
[----:B------:R-:W-:-:S02]  /*06f0*/  IMAD.U32 R0, RZ, RZ, UR4 ;  /* 0x00000004ff007e24 */ /* 0x000fc4000f8e00ff */
[----:B--2---:R-:W-:-:S03]  /*0700*/  IMAD.SHL.U32 R3, R14, 0x100, RZ ;  /* 0x000001000e037824 */ /* 0x004fc600078e00ff */
[----:B------:R-:W-:Y:S01]  /*0710*/  SEL R15, R0, RZ, !P0 ;  /* 0x000000ff000f7207 */ /* 0x000fe20004000000 */
[----:B----4-:R-:W-:Y:S01]  /*0720*/  IMAD.MOV R8, RZ, RZ, -R9 ;  /* 0x000000ffff087224 */ /* 0x010fe200078e0a09 */
[----:B------:R1:W-:Y:S01]  /*0730*/  STL [R1+0x24c], R3 ;  /* 0x00024c0301007387 */ /* 0x0003e20000100800 */
[----:B------:R-:W-:Y:S02]  /*0740*/  LOP3.LUT R2, R3, R2, RZ, 0xfc, !PT ;  /* 0x0000000203027212 */ /* 0x000fe400078efcff */
[----:B------:R-:W-:Y:S01]  /*0750*/  ISETP.NE.U32.AND P1, PT, R15, RZ, PT ;  /* 0x000000ff0f00720c */ /* 0x000fe20003f25070 */
[----:B------:R2:W-:Y:S01]  /*0760*/  STL [R1+0x2b4], R12 ;  /* 0x0002b40c01007387 */ /* 0x0005e20000100800 */
[C---:B------:R-:W-:Y:S02]  /*0770*/  LOP3.LUT R13, R2.reuse, 0xfc, RZ, 0xfc, !PT ;  /* 0x000000fc020d7812 */ /* 0x040fe400078efcff */
[C---:B------:R-:W-:Y:S01]  /*0780*/  LOP3.LUT R15, R2.reuse, 0x4, RZ, 0xfc, !PT ;  /* 0x00000004020f7812 */ /* 0x040fe200078efcff */
[----:B------:R4:W-:Y:S01]  /*0790*/  STL [R1+0x644], R0 ;  /* 0x0006440001007387 */ /* 0x0009e20000100800 */
[----:B------:R-:W-:Y:S01]  /*07a0*/  LOP3.LUT R17, R2, 0x8, RZ, 0xfc, !PT ;  /* 0x0000000802117812 */ /* 0x000fe200078efcff */
[----:B-1----:R-:W-:Y:S01]  /*07b0*/  IMAD R3, R10, R7, RZ ;  /* 0x000000070a037224 */ /* 0x002fe200078e02ff */
[C---:B------:R-:W-:Y:S01]  /*07c0*/  LOP3.LUT R19, R2.reuse, 0xc, RZ, 0xfc, !PT ;  /* 0x0000000c02137812 */ /* 0x040fe200078efcff */
[----:B------:R-:W-:Y:S01]  /*07d0*/  IMAD.MOV.U32 R10, RZ, RZ, RZ ;  /* 0x000000ffff0a7224 */ /* 0x000fe200078e00ff */
[----:B------:R-:W-:-:S02]  /*07e0*/  LOP3.LUT R20, R2, 0x10, RZ, 0xfc, !PT ;  /* 0x0000001002147812 */ /* 0x000fc400078efcff */
[----:B--2---:R-:W-:Y:S01]  /*07f0*/  IABS R12, R2 ;  /* 0x00000002000c7213 */ /* 0x004fe20000000000 */
[----:B------:R-:W-:Y:S01]  /*0800*/  IMAD.HI.U32 R3, R11, R3, R10 ;  /* 0x000000030b037227 */ /* 0x000fe200078e000a */
[----:B------:R-:W-:Y:S02]  /*0810*/  IABS R18, R20 ;  /* 0x0000001400127213 */ /* 0x000fe40000000000 */
[----:B------:R-:W-:Y:S01]  /*0820*/  ISETP.GE.AND P5, PT, R15, RZ, PT ;  /* 0x000000ff0f00720c */ /* 0x000fe20003fa6270 */
[----:B------:R-:W-:Y:S01]  /*0830*/  IMAD R11, R8, R16, RZ ;  /* 0x00000010080b7224 */ /* 0x000fe200078e02ff */
[----:B------:R-:W-:Y:S01]  /*0840*/  IABS R16, R13 ;  /* 0x0000000d00107213 */ /* 0x000fe20000000000 */
[----:B------:R-:W-:Y:S01]  /*0850*/  IMAD.MOV.U32 R8, RZ, RZ, RZ ;  /* 0x000000ffff087224 */ /* 0x000fe200078e00ff */
[C---:B------:R-:W-:Y:S01]  /*0860*/  ISETP.GE.AND P4, PT, R2.reuse, RZ, PT ;  /* 0x000000ff0200720c */ /* 0x040fe20003f86270 */
[----:B------:R-:W-:Y:S01]  /*0870*/  IMAD.HI.U32 R10, R3, R12, RZ ;  /* 0x0000000c030a7227 */ /* 0x000fe200078e00ff */
[----:B------:R-:W-:-:S02]  /*0880*/  LOP3.LUT R27, R2, 0x34, RZ, 0xfc, !PT ;  /* 0x00000034021b7812 */ /* 0x000fc400078efcff */
[C---:B------:R-:W-:Y:S01]  /*0890*/  LOP3.LUT R26, R2.reuse, 0x38, RZ, 0xfc, !PT ;  /* 0x00000038021a7812 */ /* 0x040fe200078efcff */
[----:B----4-:R-:W-:Y:S01]  /*08a0*/  IMAD.HI.U32 R0, R9, R11, R8 ;  /* 0x0000000b09007227 */ /* 0x010fe200078e0008 */
[C---:B------:R-:W-:Y:S02]  /*08b0*/  LOP3.LUT R25, R2.reuse, 0x3c, RZ, 0xfc, !PT ;  /* 0x0000003c02197812 */ /* 0x040fe400078efcff */
[C---:B------:R-:W-:Y:S01]  /*08c0*/  LOP3.LUT R23, R2.reuse, 0x40, RZ, 0xfc, !PT ;  /* 0x0000004002177812 */ /* 0x040fe200078efcff */
[----:B------:R-:W-:Y:S01]  /*08d0*/  IMAD.MOV R9, RZ, RZ, -R14 ;  /* 0x000000ffff097224 */ /* 0x000fe200078e0a0e */
[----:B------:R-:W-:Y:S01]  /*08e0*/  IABS R14, R17 ;  /* 0x00000011000e7213 */ /* 0x000fe20000000000 */
[----:B------:R-:W-:Y:S01]  /*08f0*/  IMAD.MOV R10, RZ, RZ, -R10 ;  /* 0x000000ffff0a7224 */ /* 0x000fe200078e0a0a */
[----:B------:R1:W-:Y:S01]  /*0900*/  STL [R1+0x4c], R0 ;  /* 0x00004c0001007387 */ /* 0x0003e20000100800 */
[----:B------:R-:W-:Y:S01]  /*0910*/  IMAD R5, R5, R9, R6 ;  /* 0x0000000905057224 */ /* 0x000fe200078e0206 */
[----:B------:R-:W-:Y:S01]  /*0920*/  IABS R9, R15 ;  /* 0x0000000f00097213 */ /* 0x000fe20000000000 */
[----:B------:R-:W-:Y:S01]  /*0930*/  IMAD.HI.U32 R8, R3, R16, RZ ;  /* 0x0000001003087227 */ /* 0x000fe200078e00ff */
[----:B------:R-:W-:-:S02]  /*0940*/  LOP3.LUT R15, R2, 0x14, RZ, 0xfc, !PT ;  /* 0x00000014020f7812 */ /* 0x000fc400078efcff */
[----:B------:R-:W-:Y:S01]  /*0950*/  IABS R22, R25 ;  /* 0x0000001900167213 */ /* 0x000fe20000000000 */
[C---:B------:R-:W-:Y:S01]  /*0960*/  IMAD R6, R7.reuse, R10, R12 ;  /* 0x0000000a07067224 */ /* 0x040fe200078e020c */
[----:B------:R-:W-:Y:S01]  /*0970*/  IABS R24, R23 ;  /* 0x0000001700187213 */ /* 0x000fe20000000000 */
[----:B------:R-:W-:Y:S01]  /*0980*/  IMAD.MOV R8, RZ, RZ, -R8 ;  /* 0x000000ffff087224 */ /* 0x000fe200078e0a08 */
[C---:B------:R-:W-:Y:S01]  /*0990*/  LOP3.LUT R29, R2.reuse, 0x44, RZ, 0xfc, !PT ;  /* 0x00000044021d7812 */ /* 0x040fe200078efcff */
[----:B------:R-:W-:Y:S01]  /*09a0*/  IMAD.MOV.U32 R10, RZ, RZ, R9 ;  /* 0x000000ffff0a7224 */ /* 0x000fe200078e0009 */
[C---:B------:R-:W-:Y:S01]  /*09b0*/  ISETP.GT.U32.AND P0, PT, R7.reuse, R6, PT ;  /* 0x000000060700720c */ /* 0x040fe20003f04070 */
[----:B------:R-:W-:Y:S01]  /*09c0*/  IMAD R12, R7, R8, R16 ;  /* 0x00000008070c7224 */ /* 0x000fe200078e0210 */
[----:B------:R-:W-:Y:S01]  /*09d0*/  IABS R16, R19 ;  /* 0x0000001300107213 */ /* 0x000fe20000000000 */
[----:B------:R-:W-:Y:S01]  /*09e0*/  IMAD.HI.U32 R8, R3, R10, RZ ;  /* 0x0000000a03087227 */ /* 0x000fe200078e00ff */
[----:B------:R-:W-:-:S02]  /*09f0*/  LOP3.LUT R28, R2, 0x48, RZ, 0xfc, !PT ;  /* 0x00000048021c7812 */ /* 0x000fc400078efcff */
[----:B------:R-:W-:Y:S01]  /*0a00*/  ISETP.GT.U32.AND P2, PT, R7, R12, PT ;  /* 0x0000000c0700720c */ /* 0x000fe20003f44070 */
[----:B------:R-:W-:Y:S01]  /*0a10*/  IMAD.HI.U32 R9, R3, R14, RZ ;  /* 0x0000000e03097227 */ /* 0x000fe200078e00ff */
[C---:B------:R-:W-:Y:S02]  /*0a20*/  LOP3.LUT R30, R2.reuse, 0x50, RZ, 0xfc, !PT ;  /* 0x00000050021e7812 */ /* 0x040fe400078efcff */
[C---:B------:R-:W-:Y:S01]  /*0a30*/  LOP3.LUT R32, R2.reuse, 0x58, RZ, 0xfc, !PT ;  /* 0x0000005802207812 */ /* 0x040fe200078efcff */
[----:B------:R-:W-:Y:S01]  /*0a40*/  IMAD.MOV R8, RZ, RZ, -R8 ;  /* 0x000000ffff087224 */ /* 0x000fe200078e0a08 */
[C---:B------:R-:W-:Y:S01]  /*0a50*/  LOP3.LUT R31, R2.reuse, 0x60, RZ, 0xfc, !PT ;  /* 0x00000060021f7812 */ /* 0x040fe200078efcff */
[----:B------:R-:W-:Y:S01]  /*0a60*/  IMAD.MOV R11, RZ, RZ, -R9 ;  /* 0x000000ffff0b7224 */ /* 0x000fe200078e0a09 */
[C---:B------:R-:W-:Y:S01]  /*0a70*/  LOP3.LUT R34, R2.reuse, 0x64, RZ, 0xfc, !PT ;  /* 0x0000006402227812 */ /* 0x040fe200078efcff */
[C---:B------:R-:W-:Y:S01]  /*0a80*/  IMAD R8, R7.reuse, R8, R10 ;  /* 0x0000000807087224 */ /* 0x040fe200078e020a */
[----:B------:R-:W-:Y:S01]  /*0a90*/  LOP3.LUT R35, R2, 0x68, RZ, 0xfc, !PT ;  /* 0x0000006802237812 */ /* 0x000fe200078efcff */
[----:B-1----:R-:W-:Y:S01]  /*0aa0*/  IMAD.IADD R0, R4, 0x1, R5 ;  /* 0x0000000104007824 */ /* 0x002fe200078e0205 */
[----:B------:R-:W-:Y:S01]  /*0ab0*/  LOP3.LUT R33, R2, 0x6c, RZ, 0xfc, !PT ;  /* 0x0000006c02217812 */ /* 0x000fe200078efcff */
[C---:B------:R-:W-:Y:S01]  /*0ac0*/  IMAD R4, R7.reuse, R11, R14 ;  /* 0x0000000b07047224 */ /* 0x040fe200078e020e */
[C---:B------:R-:W-:Y:S01]  /*0ad0*/  ISETP.GT.U32.AND P3, PT, R7.reuse, R8, PT ;  /* 0x000000080700720c */ /* 0x040fe20003f64070 */
[--C-:B------:R-:W-:Y:S01]  /*0ae0*/  @!P0 IMAD.IADD R6, R6, 0x1, -R7.reuse ;  /* 0x0000000106068824 */ /* 0x100fe200078e0a07 */
[----:B------:R-:W-:Y:S01]  /*0af0*/  IABS R14, R15 ;  /* 0x0000000f000e7213 */ /* 0x000fe20000000000 */
[----:B------:R-:W-:Y:S01]  /*0b00*/  @!P2 IMAD.IADD R12, R12, 0x1, -R7 ;  /* 0x000000010c0ca824 */ /* 0x000fe200078e0a07 */
[----:B------:R-:W-:Y:S01]  /*0b10*/  ISETP.GT.U32.AND P6, PT, R7, R4, PT ;  /* 0x000000040700720c */ /* 0x000fe20003fc4070 */
[----:B------:R-:W-:Y:S01]  /*0b20*/  IMAD.HI.U32 R9, R3, R16, RZ ;  /* 0x0000001003097227 */ /* 0x000fe200078e00ff */
[----:B------:R-:W-:-:S02]  /*0b30*/  ISETP.GT.U32.AND P2, PT, R7, R6, PT ;  /* 0x000000060700720c */ /* 0x000fc40003f44070 */
[----:B------:R-:W-:Y:S01]  /*0b40*/  ISETP.GT.U32.AND P0, PT, R7, R12, PT ;  /* 0x0000000c0700720c */ /* 0x000fe20003f04070 */
[----:B------:R-:W-:Y:S01]  /*0b50*/  IMAD.HI.U32 R5, R3, R18, RZ ;  /* 0x0000001203057227 */ /* 0x000fe200078e00ff */
[C---:B------:R-:W-:Y:S02]  /*0b60*/  LOP3.LUT R37, R2.reuse, 0x70, RZ, 0xfc, !PT ;  /* 0x0000007002257812 */ /* 0x040fe400078efcff */
[----:B------:R-:W-:Y:S01]  /*0b70*/  LOP3.LUT R40, R2, 0x78, RZ, 0xfc, !PT ;  /* 0x0000007802287812 */ /* 0x000fe200078efcff */
[----:B------:R-:W-:Y:S01]  /*0b80*/  @!P3 IMAD.IADD R8, R8, 0x1, -R7 ;  /* 0x000000010808b824 */ /* 0x000fe200078e0a07 */
[----:B------:R-:W-:Y:S01]  /*0b90*/  LOP3.LUT R39, R2, 0x7c, RZ, 0xfc, !PT ;  /* 0x0000007c02277812 */ /* 0x000fe200078efcff */
[----:B------:R-:W-:Y:S01]  /*0ba0*/  IMAD.MOV R9, RZ, RZ, -R9 ;  /* 0x000000ffff097224 */ /* 0x000fe200078e0a09 */
[----:B------:R-:W-:Y:S01]  /*0bb0*/  IABS R36, R40 ;  /* 0x0000002800247213 */ /* 0x000fe20000000000 */
[----:B------:R-:W-:Y:S01]  /*0bc0*/  @!P6 IMAD.IADD R4, R4, 0x1, -R7 ;  /* 0x000000010404e824 */ /* 0x000fe200078e0a07 */
[C---:B------:R-:W-:Y:S01]  /*0bd0*/  ISETP.GT.U32.AND P6, PT, R7.reuse, R8, PT ;  /* 0x000000080700720c */ /* 0x040fe20003fc4070 */
[----:B------:R-:W-:Y:S01]  /*0be0*/  IMAD.MOV R5, RZ, RZ, -R5 ;  /* 0x000000ffff057224 */ /* 0x000fe200078e0a05 */
[C---:B------:R-:W-:Y:S01]  /*0bf0*/  LOP3.LUT R41, R2.reuse, 0x80, RZ, 0xfc, !PT ;  /* 0x0000008002297812 */ /* 0x040fe200078efcff */
[C---:B------:R-:W-:Y:S01]  /*0c00*/  IMAD R10, R7.reuse, R9, R16 ;  /* 0x00000009070a7224 */ /* 0x040fe200078e0210 */
[C---:B------:R-:W-:Y:S01]  /*0c10*/  ISETP.GT.U32.AND P3, PT, R7.reuse, R4, PT ;  /* 0x000000040700720c */ /* 0x040fe20003f64070 */
[C---:B------:R-:W-:Y:S01]  /*0c20*/  IMAD R9, R7.reuse, R5, R18 ;  /* 0x0000000507097224 */ /* 0x040fe200078e0212 */
[----:B------:R-:W-:Y:S01]  /*0c30*/  LOP3.LUT R18, R2, 0x18, RZ, 0xfc, !PT ;  /* 0x0000001802127812 */ /* 0x000fe200078efcff */
[----:B------:R-:W-:Y:S01]  /*0c40*/  @!P2 IMAD.IADD R6, R6, 0x1, -R7 ;  /* 0x000000010606a824 */ /* 0x000fe200078e0a07 */
[----:B------:R-:W-:Y:S01]  /*0c50*/  ISETP.GT.U32.AND P2, PT, R7, R10, PT ;  /* 0x0000000a0700720c */ /* 0x000fe20003f44070 */
[----:B------:R-:W-:Y:S01]  /*0c60*/  IMAD.HI.U32 R5, R3, R14, RZ ;  /* 0x0000000e03057227 */ /* 0x000fe200078e00ff */
[----:B------:R-:W-:-:S02]  /*0c70*/  IABS R16, R18 ;  /* 0x0000001200107213 */ /* 0x000fc40000000000 */
[----:B------:R-:W-:Y:S01]  /*0c80*/  IABS R44, R41 ;  /* 0x00000029002c7213 */ /* 0x000fe20000000000 */
[----:B------:R-:W-:Y:S01]  /*0c90*/  IMAD.MOV.U32 R21, RZ, RZ, R6 ;  /* 0x000000ffff157224 */ /* 0x000fe200078e0006 */
[----:B------:R-:W-:Y:S01]  /*0ca0*/  LOP3.LUT R42, R2, 0x84, RZ, 0xfc, !PT ;  /* 0x00000084022a7812 */ /* 0x000fe200078efcff */
[----:B------:R-:W-:Y:S01]  /*0cb0*/  @!P6 IMAD.IADD R8, R8, 0x1, -R7 ;  /* 0x000000010808e824 */ /* 0x000fe200078e0a07 */
[----:B------:R-:W-:Y:S01]  /*0cc0*/  ISETP.GE.AND P6, PT, R13, RZ, PT ;  /* 0x000000ff0d00720c */ /* 0x000fe20003fc6270 */
[----:B------:R-:W-:Y:S01]  /*0cd0*/  IMAD.MOV R6, RZ, RZ, -R5 ;  /* 0x000000ffff067224 */ /* 0x000fe200078e0a05 */
[C---:B------:R-:W-:Y:S01]  /*0ce0*/  LOP3.LUT R13, R2.reuse, 0x1c, RZ, 0xfc, !PT ;  /* 0x0000001c020d7812 */ /* 0x040fe200078efcff */
[----:B------:R-:W-:Y:S01]  /*0cf0*/  IMAD.MOV.U32 R11, RZ, RZ, R8 ;  /* 0x000000ffff0b7224 */ /* 0x000fe200078e0008 */
[----:B------:R-:W-:Y:S01]  /*0d00*/  IABS R38, R42 ;  /* 0x0000002a00267213 */ /* 0x000fe20000000000 */
[C---:B------:R-:W-:Y:S01]  /*0d10*/  IMAD R6, R7.reuse, R6, R14 ;  /* 0x0000000607067224 */ /* 0x040fe200078e020e */
[----:B------:R-:W-:Y:S01]  /*0d20*/  LOP3.LUT R56, R2, 0xa4, RZ, 0xfc, !PT ;  /* 0x000000a402387812 */ /* 0x000fe200078efcff */
[----:B------:R-:W-:Y:S01]  /*0d30*/  @!P4 IMAD.MOV R21, RZ, RZ, -R21 ;  /* 0x000000ffff15c224 */ /* 0x000fe200078e0a15 */
[C---:B------:R-:W-:Y:S01]  /*0d40*/  ISETP.GT.U32.AND P4, PT, R7.reuse, R9, PT ;  /* 0x000000090700720c */ /* 0x040fe20003f84070 */
[----:B------:R-:W-:Y:S01]  /*0d50*/  @!P5 IMAD.MOV R11, RZ, RZ, -R11 ;  /* 0x000000ffff0bd224 */ /* 0x000fe200078e0a0b */
[----:B------:R-:W-:Y:S01]  /*0d60*/  ISETP.GT.U32.AND P5, PT, R7, R6, PT ;  /* 0x000000060700720c */ /* 0x000fe20003fa4070 */
[--C-:B------:R-:W-:Y:S01]  /*0d70*/  @!P2 IMAD.IADD R10, R10, 0x1, -R7.reuse ;  /* 0x000000010a0aa824 */ /* 0x100fe200078e0a07 */
[----:B------:R-:W-:Y:S01]  /*0d80*/  STL [R1+0x8], R21 ;  /* 0x0000081501007387 */ /* 0x000fe20000100800 */
[----:B------:R-:W-:Y:S01]  /*0d90*/  @!P0 IMAD.IADD R12, R12, 0x1, -R7 ;  /* 0x000000010c0c8824 */ /* 0x000fe200078e0a07 */
[----:B------:R-:W-:Y:S01]  /*0da0*/  ISETP.GE.AND P0, PT, R17, RZ, PT ;  /* 0x000000ff1100720c */ /* 0x000fe20003f06270 */
[----:B------:R-:W-:Y:S01]  /*0db0*/  IMAD.HI.U32 R5, R3, R16, RZ ;  /* 0x0000001003057227 */ /* 0x000fe200078e00ff */
[----:B------:R-:W-:-:S02]  /*0dc0*/  LOP3.LUT R17, R2, 0x20, RZ, 0xfc, !PT ;  /* 0x0000002002117812 */ /* 0x000fc400078efcff */
[----:B------:R-:W-:Y:S01]  /*0dd0*/  ISETP.GE.AND P2, PT, R20, RZ, PT ;  /* 0x000000ff1400720c */ /* 0x000fe20003f46270 */
[----:B------:R-:W-:Y:S01]  /*0de0*/  @!P6 IMAD.MOV R12, RZ, RZ, -R12 ;  /* 0x000000ffff0ce224 */ /* 0x000fe200078e0a0c */
[----:B------:R-:W-:Y:S01]  /*0df0*/  IABS R14, R17 ;  /* 0x00000011000e7213 */ /* 0x000fe20000000000 */
[--C-:B------:R-:W-:Y:S01]  /*0e00*/  @!P4 IMAD.IADD R9, R9, 0x1, -R7.reuse ;  /* 0x000000010909c824 */ /* 0x100fe200078e0a07 */
[C---:B------:R-:W-:Y:S01]  /*0e10*/  ISETP.GT.U32.AND P4, PT, R7.reuse, R10, PT ;  /* 0x0000000a0700720c */ /* 0x040fe20003f84070 */
[----:B------:R-:W-:Y:S01]  /*0e20*/  @!P5 IMAD.IADD R6, R6, 0x1, -R7 ;  /* 0x000000010606d824 */ /* 0x000fe200078e0a07 */
[----:B------:R1:W-:Y:S01]  /*0e30*/  STL [R1+0x18], R12 ;  /* 0x0000180c01007387 */ /* 0x0003e20000100800 */
[----:B------:R-:W-:Y:S01]  /*0e40*/  IMAD.MOV R5, RZ, RZ, -R5 ;  /* 0x000000ffff057224 */ /* 0x000fe200078e0a05 */
[C---:B------:R-:W-:Y:S01]  /*0e50*/  ISETP.GT.U32.AND P6, PT, R7.reuse, R9, PT ;  /* 0x000000090700720c */ /* 0x040fe20003fc4070 */
[----:B------:R-:W-:Y:S01]  /*0e60*/  @!P3 IMAD.IADD R4, R4, 0x1, -R7 ;  /* 0x000000010404b824 */ /* 0x000fe200078e0a07 */
[----:B------:R-:W-:Y:S01]  /*0e70*/  ISETP.GT.U32.AND P5, PT, R7, R6, PT ;  /* 0x000000060700720c */ /* 0x000fe20003fa4070 */
[----:B------:R2:W-:Y:S01]  /*0e80*/  STL [R1+0x4], R11 ;  /* 0x0000040b01007387 */ /* 0x0005e20000100800 */
[----:B------:R-:W-:Y:S01]  /*0e90*/  ISETP.GE.AND P3, PT, R19, RZ, PT ;  /* 0x000000ff1300720c */ /* 0x000fe20003f66270 */
[----:B------:R-:W-:Y:S01]  /*0ea0*/  @!P0 IMAD.MOV R4, RZ, RZ, -R4 ;  /* 0x000000ffff048224 */ /* 0x000fe200078e0a04 */
[----:B------:R-:W-:Y:S01]  /*0eb0*/  ISETP.GE.AND P0, PT, R15, RZ, PT ;  /* 0x000000ff0f00720c */ /* 0x000fe20003f06270 */
[----:B------:R-:W-:Y:S01]  /*0ec0*/  IMAD.HI.U32 R43, R3, R38, RZ ;  /* 0x00000026032b7227 */ /* 0x000fe200078e00ff */
[----:B-1----:R-:W-:-:S02]  /*0ed0*/  IABS R12, R13 ;  /* 0x0000000d000c7213 */ /* 0x002fc40000000000 */
[----:B------:R1:W-:Y:S01]  /*0ee0*/  STL [R1], R4 ;  /* 0x0000000401007387 */ /* 0x0003e20000100800 */
[----:B------:R-:W-:Y:S01]  /*0ef0*/  @!P4 IMAD.IADD R10, R10, 0x1, -R7 ;  /* 0x000000010a0ac824 */ /* 0x000fe200078e0a07 */
[C---:B------:R-:W-:Y:S01]  /*0f00*/  LOP3.LUT R15, R2.reuse, 0x24, RZ, 0xfc, !PT ;  /* 0x00000024020f7812 */ /* 0x040fe200078efcff */
[----:B--2---:R-:W-:Y:S01]  /*0f10*/  IMAD R11, R7, R5, R16 ;  /* 0x00000005070b7224 */ /* 0x004fe200078e0210 */
[C---:B------:R-:W-:Y:S01]  /*0f20*/  LOP3.LUT R19, R2.reuse, 0x2c, RZ, 0xfc, !PT ;  /* 0x0000002c02137812 */ /* 0x040fe200078efcff */
[----:B------:R-:W-:Y:S01]  /*0f30*/  IMAD.HI.U32 R5, R3, R14, RZ ;  /* 0x0000000e03057227 */ /* 0x000fe200078e00ff */
[C---:B------:R-:W-:Y:S02]  /*0f40*/  LOP3.LUT R21, R2.reuse, 0x30, RZ, 0xfc, !PT ;  /* 0x0000003002157812 */ /* 0x040fe400078efcff */
[----:B------:R-:W-:Y:S01]  /*0f50*/  ISETP.GT.U32.AND P4, PT, R7, R11, PT ;  /* 0x0000000b0700720c */ /* 0x000fe20003f84070 */
[----:B------:R-:W-:Y:S01]  /*0f60*/  IMAD.MOV.U32 R8, RZ, RZ, R10 ;  /* 0x000000ffff087224 */ /* 0x000fe200078e000a */
[----:B------:R-:W-:Y:S01]  /*0f70*/  IABS R20, R21 ;  /* 0x0000001500147213 */ /* 0x000fe20000000000 */
[----:B-1----:R-:W-:Y:S01]  /*0f80*/  IMAD.HI.U32 R4, R3, R12, RZ ;  /* 0x0000000c03047227 */ /* 0x002fe200078e00ff */
[----:B------:R-:W-:-:S02]  /*0f90*/  LOP3.LUT R48, R2, 0xa8, RZ, 0xfc, !PT ;  /* 0x000000a802307812 */ /* 0x000fc400078efcff */
[C---:B------:R-:W-:Y:S01]  /*0fa0*/  LOP3.LUT R53, R2.reuse, 0xac, RZ, 0xfc, !PT ;  /* 0x000000ac02357812 */ /* 0x040fe200078efcff */
[----:B------:R-:W-:Y:S01]  /*0fb0*/  IMAD.MOV R5, RZ, RZ, -R5 ;  /* 0x000000ffff057224 */ /* 0x000fe200078e0a05 */
[----:B------:R-:W-:Y:S01]  /*0fc0*/  LOP3.LUT R54, R2, 0xb0, RZ, 0xfc, !PT ;  /* 0x000000b002367812 */ /* 0x000fe200078efcff */
[--C-:B------:R-:W-:Y:S01]  /*0fd0*/  @!P5 IMAD.IADD R6, R6, 0x1, -R7.reuse ;  /* 0x000000010606d824 */ /* 0x100fe200078e0a07 */
[----:B------:R-:W-:Y:S01]  /*0fe0*/  IABS R46, R53 ;  /* 0x00000035002e7213 */ /* 0x000fe20000000000 */
[----:B------:R-:W-:Y:S01]  /*0ff0*/  @!P3 IMAD.MOV R8, RZ, RZ, -R8 ;  /* 0x000000ffff08b224 */ /* 0x000fe200078e0a08 */
[----:B------:R-:W-:Y:S01]  /*1000*/  ISETP.GE.AND P3, PT, R13, RZ, PT ;  /* 0x000000ff0d00720c */ /* 0x000fe20003f66270 */
[----:B------:R-:W-:Y:S01]  /*1010*/  IMAD.MOV R4, RZ, RZ, -R4 ;  /* 0x000000ffff047224 */ /* 0x000fe200078e0a04 */
[----:B------:R-:W-:Y:S01]  /*1020*/  LOP3.LUT R55, R2, 0xb4, RZ, 0xfc, !PT ;  /* 0x000000b402377812 */ /* 0x000fe200078efcff */
[----:B------:R-:W-:Y:S01]  /*1030*/  IMAD R13, R7, R5, R14 ;  /* 0x00000005070d7224 */ /* 0x000fe200078e020e */
[----:B------:R-:W-:Y:S01]  /*1040*/  STL [R1+0x630], R8 ;  /* 0x0006300801007387 */ /* 0x000fe20000100800 */
[----:B------:R-:W-:Y:S01]  /*1050*/  IMAD.MOV.U32 R10, RZ, RZ, R6 ;  /* 0x000000ffff0a7224 */ /* 0x000fe200078e0006 */
[----:B------:R-:W-:Y:S01]  /*1060*/  IABS R52, R55 ;  /* 0x0000003700347213 */ /* 0x000fe20000000000 */
[--C-:B------:R-:W-:Y:S01]  /*1070*/  @!P6 IMAD.IADD R9, R9, 0x1, -R7.reuse ;  /* 0x000000010909e824 */ /* 0x100fe200078e0a07 */
[----:B------:R-:W-:Y:S01]  /*1080*/  ISETP.GE.AND P6, PT, R18, RZ, PT ;  /* 0x000000ff1200720c */ /* 0x000fe20003fc6270 */
[----:B------:R-:W-:Y:S01]  /*1090*/  @!P4 IMAD.IADD R11, R11, 0x1, -R7 ;  /* 0x000000010b0bc824 */ /* 0x000fe200078e0a07 */
[----:B------:R-:W-:Y:S01]  /*10a0*/  ISETP.GE.AND P4, PT, R17, RZ, PT ;  /* 0x000000ff1100720c */ /* 0x000fe20003f86270 */
[C---:B------:R-:W-:Y:S01]  /*10b0*/  IMAD R12, R7.reuse, R4, R12 ;  /* 0x00000004070c7224 */ /* 0x040fe200078e020c */
[----:B------:R-:W-:Y:S01]  /*10c0*/  IABS R4, R15 ;  /* 0x0000000f00047213 */ /* 0x000fe20000000000 */
[----:B------:R-:W-:Y:S01]  /*10d0*/  @!P0 IMAD.MOV R10, RZ, RZ, -R10 ;  /* 0x000000ffff0a8224 */ /* 0x000fe200078e0a0a */
[C---:B------:R-:W-:Y:S01]  /*10e0*/  ISETP.GT.U32.AND P0, PT, R7.reuse, R13, PT ;  /* 0x0000000d0700720c */ /* 0x040fe20003f04070 */
[----:B------:R-:W-:Y:S01]  /*10f0*/  @!P2 IMAD.MOV R9, RZ, RZ, -R9 ;  /* 0x000000ffff09a224 */ /* 0x000fe200078e0a09 */
[----:B------:R-:W-:Y:S01]  /*1100*/  ISETP.GT.U32.AND P2, PT, R7, R11, PT ;  /* 0x0000000b0700720c */ /* 0x000fe20003f44070 */
[----:B------:R-:W-:Y:S01]  /*1110*/  IMAD.MOV.U32 R14, RZ, RZ, R4 ;  /* 0x000000ffff0e7224 */ /* 0x000fe200078e0004 */
[----:B------:R-:W-:Y:S01]  /*1120*/  LOP3.LUT R17, R2, 0x28, RZ, 0xfc, !PT ;  /* 0x0000002802117812 */ /* 0x000fe200078efcff */
[C---:B------:R-:W-:Y:S01]  /*1130*/  IMAD.HI.U32 R6, R3.reuse, R20, RZ ;  /* 0x0000001403067227 */ /* 0x040fe200078e00ff */
[----:B------:R-:W-:Y:S01]  /*1140*/  IABS R18, R19 ;  /* 0x0000001300127213 */ /* 0x000fe20000000000 */
[----:B------:R1:W-:Y:S01]  /*1150*/  STL [R1+0x634], R9 ;  /* 0x0006340901007387 */ /* 0x0003e20000100800 */
[----:B------:R-:W-:Y:S01]  /*1160*/  IABS R16, R17 ;  /* 0x0000001100107213 */ /* 0x000fe20000000000 */
[----:B------:R-:W-:Y:S01]  /*1170*/  IMAD.HI.U32 R4, R3, R14, RZ ;  /* 0x0000000e03047227 */ /* 0x000fe200078e00ff */
[----:B------:R-:W-:Y:S01]  /*1180*/  ISETP.GT.U32.AND P5, PT, R7, R12, PT ;  /* 0x0000000c0700720c */ /* 0x000fe20003fa4070 */
[----:B------:R2:W-:Y:S02]  /*1190*/  STL [R1+0x638], R10 ;  /* 0x0006380a01007387 */ /* 0x0005e40000100800 */
[----:B------:R-:W-:-:S02]  /*11a0*/  IMAD.MOV R4, RZ, RZ, -R4 ;  /* 0x000000ffff047224 */ /* 0x000fc400078e0a04 */
[--C-:B------:R-:W-:Y:S02]  /*11b0*/  @!P0 IMAD.IADD R13, R13, 0x1, -R7.reuse ;  /* 0x000000010d0d8824 */ /* 0x100fe400078e0a07 */
[----:B------:R-:W-:Y:S01]  /*11c0*/  @!P2 IMAD.IADD R11, R11, 0x1, -R7 ;  /* 0x000000010b0ba824 */ /* 0x000fe200078e0a07 */
[----:B------:R-:W-:Y:S01]  /*11d0*/  ISETP.GE.AND P2, PT, R15, RZ, PT ;  /* 0x000000ff0f00720c */ /* 0x000fe20003f46270 */
[C---:B------:R-:W-:Y:S01]  /*11e0*/  IMAD R14, R7.reuse, R4, R14 ;  /* 0x00000004070e7224 */ /* 0x040fe200078e020e */
[----:B------:R-:W-:Y:S01]  /*11f0*/  ISETP.GT.U32.AND P0, PT, R7, R13, PT ;  /* 0x0000000d0700720c */ /* 0x000fe20003f04070 */
[----:B------:R-:W-:Y:S01]  /*1200*/  IMAD.HI.U32 R4, R3, R16, RZ ;  /* 0x0000001003047227 */ /* 0x000fe200078e00ff */
[C---:B-1----:R-:W-:Y:S02]  /*1210*/  LOP3.LUT R9, R2.reuse, 0xd8, RZ, 0xfc, !PT ;  /* 0x000000d802097812 */ /* 0x042fe400078efcff */
[----:B--2---:R-:W-:Y:S01]  /*1220*/  LOP3.LUT R10, R2, 0xe4, RZ, 0xfc, !PT ;  /* 0x000000e4020a7812 */ /* 0x004fe200078efcff */
[----:B------:R-:W-:Y:S01]  /*1230*/  @!P6 IMAD.MOV R11, RZ, RZ, -R11 ;  /* 0x000000ffff0be224 */ /* 0x000fe200078e0a0b */
[----:B------:R-:W-:Y:S01]  /*1240*/  ISETP.GT.U32.AND P6, PT, R7, R14, PT ;  /* 0x0000000e0700720c */ /* 0x000fe20003fc4070 */
[----:B------:R-:W-:Y:S01]  /*1250*/  IMAD.HI.U32 R5, R3, R18, RZ ;  /* 0x0000001203057227 */ /* 0x000fe200078e00ff */
[----:B------:R-:W-:-:S02]  /*1260*/  IABS R60, R10 ;  /* 0x0000000a003c7213 */ /* 0x000fc40000000000 */
[----:B------:R1:W-:Y:S01]  /*1270*/  STL [R1+0x63c], R11 ;  /* 0x00063c0b01007387 */ /* 0x0003e20000100800 */
[----:B------:R-:W-:Y:S02]  /*1280*/  IMAD.MOV R4, RZ, RZ, -R4 ;  /* 0x000000ffff047224 */ /* 0x000fe400078e0a04 */
[----:B------:R-:W-:Y:S02]  /*1290*/  IMAD.MOV R5, RZ, RZ, -R5 ;  /* 0x000000ffff057224 */ /* 0x000fe400078e0a05 */
[C---:B------:R-:W-:Y:S02]  /*12a0*/  IMAD R15, R7.reuse, R4, R16 ;  /* 0x00000004070f7224 */ /* 0x040fe400078e0210 */
[----:B------:R-:W-:Y:S01]  /*12b0*/  IMAD R16, R7, R5, R18 ;  /* 0x0000000507107224 */ /* 0x000fe200078e0212 */
[----:B------:R-:W-:Y:S01]  /*12c0*/  IABS R18, R27 ;  /* 0x0000001b00127213 */ /* 0x000fe20000000000 */
[--C-:B------:R-:W-:Y:S01]  /*12d0*/  @!P0 IMAD.IADD R13, R13, 0x1, -R7.reuse ;  /* 0x000000010d0d8824 */ /* 0x100fe200078e0a07 */
[C---:B------:R-:W-:Y:S01]  /*12e0*/  ISETP.GT.U32.AND P0, PT, R7.reuse, R15, PT ;  /* 0x0000000f0700720c */ /* 0x040fe20003f04070 */
[--C-:B------:R-:W-:Y:S01]  /*12f0*/  @!P5 IMAD.IADD R12, R12, 0x1, -R7.reuse ;  /* 0x000000010c0cd824 */ /* 0x100fe200078e0a07 */
[----:B-1----:R-:W-:Y:S01]  /*1300*/  LOP3.LUT R11, R2, 0xe8, RZ, 0xfc, !PT ;  /* 0x000000e8020b7812 */ /* 0x002fe200078efcff */
[----:B------:R-:W-:Y:S01]  /*1310*/  @!P6 IMAD.IADD R14, R14, 0x1, -R7 ;  /* 0x000000010e0ee824 */ /* 0x000fe200078e0a07 */
[C---:B------:R-:W-:Y:S01]  /*1320*/  ISETP.GT.U32.AND P6, PT, R7.reuse, R16, PT ;  /* 0x000000100700720c */ /* 0x040fe20003fc4070 */
[----:B------:R-:W-:Y:S01]  /*1330*/  IMAD.MOV R6, RZ, RZ, -R6 ;  /* 0x000000ffff067224 */ /* 0x000fe200078e0a06 */
[----:B------:R-:W-:Y:S01]  /*1340*/  ISETP.GT.U32.AND P5, PT, R7, R12, PT ;  /* 0x0000000c0700720c */ /* 0x000fe20003fa4070 */
[----:B------:R-:W-:Y:S01]  /*1350*/  IMAD.HI.U32 R4, R3, R18, RZ ;  /* 0x0000001203047227 */ /* 0x000fe200078e00ff */
[----:B------:R-:W-:-:S03]  /*1360*/  IABS R61, R11 ;  /* 0x0000000b003d7213 */ /* 0x000fc60000000000 */
[----:B------:R-:W-:Y:S02]  /*1370*/  @!P4 IMAD.MOV R13, RZ, RZ, -R13 ;  /* 0x000000ffff0dc224 */ /* 0x000fe400078e0a0d */
[----:B------:R-:W-:Y:S01]  /*1380*/  @!P0 IMAD.IADD R15, R15, 0x1, -R7 ;  /* 0x000000010f0f8824 */ /* 0x000fe200078e0a07 */
[----:B------:R-:W-:Y:S01]  /*1390*/  ISETP.GT.U32.AND P0, PT, R7, R14, PT ;  /* 0x0000000e0700720c */ /* 0x000fe20003f04070 */
[----:B------:R-:W-:-:S04]  /*13a0*/  IMAD.HI.U32 R57, R3, R52, RZ ;  /* 0x0000003403397227 */ /* 0x000fc800078e00ff */
[--C-:B------:R-:W-:Y:S01]  /*13b0*/  @!P6 IMAD.IADD R16, R16, 0x1, -R7.reuse ;  /* 0x000000011010e824 */ /* 0x100fe200078e0a07 */
[----:B------:R-:W-:Y:S01]  /*13c0*/  ISETP.GT.U32.AND P6, PT, R7, R15, PT ;  /* 0x0000000f0700720c */ /* 0x000fe20003fc4070 */
[--C-:B------:R-:W-:Y:S01]  /*13d0*/  @!P5 IMAD.IADD R12, R12, 0x1, -R7.reuse ;  /* 0x000000010c0cd824 */ /* 0x100fe200078e0a07 */
[----:B------:R-:W-:Y:S01]  /*13e0*/  ISETP.GE.AND P5, PT, R17, RZ, PT ;  /* 0x000000ff1100720c */ /* 0x000fe20003fa6270 */
[C---:B------:R-:W-:Y:S01]  /*13f0*/  IMAD R17, R7.reuse, R6, R20 ;  /* 0x0000000607117224 */ /* 0x040fe200078e0214 */
[----:B------:R-:W-:Y:S01]  /*1400*/  IABS R20, R26 ;  /* 0x0000001a00147213 */ /* 0x000fe20000000000 */
[----:B------:R-:W-:Y:S02]  /*1410*/  IMAD.MOV R6, RZ, RZ, -R4 ;  /* 0x000000ffff067224 */ /* 0x000fe400078e0a04 */
[----:B------:R-:W-:Y:S01]  /*1420*/  @!P3 IMAD.MOV R12, RZ, RZ, -R12 ;  /* 0x000000ffff0cb224 */ /* 0x000fe200078e0a0c */
[C---:B------:R-:W-:Y:S01]  /*1430*/  ISETP.GT.U32.AND P4, PT, R7.reuse, R17, PT ;  /* 0x000000110700720c */ /* 0x040fe20003f84070 */
[C---:B------:R-:W-:Y:S01]  /*1440*/  IMAD R18, R7.reuse, R6, R18 ;  /* 0x0000000607127224 */ /* 0x040fe200078e0212 */
[----:B------:R-:W-:Y:S01]  /*1450*/  ISETP.GT.U32.AND P3, PT, R7, R16, PT ;  /* 0x000000100700720c */ /* 0x000fe20003f64070 */
[----:B------:R-:W-:Y:S01]  /*1460*/  IMAD.HI.U32 R5, R3, R20, RZ ;  /* 0x0000001403057227 */ /* 0x000fe200078e00ff */
[----:B------:R-:W-:Y:S01]  /*1470*/  IABS R6, R28 ;  /* 0x0000001c00067213 */ /* 0x000fe20000000000 */
[----:B------:R1:W-:Y:S02]  /*1480*/  STL [R1+0x640], R12 ;  /* 0x0006400c01007387 */ /* 0x0003e40000100800 */
[----:B------:R-:W-:Y:S01]  /*1490*/  @!P6 IMAD.IADD R15, R15, 0x1, -R7 ;  /* 0x000000010f0fe824 */ /* 0x000fe200078e0a07 */
[----:B------:R-:W-:Y:S01]  /*14a0*/  ISETP.GT.U32.AND P6, PT, R7, R18, PT ;  /* 0x000000120700720c */ /* 0x000fe20003fc4070 */
[----:B------:R-:W-:Y:S01]  /*14b0*/  IMAD.MOV R5, RZ, RZ, -R5 ;  /* 0x000000ffff057224 */ /* 0x000fe200078e0a05 */
[----:B------:R2:W-:Y:S01]  /*14c0*/  STL [R1+0x648], R13 ;  /* 0x0006480d01007387 */ /* 0x0005e20000100800 */
[----:B------:R-:W-:Y:S01]  /*14d0*/  @!P0 IMAD.IADD R14, R14, 0x1, -R7 ;  /* 0x000000010e0e8824 */ /* 0x000fe200078e0a07 */
[----:B------:R-:W-:Y:S01]  /*14e0*/  ISETP.GE.AND P0, PT, R19, RZ, PT ;  /* 0x000000ff1300720c */ /* 0x000fe20003f06270 */
[----:B------:R-:W-:-:S02]  /*14f0*/  IMAD R19, R7, R5, R20 ;  /* 0x0000000507137224 */ /* 0x000fc400078e0214 */
[----:B------:R-:W-:Y:S01]  /*1500*/  IMAD.HI.U32 R4, R3, R22, RZ ;  /* 0x0000001603047227 */ /* 0x000fe200078e00ff */
[----:B-1----:R-:W-:-:S03]  /*1510*/  LOP3.LUT R12, R2, 0xe0, RZ, 0xfc, !PT ;  /* 0x000000e0020c7812 */ /* 0x002fc600078efcff */
[--C-:B------:R-:W-:Y:S01]  /*1520*/  @!P4 IMAD.IADD R17, R17, 0x1, -R7.reuse ;  /* 0x000000011111c824 */ /* 0x100fe200078e0a07 */
[----:B------:R-:W-:Y:S01]  /*1530*/  ISETP.GE.AND P4, PT, R21, RZ, PT ;  /* 0x000000ff1500720c */ /* 0x000fe20003f86270 */
[--C-:B------:R-:W-:Y:S01]  /*1540*/  @!P3 IMAD.IADD R16, R16, 0x1, -R7.reuse ;  /* 0x000000011010b824 */ /* 0x100fe200078e0a07 */
[C---:B------:R-:W-:Y:S01]  /*1550*/  ISETP.GT.U32.AND P3, PT, R7.reuse, R19, PT ;  /* 0x000000130700720c */ /* 0x040fe20003f64070 */
[----:B------:R-:W-:Y:S01]  /*1560*/  IMAD.MOV R4, RZ, RZ, -R4 ;  /* 0x000000ffff047224 */ /* 0x000fe200078e0a04 */
[----:B--2---:R-:W-:Y:S01]  /*1570*/  LOP3.LUT R13, R2, 0xdc, RZ, 0xfc, !PT ;  /* 0x000000dc020d7812 */ /* 0x004fe200078efcff */
[----:B------:R-:W-:Y:S01]  /*1580*/  @!P6 IMAD.IADD R18, R18, 0x1, -R7 ;  /* 0x000000011212e824 */ /* 0x000fe200078e0a07 */
[----:B------:R-:W-:Y:S01]  /*1590*/  ISETP.GT.U32.AND P6, PT, R7, R17, PT ;  /* 0x000000110700720c */ /* 0x000fe20003fc4070 */
[----:B------:R-:W-:Y:S01]  /*15a0*/  IMAD.HI.U32 R5, R3, R24, RZ ;  /* 0x0000001803057227 */ /* 0x000fe200078e00ff */
[----:B------:R-:W-:Y:S02]  /*15b0*/  IABS R58, R13 ;  /* 0x0000000d003a7213 */ /* 0x000fe40000000000 */
[----:B------:R-:W-:Y:S01]  /*15c0*/  IABS R59, R12 ;  /* 0x0000000c003b7213 */ /* 0x000fe20000000000 */
[----:B------:R-:W-:Y:S01]  /*15d0*/  IMAD R20, R7, R4, R22 ;  /* 0x0000000407147224 */ /* 0x000fe200078e0216 */
[----:B------:R-:W-:Y:S01]  /*15e0*/  IABS R22, R29 ;  /* 0x0000001d00167213 */ /* 0x000fe20000000000 */
[----:B------:R-:W-:-:S02]  /*15f0*/  IMAD.MOV R5, RZ, RZ, -R5 ;  /* 0x000000ffff057224 */ /* 0x000fc400078e0a05 */
[----:B------:R-:W-:Y:S01]  /*1600*/  @!P2 IMAD.MOV R14, RZ, RZ, -R14 ;  /* 0x000000ffff0ea224 */ /* 0x000fe200078e0a0e */
[C---:B------:R-:W-:Y:S01]  /*1610*/  ISETP.GT.U32.AND P2, PT, R7.reuse, R18, PT ;  /* 0x000000120700720c */ /* 0x040fe20003f44070 */
[----:B------:R-:W-:Y:S01]  /*1620*/  @!P5 IMAD.MOV R15, RZ, RZ, -R15 ;  /* 0x000000ffff0fd224 */ /* 0x000fe200078e0a0f */
[C---:B------:R-:W-:Y:S01]  /*1630*/  ISETP.GT.U32.AND P5, PT, R7.reuse, R20, PT ;  /* 0x000000140700720c */ /* 0x040fe20003fa4070 */
[----:B------:R-:W-:Y:S01]  /*1640*/  IMAD R21, R7, R5, R24 ;  /* 0x0000000507157224 */ /* 0x000fe200078e0218 */
[----:B------:R-:W-:Y:S01]  /*1650*/  STL [R1+0x64c], R14 ;  /* 0x00064c0e01007387 */ /* 0x000fe20000100800 */
[--C-:B------:R-:W-:Y:S02]  /*1660*/  @!P3 IMAD.IADD R19, R19, 0x1, -R7.reuse ;  /* 0x000000011313b824 */ /* 0x100fe400078e0a07 */
[----:B------:R-:W-:Y:S01]  /*1670*/  @!P0 IMAD.MOV R16, RZ, RZ, -R16 ;  /* 0x000000ffff108224 */ /* 0x000fe200078e0a10 */
[----:B------:R-:W-:Y:S01]  /*1680*/  ISETP.GE.AND P0, PT, R27, RZ, PT ;  /* 0x000000ff1b00720c */ /* 0x000fe20003f06270 */
[----:B------:R-:W-:Y:S01]  /*1690*/  @!P6 IMAD.IADD R17, R17, 0x1, -R7 ;  /* 0x000000011111e824 */ /* 0x000fe200078e0a07 */
[----:B------:R-:W-:Y:S01]  /*16a0*/  ISETP.GT.U32.AND P6, PT, R7, R21, PT ;  /* 0x000000150700720c */ /* 0x000fe20003fc4070 */
[----:B------:R-:W-:Y:S01]  /*16b0*/  IMAD.HI.U32 R4, R3, R22, RZ ;  /* 0x0000001603047227 */ /* 0x000fe200078e00ff */
[----:B------:R-:W-:Y:S01]  /*16c0*/  ISETP.GT.U32.AND P3, PT, R7, R19, PT ;  /* 0x000000130700720c */ /* 0x000fe20003f64070 */
[----:B------:R-:W-:Y:S01]  /*16d0*/  STL [R1+0x650], R15 ;  /* 0x0006500f01007387 */ /* 0x000fe20000100800 */
[----:B------:R-:W-:Y:S01]  /*16e0*/  LOP3.LUT R27, R2, 0x54, RZ, 0xfc, !PT ;  /* 0x00000054021b7812 */ /* 0x000fe200078efcff */
[----:B------:R-:W-:-:S02]  /*16f0*/  IMAD.MOV R4, RZ, RZ, -R4 ;  /* 0x000000ffff047224 */ /* 0x000fc400078e0a04 */
[----:B------:R-:W-:-:S04]  /*1700*/  IMAD.HI.U32 R5, R3, R6, RZ ;  /* 0x0000000603057227 */ /* 0x000fc800078e00ff */
[--C-:B------:R-:W-:Y:S01]  /*1710*/  @!P2 IMAD.IADD R18, R18, 0x1, -R7.reuse ;  /* 0x000000011212a824 */ /* 0x100fe200078e0a07 */
[----:B------:R-:W-:Y:S01]  /*1720*/  ISETP.GE.AND P2, PT, R26, RZ, PT ;  /* 0x000000ff1a00720c */ /* 0x000fe20003f46270 */
[----:B------:R-:W-:Y:S01]  /*1730*/  @!P5 IMAD.IADD R20, R20, 0x1, -R7 ;  /* 0x000000011414d824 */ /* 0x000fe200078e0a07 */
[----:B------:R-:W-:Y:S01]  /*1740*/  ISETP.GE.AND P5, PT, R23, RZ, PT ;  /* 0x000000ff1700720c */ /* 0x000fe20003fa6270 */
[C---:B------:R-:W-:Y:S01]  /*1750*/  IMAD R22, R7.reuse, R4, R22 ;  /* 0x0000000407167224 */ /* 0x040fe200078e0216 */
[----:B------:R-:W-:Y:S01]  /*1760*/  IABS R26, R27 ;  /* 0x0000001b001a7213 */ /* 0x000fe20000000000 */
[----:B------:R-:W-:Y:S02]  /*1770*/  IMAD.MOV R5, RZ, RZ, -R5 ;  /* 0x000000ffff057224 */ /* 0x000fe400078e0a05 */
[----:B------:R-:W-:Y:S01]  /*1780*/  @!P4 IMAD.MOV R17, RZ, RZ, -R17 ;  /* 0x000000ffff11c224 */ /* 0x000fe200078e0a11 */
[C---:B------:R-:W-:Y:S01]  /*1790*/  ISETP.GT.U32.AND P4, PT, R7.reuse, R20, PT ;  /* 0x000000140700720c */ /* 0x040fe20003f84070 */
[----:B------:R-:W-:Y:S01]  /*17a0*/  @!P0 IMAD.MOV R18, RZ, RZ, -R18 ;  /* 0x000000ffff128224 */ /* 0x000fe200078e0a12 */
[----:B------:R-:W-:Y:S01]  /*17b0*/  ISETP.GT.U32.AND P0, PT, R7, R22, PT ;  /* 0x000000160700720c */ /* 0x000fe20003f04070 */
[----:B------:R-:W-:-:S02]  /*17c0*/  @!P6 IMAD.IADD R21, R21, 0x1, -R7 ;  /* 0x000000011515e824 */ /* 0x000fc400078e0a07 */
[----:B------:R-:W-:Y:S01]  /*17d0*/  IMAD R23, R7, R5, R6 ;  /* 0x0000000507177224 */ /* 0x000fe200078e0206 */
[----:B------:R-:W-:Y:S01]  /*17e0*/  LOP3.LUT R5, R2, 0x4c, RZ, 0xfc, !PT ;  /* 0x0000004c02057812 */ /* 0x000fe200078efcff */
[----:B------:R-:W-:Y:S01]  /*17f0*/  @!P3 IMAD.IADD R19, R19, 0x1, -R7 ;  /* 0x000000011313b824 */ /* 0x000fe200078e0a07 */
[----:B------:R-:W-:Y:S02]  /*1800*/  ISETP.GE.AND P3, PT, R25, RZ, PT ;  /* 0x000000ff1900720c */ /* 0x000fe40003f66270 */
[----:B------:R-:W-:Y:S01]  /*1810*/  ISETP.GT.U32.AND P6, PT, R7, R21, PT ;  /* 0x000000150700720c */ /* 0x000fe20003fc4070 */
[----:B------:R-:W-:Y:S01]  /*1820*/  @!P2 IMAD.MOV R19, RZ, RZ, -R19 ;  /* 0x000000ffff13a224 */ /* 0x000fe200078e0a13 */
[----:B------:R-:W-:Y:S01]  /*1830*/  IABS R24, R5 ;  /* 0x0000000500187213 */ /* 0x000fe20000000000 */
[--C-:B------:R-:W-:Y:S01]  /*1840*/  @!P4 IMAD.IADD R20, R20, 0x1, -R7.reuse ;  /* 0x000000011414c824 */ /* 0x100fe200078e0a07 */
[----:B------:R-:W-:Y:S01]  /*1850*/  IABS R6, R30 ;  /* 0x0000001e00067213 */ /* 0x000fe20000000000 */
[----:B------:R-:W-:Y:S01]  /*1860*/  @!P0 IMAD.IADD R22, R22, 0x1, -R7 ;  /* 0x0000000116168824 */ /* 0x000fe200078e0a07 */
[----:B------:R-:W-:Y:S01]  /*1870*/  ISETP.GE.AND P0, PT, R5, RZ, PT ;  /* 0x000000ff0500720c */ /* 0x000fe20003f06270 */
[----:B------:R-:W-:Y:S01]  /*1880*/  IMAD.HI.U32 R4, R3, R24, RZ ;  /* 0x0000001803047227 */ /* 0x000fe200078e00ff */
[----:B------:R-:W-:-:S02]  /*1890*/  ISETP.GT.U32.AND P4, PT, R7, R23, PT ;  /* 0x000000170700720c */ /* 0x000fc40003f84070 */
[----:B------:R-:W-:Y:S01]  /*18a0*/  ISETP.GE.AND P2, PT, R29, RZ, PT ;  /* 0x000000ff1d00720c */ /* 0x000fe20003f46270 */
[----:B------:R-:W-:Y:S01]  /*18b0*/  IMAD.MOV R4, RZ, RZ, -R4 ;  /* 0x000000ffff047224 */ /* 0x000fe200078e0a04 */
[----:B------:R-:W-:Y:S01]  /*18c0*/  LOP3.LUT R29, R2, 0x5c, RZ, 0xfc, !PT ;  /* 0x0000005c021d7812 */ /* 0x000fe200078efcff */
[----:B------:R-:W-:Y:S01]  /*18d0*/  @!P3 IMAD.MOV R20, RZ, RZ, -R20 ;  /* 0x000000ffff14b224 */ /* 0x000fe200078e0a14 */
[----:B------:R-:W-:Y:S01]  /*18e0*/  ISETP.GT.U32.AND P3, PT, R7, R22, PT ;  /* 0x000000160700720c */ /* 0x000fe20003f64070 */
[----:B------:R-:W-:Y:S01]  /*18f0*/  @!P6 IMAD.IADD R21, R21, 0x1, -R7 ;  /* 0x000000011515e824 */ /* 0x000fe200078e0a07 */
[----:B------:R-:W-:Y:S01]  /*1900*/  ISETP.GE.AND P6, PT, R28, RZ, PT ;  /* 0x000000ff1c00720c */ /* 0x000fe20003fc6270 */
[----:B------:R-:W-:Y:S01]  /*1910*/  IMAD.HI.U32 R5, R3, R6, RZ ;  /* 0x0000000603057227 */ /* 0x000fe200078e00ff */
[----:B------:R-:W-:-:S03]  /*1920*/  IABS R28, R29 ;  /* 0x0000001d001c7213 */ /* 0x000fc60000000000 */
[C---:B------:R-:W-:Y:S02]  /*1930*/  IMAD R24, R7.reuse, R4, R24 ;  /* 0x0000000407187224 */ /* 0x040fe400078e0218 */
[----:B------:R-:W-:Y:S02]  /*1940*/  IMAD.MOV R5, RZ, RZ, -R5 ;  /* 0x000000ffff057224 */ /* 0x000fe400078e0a05 */
[----:B------:R-:W-:Y:S01]  /*1950*/  @!P5 IMAD.MOV R21, RZ, RZ, -R21 ;  /* 0x000000ffff15d224 */ /* 0x000fe200078e0a15 */
[C---:B------:R-:W-:Y:S01]  /*1960*/  ISETP.GT.U32.AND P5, PT, R7.reuse, R24, PT ;  /* 0x000000180700720c */ /* 0x040fe20003fa4070 */
[----:B------:R-:W-:Y:S01]  /*1970*/  IMAD R25, R7, R5, R6 ;  /* 0x0000000507197224 */ /* 0x000fe200078e0206 */
[----:B------:R-:W-:Y:S01]  /*1980*/  IABS R6, R32 ;  /* 0x0000002000067213 */ /* 0x000fe20000000000 */
[----:B------:R-:W-:-:S04]  /*1990*/  IMAD.HI.U32 R4, R3, R26, RZ ;  /* 0x0000001a03047227 */ /* 0x000fc800078e00ff */
[--C-:B------:R-:W-:Y:S01]  /*19a0*/  @!P3 IMAD.IADD R22, R22, 0x1, -R7.reuse ;  /* 0x000000011616b824 */ /* 0x100fe200078e0a07 */
[----:B------:R-:W-:Y:S01]  /*19b0*/  ISETP.GT.U32.AND P3, PT, R7, R25, PT ;  /* 0x000000190700720c */ /* 0x000fe20003f64070 */
[----:B------:R-:W-:Y:S02]  /*19c0*/  IMAD.MOV R4, RZ, RZ, -R4 ;  /* 0x000000ffff047224 */ /* 0x000fe400078e0a04 */
[--C-:B------:R-:W-:Y:S02]  /*19d0*/  @!P4 IMAD.IADD R23, R23, 0x1, -R7.reuse ;  /* 0x000000011717c824 */ /* 0x100fe400078e0a07 */
[C---:B------:R-:W-:Y:S02]  /*19e0*/  IMAD R26, R7.reuse, R4, R26 ;  /* 0x00000004071a7224 */ /* 0x040fe400078e021a */
[----:B------:R-:W-:Y:S01]  /*19f0*/  @!P5 IMAD.IADD R24, R24, 0x1, -R7 ;  /* 0x000000011818d824 */ /* 0x000fe200078e0a07 */
[C---:B------:R-:W-:Y:S01]  /*1a00*/  ISETP.GT.U32.AND P4, PT, R7.reuse, R23, PT ;  /* 0x000000170700720c */ /* 0x040fe20003f84070 */
[----:B------:R-:W-:Y:S01]  /*1a10*/  @!P2 IMAD.MOV R22, RZ, RZ, -R22 ;  /* 0x000000ffff16a224 */ /* 0x000fe200078e0a16 */
[----:B------:R-:W-:Y:S01]  /*1a20*/  ISETP.GT.U32.AND P2, PT, R7, R26, PT ;  /* 0x0000001a0700720c */ /* 0x000fe20003f44070 */
[----:B------:R-:W-:Y:S01]  /*1a30*/  IMAD.HI.U32 R5, R3, R28, RZ ;  /* 0x0000001c03057227 */ /* 0x000fe200078e00ff */
[----:B------:R-:W-:-:S03]  /*1a40*/  ISETP.GT.U32.AND P5, PT, R7, R24, PT ;  /* 0x000000180700720c */ /* 0x000fc60003fa4070 */
[----:B------:R-:W-:Y:S02]  /*1a50*/  @!P3 IMAD.IADD R25, R25, 0x1, -R7 ;  /* 0x000000011919b824 */ /* 0x000fe400078e0a07 */
[----:B------:R-:W-:Y:S02]  /*1a60*/  IMAD.MOV R5, RZ, RZ, -R5 ;  /* 0x000000ffff057224 */ /* 0x000fe400078e0a05 */
[----:B------:R-:W-:Y:S01]  /*1a70*/  IMAD.HI.U32 R4, R3, R6, RZ ;  /* 0x0000000603047227 */ /* 0x000fe200078e00ff */
[----:B------:R-:W-:-:S03]  /*1a80*/  ISETP.GT.U32.AND P3, PT, R7, R25, PT ;  /* 0x000000190700720c */ /* 0x000fc60003f64070 */
[--C-:B------:R-:W-:Y:S01]  /*1a90*/  @!P4 IMAD.IADD R23, R23, 0x1, -R7.reuse ;  /* 0x000000011717c824 */ /* 0x100fe200078e0a07 */
[----:B------:R-:W-:Y:S01]  /*1aa0*/  ISETP.GE.AND P4, PT, R30, RZ, PT ;  /* 0x000000ff1e00720c */ /* 0x000fe20003f86270 */
[--C-:B------:R-:W-:Y:S01]  /*1ab0*/  @!P5 IMAD.IADD R24, R24, 0x1, -R7.reuse ;  /* 0x000000011818d824 */ /* 0x100fe200078e0a07 */
[----:B------:R-:W-:Y:S01]  /*1ac0*/  IABS R30, R31 ;  /* 0x0000001f001e7213 */ /* 0x000fe20000000000 */
[----:B------:R-:W-:Y:S01]  /*1ad0*/  IMAD R28, R7, R5, R28 ;  /* 0x00000005071c7224 */ /* 0x000fe200078e021c */
[----:B------:R-:W-:Y:S01]  /*1ae0*/  ISETP.GE.AND P5, PT, R32, RZ, PT ;  /* 0x000000ff2000720c */ /* 0x000fe20003fa6270 */
[----:B------:R-:W-:Y:S01]  /*1af0*/  @!P2 IMAD.IADD R26, R26, 0x1, -R7 ;  /* 0x000000011a1aa824 */ /* 0x000fe200078e0a07 */
[----:B------:R-:W-:Y:S01]  /*1b00*/  IABS R32, R33 ;  /* 0x0000002100207213 */ /* 0x000fe20000000000 */
[----:B------:R-:W-:Y:S02]  /*1b10*/  IMAD.MOV R4, RZ, RZ, -R4 ;  /* 0x000000ffff047224 */ /* 0x000fe400078e0a04 */
[----:B------:R-:W-:Y:S01]  /*1b20*/  @!P6 IMAD.MOV R23, RZ, RZ, -R23 ;  /* 0x000000ffff17e224 */ /* 0x000fe200078e0a17 */
[----:B------:R-:W-:Y:S01]  /*1b30*/  ISETP.GE.AND P6, PT, R27, RZ, PT ;  /* 0x000000ff1b00720c */ /* 0x000fe20003fc6270 */
[----:B------:R-:W-:Y:S01]  /*1b40*/  @!P0 IMAD.MOV R24, RZ, RZ, -R24 ;  /* 0x000000ffff188224 */ /* 0x000fe200078e0a18 */
[C---:B------:R-:W-:Y:S01]  /*1b50*/  ISETP.GT.U32.AND P2, PT, R7.reuse, R26, PT ;  /* 0x0000001a0700720c */ /* 0x040fe20003f44070 */
[C---:B------:R-:W-:Y:S01]  /*1b60*/  IMAD R27, R7.reuse, R4, R6 ;  /* 0x00000004071b7224 */ /* 0x040fe200078e0206 */
[----:B------:R-:W-:Y:S01]  /*1b70*/  ISETP.GT.U32.AND P0, PT, R7, R28, PT ;  /* 0x0000001c0700720c */ /* 0x000fe20003f04070 */
[----:B------:R-:W-:Y:S01]  /*1b80*/  IMAD.HI.U32 R4, R3, R30, RZ ;  /* 0x0000001e03047227 */ /* 0x000fe200078e00ff */
[----:B------:R-:W-:-:S03]  /*1b90*/  IABS R6, R35 ;  /* 0x0000002300067213 */ /* 0x000fc60000000000 */
[----:B------:R-:W-:Y:S01]  /*1ba0*/  @!P3 IMAD.IADD R25, R25, 0x1, -R7 ;  /* 0x000000011919b824 */ /* 0x000fe200078e0a07 */
[----:B------:R-:W-:Y:S01]  /*1bb0*/  ISETP.GT.U32.AND P3, PT, R7, R27, PT ;  /* 0x0000001b0700720c */ /* 0x000fe20003f64070 */
[----:B------:R-:W-:Y:S02]  /*1bc0*/  IMAD.MOV R4, RZ, RZ, -R4 ;  /* 0x000000ffff047224 */ /* 0x000fe400078e0a04 */
[----:B------:R-:W-:Y:S01]  /*1bd0*/  @!P4 IMAD.MOV R25, RZ, RZ, -R25 ;  /* 0x000000ffff19c224 */ /* 0x000fe200078e0a19 */
[----:B------:R-:W-:Y:S01]  /*1be0*/  ISETP.GE.AND P4, PT, R29, RZ, PT ;  /* 0x000000ff1d00720c */ /* 0x000fe20003f86270 */
[C---:B------:R-:W-:Y:S01]  /*1bf0*/  IMAD R29, R7.reuse, R4, R30 ;  /* 0x00000004071d7224 */ /* 0x040fe200078e021e */
[----:B------:R-:W-:Y:S01]  /*1c00*/  IABS R30, R34 ;  /* 0x00000022001e7213 */ /* 0x000fe20000000000 */
[--C-:B------:R-:W-:Y:S02]  /*1c10*/  @!P2 IMAD.IADD R26, R26, 0x1, -R7.reuse ;  /* 0x000000011a1aa824 */ /* 0x100fe400078e0a07 */
[----:B------:R-:W-:Y:S01]  /*1c20*/  @!P0 IMAD.IADD R28, R28, 0x1, -R7 ;  /* 0x000000011c1c8824 */ /* 0x000fe200078e0a07 */
[----:B------:R-:W-:Y:S01]  /*1c30*/  ISETP.GT.U32.AND P2, PT, R7, R29, PT ;  /* 0x0000001d0700720c */ /* 0x000fe20003f44070 */
[----:B------:R-:W-:-:S03]  /*1c40*/  IMAD.HI.U32 R4, R3, R30, RZ ;  /* 0x0000001e03047227 */ /* 0x000fc600078e00ff */
[----:B------:R-:W-:Y:S01]  /*1c50*/  ISETP.GT.U32.AND P0, PT, R7, R28, PT ;  /* 0x0000001c0700720c */ /* 0x000fe20003f04070 */
[----:B------:R-:W-:-:S04]  /*1c60*/  IMAD.HI.U32 R5, R3, R6, RZ ;  /* 0x0000000603057227 */ /* 0x000fc800078e00ff */
[----:B------:R-:W-:Y:S02]  /*1c70*/  @!P3 IMAD.IADD R27, R27, 0x1, -R7 ;  /* 0x000000011b1bb824 */ /* 0x000fe400078e0a07 */
[----:B------:R-:W-:Y:S02]  /*1c80*/  IMAD.MOV R4, RZ, RZ, -R4 ;  /* 0x000000ffff047224 */ /* 0x000fe400078e0a04 */
[----:B------:R-:W-:Y:S01]  /*1c90*/  IMAD.MOV R5, RZ, RZ, -R5 ;  /* 0x000000ffff057224 */ /* 0x000fe200078e0a05 */
[----:B------:R-:W-:Y:S01]  /*1ca0*/  ISETP.GT.U32.AND P3, PT, R7, R27, PT ;  /* 0x0000001b0700720c */ /* 0x000fe20003f64070 */
[--C-:B------:R-:W-:Y:S02]  /*1cb0*/  @!P2 IMAD.IADD R29, R29, 0x1, -R7.reuse ;  /* 0x000000011d1da824 */ /* 0x100fe400078e0a07 */
[----:B------:R-:W-:Y:S01]  /*1cc0*/  @!P6 IMAD.MOV R26, RZ, RZ, -R26 ;  /* 0x000000ffff1ae224 */ /* 0x000fe200078e0a1a */
[----:B------:R-:W-:Y:S01]  /*1cd0*/  ISETP.GE.AND P6, PT, R31, RZ, PT ;  /* 0x000000ff1f00720c */ /* 0x000fe20003fc6270 */
[C---:B------:R-:W-:Y:S01]  /*1ce0*/  IMAD R30, R7.reuse, R4, R30 ;  /* 0x00000004071e7224 */ /* 0x040fe200078e021e */
[C---:B------:R-:W-:Y:S01]  /*1cf0*/  ISETP.GT.U32.AND P2, PT, R7.reuse, R29, PT ;  /* 0x0000001d0700720c */ /* 0x040fe20003f44070 */
[C---:B------:R-:W-:Y:S01]  /*1d00*/  IMAD R31, R7.reuse, R5, R6 ;  /* 0x00000005071f7224 */ /* 0x040fe200078e0206 */
[----:B------:R-:W-:Y:S01]  /*1d10*/  IABS R6, R37 ;  /* 0x0000002500067213 */ /* 0x000fe20000000000 */
[----:B------:R-:W-:Y:S01]  /*1d20*/  @!P0 IMAD.IADD R28, R28, 0x1, -R7 ;  /* 0x000000011c1c8824 */ /* 0x000fe200078e0a07 */
[----:B------:R-:W-:Y:S01]  /*1d30*/  ISETP.GT.U32.AND P0, PT, R7, R30, PT ;  /* 0x0000001e0700720c */ /* 0x000fe20003f04070 */
[----:B------:R-:W-:-:S04]  /*1d40*/  IMAD.HI.U32 R4, R3, R32, RZ ;  /* 0x0000002003047227 */ /* 0x000fc800078e00ff */
[----:B------:R-:W-:Y:S01]  /*1d50*/  @!P4 IMAD.MOV R28, RZ, RZ, -R28 ;  /* 0x000000ffff1cc224 */ /* 0x000fe200078e0a1c */
[----:B------:R-:W-:Y:S01]  /*1d60*/  ISETP.GT.U32.AND P4, PT, R7, R31, PT ;  /* 0x0000001f0700720c */ /* 0x000fe20003f84070 */
[----:B------:R-:W-:Y:S02]  /*1d70*/  IMAD.MOV R4, RZ, RZ, -R4 ;  /* 0x000000ffff047224 */ /* 0x000fe400078e0a04 */
[--C-:B------:R-:W-:Y:S01]  /*1d80*/  @!P3 IMAD.IADD R27, R27, 0x1, -R7.reuse ;  /* 0x000000011b1bb824 */ /* 0x100fe200078e0a07 */
[----:B------:R-:W-:Y:S01]  /*1d90*/  ISETP.GE.AND P3, PT, R34, RZ, PT ;  /* 0x000000ff2200720c */ /* 0x000fe20003f66270 */
[----:B------:R-:W-:Y:S01]  /*1da0*/  @!P2 IMAD.IADD R29, R29, 0x1, -R7 ;  /* 0x000000011d1da824 */ /* 0x000fe200078e0a07 */
[----:B------:R-:W-:Y:S01]  /*1db0*/  ISETP.GE.AND P2, PT, R33, RZ, PT ;  /* 0x000000ff2100720c */ /* 0x000fe20003f46270 */
[----:B------:R-:W-:Y:S02]  /*1dc0*/  IMAD R32, R7, R4, R32 ;  /* 0x0000000407207224 */ /* 0x000fe400078e0220 */
[----:B------:R-:W-:Y:S01]  /*1dd0*/  @!P5 IMAD.MOV R27, RZ, RZ, -R27 ;  /* 0x000000ffff1bd224 */ /* 0x000fe200078e0a1b */
[----:B------:R-:W-:Y:S01]  /*1de0*/  ISETP.GE.AND P5, PT, R35, RZ, PT ;  /* 0x000000ff2300720c */ /* 0x000fe20003fa6270 */
[--C-:B------:R-:W-:Y:S01]  /*1df0*/  @!P0 IMAD.IADD R30, R30, 0x1, -R7.reuse ;  /* 0x000000011e1e8824 */ /* 0x100fe200078e0a07 */
[----:B------:R-:W-:Y:S01]  /*1e00*/  LOP3.LUT R35, R2, 0x74, RZ, 0xfc, !PT ;  /* 0x0000007402237812 */ /* 0x000fe200078efcff */
[----:B------:R-:W-:-:S02]  /*1e10*/  @!P4 IMAD.IADD R31, R31, 0x1, -R7 ;  /* 0x000000011f1fc824 */ /* 0x000fc400078e0a07 */
[----:B------:R-:W-:Y:S01]  /*1e20*/  @!P6 IMAD.MOV R29, RZ, RZ, -R29 ;  /* 0x000000ffff1de224 */ /* 0x000fe200078e0a1d */
[----:B------:R-:W-:Y:S01]  /*1e30*/  ISETP.GT.U32.AND P6, PT, R7, R32, PT ;  /* 0x000000200700720c */ /* 0x000fe20003fc4070 */
[----:B------:R-:W-:Y:S01]  /*1e40*/  IMAD.HI.U32 R4, R3, R6, RZ ;  /* 0x0000000603047227 */ /* 0x000fe200078e00ff */
[----:B------:R-:W-:Y:S02]  /*1e50*/  IABS R34, R35 ;  /* 0x0000002300227213 */ /* 0x000fe40000000000 */
[C---:B------:R-:W-:Y:S01]  /*1e60*/  ISETP.GT.U32.AND P0, PT, R7.reuse, R30, PT ;  /* 0x0000001e0700720c */ /* 0x040fe20003f04070 */
[----:B------:R-:W-:Y:S01]  /*1e70*/  IMAD.MOV R33, RZ, RZ, -R4 ;  /* 0x000000ffff217224 */ /* 0x000fe200078e0a04 */
[----:B------:R-:W-:Y:S01]  /*1e80*/  ISETP.GT.U32.AND P4, PT, R7, R31, PT ;  /* 0x0000001f0700720c */ /* 0x000fe20003f84070 */
[----:B------:R-:W-:-:S04]  /*1e90*/  IMAD.HI.U32 R5, R3, R34, RZ ;  /* 0x0000002203057227 */ /* 0x000fc800078e00ff */
[----:B------:R-:W-:Y:S02]  /*1ea0*/  IMAD.MOV R5, RZ, RZ, -R5 ;  /* 0x000000ffff057224 */ /* 0x000fe400078e0a05 */
[C---:B------:R-:W-:Y:S02]  /*1eb0*/  IMAD R33, R7.reuse, R33, R6 ;  /* 0x0000002107217224 */ /* 0x040fe400078e0206 */
[--C-:B------:R-:W-:Y:S02]  /*1ec0*/  @!P6 IMAD.IADD R32, R32, 0x1, -R7.reuse ;  /* 0x000000012020e824 */ /* 0x100fe400078e0a07 */
[----:B------:R-:W-:Y:S01]  /*1ed0*/  IMAD.MOV.U32 R4, RZ, RZ, R36 ;  /* 0x000000ffff047224 */ /* 0x000fe200078e0024 */
[----:B------:R-:W-:Y:S01]  /*1ee0*/  IABS R36, R39 ;  /* 0x0000002700247213 */ /* 0x000fe20000000000 */
[--C-:B------:R-:W-:Y:S01]  /*1ef0*/  @!P0 IMAD.IADD R30, R30, 0x1, -R7.reuse ;  /* 0x000000011e1e8824 */ /* 0x100fe200078e0a07 */
[C---:B------:R-:W-:Y:S01]  /*1f00*/  ISETP.GT.U32.AND P6, PT, R7.reuse, R32, PT ;  /* 0x000000200700720c */ /* 0x040fe20003fc4070 */
[----:B------:R-:W-:Y:S01]  /*1f10*/  IMAD R34, R7, R5, R34 ;  /* 0x0000000507227224 */ /* 0x000fe200078e0222 */
[----:B------:R-:W-:Y:S01]  /*1f20*/  ISETP.GE.AND P0, PT, R37, RZ, PT ;  /* 0x000000ff2500720c */ /* 0x000fe20003f06270 */
[----:B------:R-:W-:Y:S01]  /*1f30*/  @!P4 IMAD.IADD R31, R31, 0x1, -R7 ;  /* 0x000000011f1fc824 */ /* 0x000fe200078e0a07 */
[----:B------:R-:W-:Y:S01]  /*1f40*/  ISETP.GT.U32.AND P4, PT, R7, R33, PT ;  /* 0x000000210700720c */ /* 0x000fe20003f84070 */
[----:B------:R-:W-:-:S04]  /*1f50*/  IMAD.HI.U32 R5, R3, R4, RZ ;  /* 0x0000000403057227 */ /* 0x000fc800078e00ff */
[----:B------:R-:W-:Y:S01]  /*1f60*/  @!P3 IMAD.MOV R30, RZ, RZ, -R30 ;  /* 0x000000ffff1eb224 */ /* 0x000fe200078e0a1e */
[----:B------:R-:W-:Y:S01]  /*1f70*/  ISETP.GT.U32.AND P3, PT, R7, R34, PT ;  /* 0x000000220700720c */ /* 0x000fe20003f64070 */
[----:B------:R-:W-:Y:S02]  /*1f80*/  IMAD.MOV R6, RZ, RZ, -R5 ;  /* 0x000000ffff067224 */ /* 0x000fe400078e0a05 */
[----:B------:R-:W-:Y:S01]  /*1f90*/  @!P5 IMAD.MOV R31, RZ, RZ, -R31 ;  /* 0x000000ffff1fd224 */ /* 0x000fe200078e0a1f */
[----:B------:R-:W-:Y:S01]  /*1fa0*/  ISETP.GE.AND P5, PT, R35, RZ, PT ;  /* 0x000000ff2300720c */ /* 0x000fe20003fa6270 */
[----:B------:R-:W-:Y:S01]  /*1fb0*/  IMAD R35, R7, R6, R4 ;  /* 0x0000000607237224 */ /* 0x000fe200078e0204 */
[----:B------:R-:W-:Y:S01]  /*1fc0*/  LOP3.LUT R6, R2, 0x88, RZ, 0xfc, !PT ;  /* 0x0000008802067812 */ /* 0x000fe200078efcff */
[--C-:B------:R-:W-:Y:S02]  /*1fd0*/  @!P4 IMAD.IADD R33, R33, 0x1, -R7.reuse ;  /* 0x000000012121c824 */ /* 0x100fe400078e0a07 */
[----:B------:R-:W-:Y:S01]  /*1fe0*/  @!P6 IMAD.IADD R32, R32, 0x1, -R7 ;  /* 0x000000012020e824 */ /* 0x000fe200078e0a07 */
[----:B------:R-:W-:Y:S01]  /*1ff0*/  ISETP.GT.U32.AND P6, PT, R7, R35, PT ;  /* 0x000000230700720c */ /* 0x000fe20003fc4070 */
[----:B------:R-:W-:Y:S01]  /*2000*/  IMAD.HI.U32 R5, R3, R36, RZ ;  /* 0x0000002403057227 */ /* 0x000fe200078e00ff */
[----:B------:R-:W-:-:S02]  /*2010*/  ISETP.GT.U32.AND P4, PT, R7, R33, PT ;  /* 0x000000210700720c */ /* 0x000fc40003f84070 */
[----:B------:R-:W-:Y:S01]  /*2020*/  IABS R45, R6 ;  /* 0x00000006002d7213 */ /* 0x000fe20000000000 */
[----:B------:R-:W-:Y:S02]  /*2030*/  @!P3 IMAD.IADD R34, R34, 0x1, -R7 ;  /* 0x000000012222b824 */ /* 0x000fe400078e0a07 */
[----:B------:R-:W-:Y:S02]  /*2040*/  IMAD.MOV R5, RZ, RZ, -R5 ;  /* 0x000000ffff057224 */ /* 0x000fe400078e0a05 */
[----:B------:R-:W-:Y:S01]  /*2050*/  IMAD.HI.U32 R4, R3, R44, RZ ;  /* 0x0000002c03047227 */ /* 0x000fe200078e00ff */
[----:B------:R-:W-:-:S03]  /*2060*/  ISETP.GT.U32.AND P3, PT, R7, R34, PT ;  /* 0x000000220700720c */ /* 0x000fc60003f64070 */
[----:B------:R-:W-:Y:S01]  /*2070*/  IMAD R36, R7, R5, R36 ;  /* 0x0000000507247224 */ /* 0x000fe200078e0224 */
[----:B------:R-:W-:Y:S01]  /*2080*/  LOP3.LUT R5, R2, 0x8c, RZ, 0xfc, !PT ;  /* 0x0000008c02057812 */ /* 0x000fe200078efcff */
[----:B------:R-:W-:Y:S02]  /*2090*/  IMAD.MOV R4, RZ, RZ, -R4 ;  /* 0x000000ffff047224 */ /* 0x000fe400078e0a04 */
[--C-:B------:R-:W-:Y:S02]  /*20a0*/  @!P6 IMAD.IADD R35, R35, 0x1, -R7.reuse ;  /* 0x000000012323e824 */ /* 0x100fe400078e0a07 */
[--C-:B------:R-:W-:Y:S01]  /*20b0*/  @!P4 IMAD.IADD R33, R33, 0x1, -R7.reuse ;  /* 0x000000012121c824 */ /* 0x100fe200078e0a07 */
[C---:B------:R-:W-:Y:S01]  /*20c0*/  ISETP.GT.U32.AND P4, PT, R7.reuse, R36, PT ;  /* 0x000000240700720c */ /* 0x040fe20003f84070 */
[C---:B------:R-:W-:Y:S01]  /*20d0*/  IMAD R37, R7.reuse, R4, R44 ;  /* 0x0000000407257224 */ /* 0x040fe200078e022c */
[----:B------:R-:W-:Y:S01]  /*20e0*/  ISETP.GT.U32.AND P6, PT, R7, R35, PT ;  /* 0x000000230700720c */ /* 0x000fe20003fc4070 */
[----:B------:R-:W-:-:S02]  /*20f0*/  @!P3 IMAD.IADD R34, R34, 0x1, -R7 ;  /* 0x000000012222b824 */ /* 0x000fc400078e0a07 */
[----:B------:R-:W-:Y:S01]  /*2100*/  IMAD.MOV R44, RZ, RZ, -R43 ;  /* 0x000000ffff2c7224 */ /* 0x000fe200078e0a2b */
[C---:B------:R-:W-:Y:S01]  /*2110*/  ISETP.GT.U32.AND P3, PT, R7.reuse, R37, PT ;  /* 0x000000250700720c */ /* 0x040fe20003f64070 */
[----:B------:R-:W-:Y:S01]  /*2120*/  IMAD.MOV.U32 R4, RZ, RZ, R45 ;  /* 0x000000ffff047224 */ /* 0x000fe200078e002d */
[----:B------:R-:W-:Y:S01]  /*2130*/  IABS R45, R48 ;  /* 0x00000030002d7213 */ /* 0x000fe20000000000 */
[----:B------:R-:W-:Y:S01]  /*2140*/  IMAD R38, R7, R44, R38 ;  /* 0x0000002c07267224 */ /* 0x000fe200078e0226 */
[----:B------:R-:W-:Y:S01]  /*2150*/  LOP3.LUT R44, R2, 0x9c, RZ, 0xfc, !PT ;  /* 0x0000009c022c7812 */ /* 0x000fe200078efcff */
[----:B------:R-:W-:-:S04]  /*2160*/  IMAD.HI.U32 R43, R3, R4, RZ ;  /* 0x00000004032b7227 */ /* 0x000fc800078e00ff */
[--C-:B------:R-:W-:Y:S02]  /*2170*/  @!P4 IMAD.IADD R36, R36, 0x1, -R7.reuse ;  /* 0x000000012424c824 */ /* 0x100fe400078e0a07 */
[--C-:B------:R-:W-:Y:S01]  /*2180*/  @!P6 IMAD.IADD R35, R35, 0x1, -R7.reuse ;  /* 0x000000012323e824 */ /* 0x100fe200078e0a07 */
[----:B------:R-:W-:Y:S01]  /*2190*/  ISETP.GT.U32.AND P6, PT, R7, R38, PT ;  /* 0x000000260700720c */ /* 0x000fe20003fc4070 */
[----:B------:R-:W-:Y:S01]  /*21a0*/  @!P3 IMAD.IADD R37, R37, 0x1, -R7 ;  /* 0x000000012525b824 */ /* 0x000fe200078e0a07 */
[----:B------:R-:W-:Y:S01]  /*21b0*/  ISETP.GT.U32.AND P4, PT, R7, R36, PT ;  /* 0x000000240700720c */ /* 0x000fe20003f84070 */
[----:B------:R-:W-:Y:S01]  /*21c0*/  @!P0 IMAD.MOV R33, RZ, RZ, -R33 ;  /* 0x000000ffff218224 */ /* 0x000fe200078e0a21 */
[----:B------:R-:W-:Y:S01]  /*21d0*/  ISETP.GE.AND P3, PT, R39, RZ, PT ;  /* 0x000000ff2700720c */ /* 0x000fe20003f66270 */
[----:B------:R-:W-:Y:S01]  /*21e0*/  IMAD.MOV R43, RZ, RZ, -R43 ;  /* 0x000000ffff2b7224 */ /* 0x000fe200078e0a2b */
[----:B------:R-:W-:Y:S01]  /*21f0*/  ISETP.GT.U32.AND P0, PT, R7, R37, PT ;  /* 0x000000250700720c */ /* 0x000fe20003f04070 */
[----:B------:R-:W-:Y:S01]  /*2200*/  @!P5 IMAD.MOV R34, RZ, RZ, -R34 ;  /* 0x000000ffff22d224 */ /* 0x000fe200078e0a22 */
[----:B------:R-:W-:Y:S01]  /*2210*/  ISETP.GE.AND P5, PT, R41, RZ, PT ;  /* 0x000000ff2900720c */ /* 0x000fe20003fa6270 */
[C---:B------:R-:W-:Y:S01]  /*2220*/  IMAD R39, R7.reuse, R43, R4 ;  /* 0x0000002b07277224 */ /* 0x040fe200078e0204 */
[----:B------:R-:W-:Y:S01]  /*2230*/  LOP3.LUT R4, R2, 0x90, RZ, 0xfc, !PT ;  /* 0x0000009002047812 */ /* 0x000fe200078efcff */
[----:B------:R-:W-:Y:S01]  /*2240*/  @!P2 IMAD.MOV R32, RZ, RZ, -R32 ;  /* 0x000000ffff20a224 */ /* 0x000fe200078e0a20 */
[----:B------:R-:W-:Y:S01]  /*2250*/  ISETP.GE.AND P2, PT, R40, RZ, PT ;  /* 0x000000ff2800720c */ /* 0x000fe20003f46270 */
[--C-:B------:R-:W-:Y:S01]  /*2260*/  @!P6 IMAD.IADD R38, R38, 0x1, -R7.reuse ;  /* 0x000000012626e824 */ /* 0x100fe200078e0a07 */
[----:B------:R-:W-:Y:S01]  /*2270*/  IABS R50, R4 ;  /* 0x0000000400327213 */ /* 0x000fe20000000000 */
[----:B------:R-:W-:Y:S01]  /*2280*/  @!P4 IMAD.IADD R36, R36, 0x1, -R7 ;  /* 0x000000012424c824 */ /* 0x000fe200078e0a07 */
[----:B------:R-:W-:-:S02]  /*2290*/  ISETP.GT.U32.AND P4, PT, R7, R39, PT ;  /* 0x000000270700720c */ /* 0x000fc40003f84070 */
[----:B------:R-:W-:Y:S01]  /*22a0*/  ISETP.GT.U32.AND P6, PT, R7, R38, PT ;  /* 0x000000260700720c */ /* 0x000fe20003fc4070 */
[----:B------:R-:W-:Y:S01]  /*22b0*/  @!P0 IMAD.IADD R37, R37, 0x1, -R7 ;  /* 0x0000000125258824 */ /* 0x000fe200078e0a07 */
[----:B------:R-:W-:Y:S01]  /*22c0*/  ISETP.GE.AND P0, PT, R42, RZ, PT ;  /* 0x000000ff2a00720c */ /* 0x000fe20003f06270 */
[----:B------:R-:W-:Y:S01]  /*22d0*/  IMAD.HI.U32 R41, R3, R50, RZ ;  /* 0x0000003203297227 */ /* 0x000fe200078e00ff */
[----:B------:R-:W-:-:S03]  /*22e0*/  IABS R40, R5 ;  /* 0x0000000500287213 */ /* 0x000fc60000000000 */
[----:B------:R-:W-:Y:S02]  /*22f0*/  IMAD.MOV R41, RZ, RZ, -R41 ;  /* 0x000000ffff297224 */ /* 0x000fe400078e0a29 */
[----:B------:R-:W-:Y:S01]  /*2300*/  @!P2 IMAD.MOV R35, RZ, RZ, -R35 ;  /* 0x000000ffff23a224 */ /* 0x000fe200078e0a23 */
[----:B------:R-:W-:Y:S01]  /*2310*/  ISETP.GE.AND P2, PT, R6, RZ, PT ;  /* 0x000000ff0600720c */ /* 0x000fe20003f46270 */
[--C-:B------:R-:W-:Y:S01]  /*2320*/  @!P4 IMAD.IADD R39, R39, 0x1, -R7.reuse ;  /* 0x000000012727c824 */ /* 0x100fe200078e0a07 */
[----:B------:R-:W-:Y:S01]  /*2330*/  LOP3.LUT R6, R2, 0xa0, RZ, 0xfc, !PT ;  /* 0x000000a002067812 */ /* 0x000fe200078efcff */
[----:B------:R-:W-:Y:S01]  /*2340*/  @!P6 IMAD.IADD R38, R38, 0x1, -R7 ;  /* 0x000000012626e824 */ /* 0x000fe200078e0a07 */
[----:B------:R-:W-:Y:S01]  /*2350*/  ISETP.GE.AND P6, PT, R5, RZ, PT ;  /* 0x000000ff0500720c */ /* 0x000fe20003fc6270 */
[C---:B------:R-:W-:Y:S01]  /*2360*/  IMAD R50, R7.reuse, R41, R50 ;  /* 0x0000002907327224 */ /* 0x040fe200078e0232 */
[----:B------:R-:W-:Y:S01]  /*2370*/  ISETP.GT.U32.AND P4, PT, R7, R39, PT ;  /* 0x000000270700720c */ /* 0x000fe20003f84070 */
[----:B------:R-:W-:Y:S01]  /*2380*/  @!P0 IMAD.MOV R38, RZ, RZ, -R38 ;  /* 0x000000ffff268224 */ /* 0x000fe200078e0a26 */
[----:B------:R-:W-:Y:S01]  /*2390*/  LOP3.LUT R5, R2, 0x98, RZ, 0xfc, !PT ;  /* 0x0000009802057812 */ /* 0x000fe200078efcff */
[----:B------:R-:W-:Y:S01]  /*23a0*/  IMAD.HI.U32 R43, R3, R40, RZ ;  /* 0x00000028032b7227 */ /* 0x000fe200078e00ff */
[----:B------:R-:W-:-:S03]  /*23b0*/  ISETP.GT.U32.AND P0, PT, R7, R50, PT ;  /* 0x000000320700720c */ /* 0x000fc60003f04070 */
[----:B------:R-:W-:Y:S01]  /*23c0*/  @!P5 IMAD.MOV R37, RZ, RZ, -R37 ;  /* 0x000000ffff25d224 */ /* 0x000fe200078e0a25 */
[----:B------:R-:W-:Y:S01]  /*23d0*/  ISETP.GE.AND P5, PT, R4, RZ, PT ;  /* 0x000000ff0400720c */ /* 0x000fe20003fa6270 */
[----:B------:R-:W-:Y:S01]  /*23e0*/  IMAD.MOV R43, RZ, RZ, -R43 ;  /* 0x000000ffff2b7224 */ /* 0x000fe200078e0a2b */
[----:B------:R-:W-:Y:S01]  /*23f0*/  LOP3.LUT R4, R2, 0x94, RZ, 0xfc, !PT ;  /* 0x0000009402047812 */ /* 0x000fe200078efcff */
[----:B------:R-:W-:Y:S02]  /*2400*/  @!P3 IMAD.MOV R36, RZ, RZ, -R36 ;  /* 0x000000ffff24b224 */ /* 0x000fe400078e0a24 */
[--C-:B------:R-:W-:Y:S01]  /*2410*/  @!P4 IMAD.IADD R39, R39, 0x1, -R7.reuse ;  /* 0x000000012727c824 */ /* 0x100fe200078e0a07 */
[----:B------:R-:W-:Y:S01]  /*2420*/  IABS R42, R4 ;  /* 0x00000004002a7213 */ /* 0x000fe20000000000 */
[----:B------:R-:W-:Y:S01]  /*2430*/  IMAD R40, R7, R43, R40 ;  /* 0x0000002b07287224 */ /* 0x000fe200078e0228 */
[----:B------:R-:W-:Y:S01]  /*2440*/  ISETP.GE.AND P4, PT, R4, RZ, PT ;  /* 0x000000ff0400720c */ /* 0x000fe20003f86270 */
[----:B------:R-:W-:Y:S01]  /*2450*/  @!P0 IMAD.IADD R50, R50, 0x1, -R7 ;  /* 0x0000000132328824 */ /* 0x000fe200078e0a07 */
[----:B------:R-:W-:Y:S01]  /*2460*/  IABS R4, R5 ;  /* 0x0000000500047213 */ /* 0x000fe20000000000 */
[----:B------:R-:W-:Y:S01]  /*2470*/  @!P2 IMAD.MOV R39, RZ, RZ, -R39 ;  /* 0x000000ffff27a224 */ /* 0x000fe200078e0a27 */
[----:B------:R-:W-:Y:S01]  /*2480*/  ISETP.GE.AND P2, PT, R5, RZ, PT ;  /* 0x000000ff0500720c */ /* 0x000fe20003f46270 */
[----:B------:R-:W-:Y:S01]  /*2490*/  IMAD.HI.U32 R5, R3, R42, RZ ;  /* 0x0000002a03057227 */ /* 0x000fe200078e00ff */
[----:B------:R-:W-:-:S02]  /*24a0*/  ISETP.GT.U32.AND P0, PT, R7, R50, PT ;  /* 0x000000320700720c */ /* 0x000fc40003f04070 */
[----:B------:R-:W-:Y:S01]  /*24b0*/  ISETP.GT.U32.AND P3, PT, R7, R40, PT ;  /* 0x000000280700720c */ /* 0x000fe20003f64070 */
[----:B------:R-:W-:Y:S01]  /*24c0*/  IMAD.MOV R5, RZ, RZ, -R5 ;  /* 0x000000ffff057224 */ /* 0x000fe200078e0a05 */
[----:B------:R-:W-:Y:S01]  /*24d0*/  IABS R43, R44 ;  /* 0x0000002c002b7213 */ /* 0x000fe20000000000 */
[----:B------:R-:W-:-:S04]  /*24e0*/  IMAD.HI.U32 R41, R3, R4, RZ ;  /* 0x0000000403297227 */ /* 0x000fc800078e00ff */
[C---:B------:R-:W-:Y:S01]  /*24f0*/  IMAD R49, R7.reuse, R5, R42 ;  /* 0x0000000507317224 */ /* 0x040fe200078e022a */
[----:B------:R-:W-:Y:S01]  /*2500*/  IABS R5, R6 ;  /* 0x0000000600057213 */ /* 0x000fe20000000000 */
[----:B------:R-:W-:Y:S02]  /*2510*/  IMAD.MOV.U32 R42, RZ, RZ, R43 ;  /* 0x000000ffff2a7224 */ /* 0x000fe400078e002b */
[--C-:B------:R-:W-:Y:S01]  /*2520*/  @!P0 IMAD.IADD R50, R50, 0x1, -R7.reuse ;  /* 0x0000000132328824 */ /* 0x100fe200078e0a07 */
[C---:B------:R-:W-:Y:S01]  /*2530*/  ISETP.GT.U32.AND P0, PT, R7.reuse, R49, PT ;  /* 0x000000310700720c */ /* 0x040fe20003f04070 */
[----:B------:R-:W-:Y:S02]  /*2540*/  @!P3 IMAD.IADD R40, R40, 0x1, -R7 ;  /* 0x000000012828b824 */ /* 0x000fe400078e0a07 */
[----:B------:R-:W-:Y:S02]  /*2550*/  IMAD.MOV R41, RZ, RZ, -R41 ;  /* 0x000000ffff297224 */ /* 0x000fe400078e0a29 */
[----:B------:R-:W-:Y:S01]  /*2560*/  IMAD.MOV.U32 R43, RZ, RZ, R5 ;  /* 0x000000ffff2b7224 */ /* 0x000fe200078e0005 */
[----:B------:R-:W-:Y:S01]  /*2570*/  ISETP.GT.U32.AND P3, PT, R7, R40, PT ;  /* 0x000000280700720c */ /* 0x000fe20003f64070 */
[----:B------:R-:W-:-:S04]  /*2580*/  IMAD.HI.U32 R5, R3, R42, RZ ;  /* 0x0000002a03057227 */ /* 0x000fc800078e00ff */
[----:B------:R-:W-:Y:S02]  /*2590*/  IMAD R41, R7, R41, R4 ;  /* 0x0000002907297224 */ /* 0x000fe400078e0204 */
[----:B------:R-:W-:Y:S02]  /*25a0*/  @!P0 IMAD.IADD R49, R49, 0x1, -R7 ;  /* 0x0000000131318824 */ /* 0x000fe400078e0a07 */
[----:B------:R-:W-:-:S03]  /*25b0*/  IMAD.HI.U32 R4, R3, R43, RZ ;  /* 0x0000002b03047227 */ /* 0x000fc600078e00ff */
[C---:B------:R-:W-:Y:S01]  /*25c0*/  ISETP.GT.U32.AND P0, PT, R7.reuse, R49, PT ;  /* 0x000000310700720c */ /* 0x040fe20003f04070 */
[----:B------:R-:W-:Y:S01]  /*25d0*/  @!P3 IMAD.IADD R40, R40, 0x1, -R7 ;  /* 0x000000012828b824 */ /* 0x000fe200078e0a07 */
[----:B------:R-:W-:Y:S01]  /*25e0*/  ISETP.GE.AND P3, PT, R44, RZ, PT ;  /* 0x000000ff2c00720c */ /* 0x000fe20003f66270 */
[----:B------:R-:W-:Y:S01]  /*25f0*/  IMAD.MOV R5, RZ, RZ, -R5 ;  /* 0x000000ffff057224 */ /* 0x000fe200078e0a05 */
[----:B------:R-:W-:Y:S01]  /*2600*/  IABS R44, R56 ;  /* 0x00000038002c7213 */ /* 0x000fe20000000000 */
[----:B------:R-:W-:Y:S02]  /*2610*/  IMAD.MOV R4, RZ, RZ, -R4 ;  /* 0x000000ffff047224 */ /* 0x000fe400078e0a04 */
[C---:B------:R-:W-:Y:S02]  /*2620*/  IMAD R42, R7.reuse, R5, R42 ;  /* 0x00000005072a7224 */ /* 0x040fe400078e022a */
[----:B------:R-:W-:Y:S02]  /*2630*/  IMAD.MOV.U32 R51, RZ, RZ, R50 ;  /* 0x000000ffff337224 */ /* 0x000fe400078e0032 */
[----:B------:R-:W-:Y:S01]  /*2640*/  @!P6 IMAD.MOV R40, RZ, RZ, -R40 ;  /* 0x000000ffff28e224 */ /* 0x000fe200078e0a28 */
[----:B------:R-:W-:Y:S01]  /*2650*/  ISETP.GT.U32.AND P6, PT, R7, R41, PT ;  /* 0x000000290700720c */ /* 0x000fe20003fc4070 */
[----:B------:R-:W-:-:S04]  /*2660*/  IMAD.HI.U32 R47, R3, R44, RZ ;  /* 0x0000002c032f7227 */ /* 0x000fc800078e00ff */
[C---:B------:R-:W-:Y:S02]  /*2670*/  IMAD R43, R7.reuse, R4, R43 ;  /* 0x00000004072b7224 */ /* 0x040fe400078e022b */
[----:B------:R-:W-:Y:S01]  /*2680*/  @!P5 IMAD.MOV R51, RZ, RZ, -R51 ;  /* 0x000000ffff33d224 */ /* 0x000fe200078e0a33 */
[----:B------:R-:W-:Y:S01]  /*2690*/  ISETP.GT.U32.AND P5, PT, R7, R42, PT ;  /* 0x0000002a0700720c */ /* 0x000fe20003fa4070 */
[----:B------:R-:W-:Y:S02]  /*26a0*/  IMAD.MOV R47, RZ, RZ, -R47 ;  /* 0x000000ffff2f7224 */ /* 0x000fe400078e0a2f */
[--C-:B------:R-:W-:Y:S01]  /*26b0*/  @!P0 IMAD.IADD R49, R49, 0x1, -R7.reuse ;  /* 0x0000000131318824 */ /* 0x100fe200078e0a07 */
[C---:B------:R-:W-:Y:S01]  /*26c0*/  ISETP.GT.U32.AND P0, PT, R7.reuse, R43, PT ;  /* 0x0000002b0700720c */ /* 0x040fe20003f04070 */
[----:B------:R-:W-:Y:S01]  /*26d0*/  IMAD R44, R7, R47, R44 ;  /* 0x0000002f072c7224 */ /* 0x000fe200078e022c */
[----:B------:R-:W-:Y:S01]  /*26e0*/  IABS R47, R54 ;  /* 0x00000036002f7213 */ /* 0x000fe20000000000 */
[----:B------:R-:W-:Y:S01]  /*26f0*/  @!P6 IMAD.IADD R41, R41, 0x1, -R7 ;  /* 0x000000012929e824 */ /* 0x000fe200078e0a07 */
[----:B------:R1:W-:Y:S01]  /*2700*/  STL [R1+0x20], R51 ;  /* 0x0000203301007387 */ /* 0x0003e20000100800 */
[----:B------:R-:W-:Y:S01]  /*2710*/  IMAD.HI.U32 R5, R3, R45, RZ ;  /* 0x0000002d03057227 */ /* 0x000fe200078e00ff */
[----:B------:R-:W-:-:S03]  /*2720*/  ISETP.GT.U32.AND P6, PT, R7, R44, PT ;  /* 0x0000002c0700720c */ /* 0x000fc60003fc4070 */
[----:B------:R-:W-:Y:S01]  /*2730*/  @!P5 IMAD.IADD R42, R42, 0x1, -R7 ;  /* 0x000000012a2ad824 */ /* 0x000fe200078e0a07 */
[----:B------:R-:W-:Y:S01]  /*2740*/  ISETP.GT.U32.AND P5, PT, R7, R41, PT ;  /* 0x000000290700720c */ /* 0x000fe20003fa4070 */
[----:B------:R-:W-:-:S04]  /*2750*/  IMAD.HI.U32 R4, R3, R46, RZ ;  /* 0x0000002e03047227 */ /* 0x000fc800078e00ff */
[----:B------:R-:W-:Y:S01]  /*2760*/  @!P0 IMAD.IADD R43, R43, 0x1, -R7 ;  /* 0x000000012b2b8824 */ /* 0x000fe200078e0a07 */
[C---:B------:R-:W-:Y:S01]  /*2770*/  ISETP.GT.U32.AND P0, PT, R7.reuse, R42, PT ;  /* 0x0000002a0700720c */ /* 0x040fe20003f04070 */
[----:B------:R-:W-:Y:S02]  /*2780*/  IMAD.MOV R5, RZ, RZ, -R5 ;  /* 0x000000ffff057224 */ /* 0x000fe400078e0a05 */
[----:B------:R-:W-:Y:S02]  /*2790*/  IMAD.MOV.U32 R8, RZ, RZ, R49 ;  /* 0x000000ffff087224 */ /* 0x000fe400078e0031 */
[----:B------:R-:W-:Y:S02]  /*27a0*/  IMAD.MOV R4, RZ, RZ, -R4 ;  /* 0x000000ffff047224 */ /* 0x000fe400078e0a04 */
[C---:B------:R-:W-:Y:S01]  /*27b0*/  IMAD R45, R7.reuse, R5, R45 ;  /* 0x00000005072d7224 */ /* 0x040fe200078e022d */
[----:B------:R-:W-:Y:S01]  /*27c0*/  LOP3.LUT R5, R2, 0xbc, RZ, 0xfc, !PT ;  /* 0x000000bc02057812 */ /* 0x000fe200078efcff */
[----:B------:R-:W-:Y:S01]  /*27d0*/  @!P4 IMAD.MOV R8, RZ, RZ, -R8 ;  /* 0x000000ffff08c224 */ /* 0x000fe200078e0a08 */
[C---:B------:R-:W-:Y:S01]  /*27e0*/  ISETP.GT.U32.AND P4, PT, R7.reuse, R43, PT ;  /* 0x0000002b0700720c */ /* 0x040fe20003f84070 */
[--C-:B------:R-:W-:Y:S01]  /*27f0*/  @!P6 IMAD.IADD R44, R44, 0x1, -R7.reuse ;  /* 0x000000012c2ce824 */ /* 0x100fe200078e0a07 */
[----:B------:R-:W-:Y:S01]  /*2800*/  IABS R50, R5 ;  /* 0x0000000500327213 */ /* 0x000fe20000000000 */
[----:B------:R-:W-:Y:S01]  /*2810*/  IMAD R46, R7, R4, R46 ;  /* 0x00000004072e7224 */ /* 0x000fe200078e022e */
[----:B------:R-:W-:Y:S01]  /*2820*/  LOP3.LUT R4, R2, 0xb8, RZ, 0xfc, !PT ;  /* 0x000000b802047812 */ /* 0x000fe200078efcff */
[--C-:B------:R-:W-:Y:S01]  /*2830*/  @!P5 IMAD.IADD R41, R41, 0x1, -R7.reuse ;  /* 0x000000012929d824 */ /* 0x100fe200078e0a07 */
[----:B------:R-:W-:Y:S01]  /*2840*/  ISETP.GT.U32.AND P6, PT, R7, R44, PT ;  /* 0x0000002c0700720c */ /* 0x000fe20003fc4070 */
[----:B-1----:R-:W-:Y:S01]  /*2850*/  IMAD.HI.U32 R51, R3, R47, RZ ;  /* 0x0000002f03337227 */ /* 0x002fe200078e00ff */
[C---:B------:R-:W-:Y:S01]  /*2860*/  ISETP.GT.U32.AND P5, PT, R7.reuse, R45, PT ;  /* 0x0000002d0700720c */ /* 0x040fe20003fa4070 */
[----:B------:R1:W-:Y:S01]  /*2870*/  STL [R1+0x28], R8 ;  /* 0x0000280801007387 */ /* 0x0003e20000100800 */
[----:B------:R-:W-:Y:S01]  /*2880*/  IABS R49, R4 ;  /* 0x0000000400317213 */ /* 0x000fe20000000000 */
[----:B------:R-:W-:Y:S01]  /*2890*/  @!P0 IMAD.IADD R42, R42, 0x1, -R7 ;  /* 0x000000012a2a8824 */ /* 0x000fe200078e0a07 */
[----:B------:R-:W-:Y:S01]  /*28a0*/  ISETP.GT.U32.AND P0, PT, R7, R46, PT ;  /* 0x0000002e0700720c */ /* 0x000fe20003f04070 */
[----:B------:R-:W-:Y:S01]  /*28b0*/  IMAD.MOV R51, RZ, RZ, -R51 ;  /* 0x000000ffff337224 */ /* 0x000fe200078e0a33 */
[----:B------:R-:W-:Y:S01]  /*28c0*/  STL [R1+0x38], R13 ;  /* 0x0000380d01007387 */ /* 0x000fe20000100800 */
[----:B------:R-:W-:Y:S01]  /*28d0*/  @!P4 IMAD.IADD R43, R43, 0x1, -R7 ;  /* 0x000000012b2bc824 */ /* 0x000fe200078e0a07 */
[----:B------:R-:W-:Y:S01]  /*28e0*/  ISETP.GE.AND P4, PT, R6, RZ, PT ;  /* 0x000000ff0600720c */ /* 0x000fe20003f86270 */
[----:B------:R-:W-:Y:S01]  /*28f0*/  IMAD R47, R7, R51, R47 ;  /* 0x00000033072f7224 */ /* 0x000fe200078e022f */
[----:B------:R2:W-:Y:S01]  /*2900*/  STL [R1+0x3c], R12 ;  /* 0x00003c0c01007387 */ /* 0x0005e20000100800 */
[--C-:B------:R-:W-:Y:S01]  /*2910*/  @!P6 IMAD.IADD R44, R44, 0x1, -R7.reuse ;  /* 0x000000012c2ce824 */ /* 0x100fe200078e0a07 */
[----:B-1----:R-:W-:Y:S01]  /*2920*/  LOP3.LUT R8, R2, 0xd4, RZ, 0xfc, !PT ;  /* 0x000000d402087812 */ /* 0x002fe200078efcff */
[----:B------:R-:W-:Y:S01]  /*2930*/  @!P5 IMAD.IADD R45, R45, 0x1, -R7 ;  /* 0x000000012d2dd824 */ /* 0x000fe200078e0a07 */
[----:B------:R-:W-:Y:S01]  /*2940*/  ISETP.GT.U32.AND P6, PT, R7, R47, PT ;  /* 0x0000002f0700720c */ /* 0x000fe20003fc4070 */
[----:B------:R-:W-:Y:S01]  /*2950*/  IMAD.HI.U32 R51, R3, R49, RZ ;  /* 0x0000003103337227 */ /* 0x000fe200078e00ff */
[----:B------:R-:W-:Y:S01]  /*2960*/  ISETP.GE.AND P5, PT, R56, RZ, PT ;  /* 0x000000ff3800720c */ /* 0x000fe20003fa6270 */
[----:B------:R1:W-:Y:S02]  /*2970*/  STL [R1+0x44], R10 ;  /* 0x0000440a01007387 */ /* 0x0003e40000100800 */
[----:B------:R-:W-:Y:S01]  /*2980*/  IMAD.MOV R56, RZ, RZ, -R57 ;  /* 0x000000ffff387224 */ /* 0x000fe200078e0a39 */
[----:B--2---:R-:W-:Y:S01]  /*2990*/  LOP3.LUT R12, R2, 0xf8, RZ, 0xfc, !PT ;  /* 0x000000f8020c7812 */ /* 0x004fe200078efcff */
[----:B------:R-:W-:Y:S01]  /*29a0*/  @!P0 IMAD.IADD R46, R46, 0x1, -R7 ;  /* 0x000000012e2e8824 */ /* 0x000fe200078e0a07 */
[----:B------:R-:W-:Y:S01]  /*29b0*/  ISETP.GE.AND P0, PT, R48, RZ, PT ;  /* 0x000000ff3000720c */ /* 0x000fe20003f06270 */
[----:B------:R-:W-:Y:S01]  /*29c0*/  @!P2 IMAD.MOV R41, RZ, RZ, -R41 ;  /* 0x000000ffff29a224 */ /* 0x000fe200078e0a29 */
[----:B------:R-:W-:Y:S01]  /*29d0*/  ISETP.GT.U32.AND P2, PT, R7, R45, PT ;  /* 0x0000002d0700720c */ /* 0x000fe20003f44070 */
[----:B------:R-:W-:Y:S01]  /*29e0*/  IMAD.HI.U32 R6, R3, R50, RZ ;  /* 0x0000003203067227 */ /* 0x000fe200078e00ff */
[----:B------:R-:W-:-:S02]  /*29f0*/  IABS R13, R12 ;  /* 0x0000000c000d7213 */ /* 0x000fc40000000000 */
[C---:B-1----:R-:W-:Y:S01]  /*2a00*/  LOP3.LUT R10, R2.reuse, 0xec, RZ, 0xfc, !PT ;  /* 0x000000ec020a7812 */ /* 0x042fe200078efcff */
[----:B------:R-:W-:Y:S02]  /*2a10*/  IMAD.MOV R51, RZ, RZ, -R51 ;  /* 0x000000ffff337224 */ /* 0x000fe400078e0a33 */
[C---:B------:R-:W-:Y:S01]  /*2a20*/  IMAD R48, R7.reuse, R56, R52 ;  /* 0x0000003807307224 */ /* 0x040fe200078e0234 */
[C---:B------:R-:W-:Y:S01]  /*2a30*/  LOP3.LUT R52, R2.reuse, 0xc4, RZ, 0xfc, !PT ;  /* 0x000000c402347812 */ /* 0x040fe200078efcff */
[----:B------:R-:W-:Y:S01]  /*2a40*/  IMAD.MOV R6, RZ, RZ, -R6 ;  /* 0x000000ffff067224 */ /* 0x000fe200078e0a06 */
[----:B------:R-:W-:Y:S01]  /*2a50*/  STL [R1+0x1c], R10 ;  /* 0x00001c0a01007387 */ /* 0x000fe20000100800 */
[C---:B------:R-:W-:Y:S02]  /*2a60*/  IMAD R49, R7.reuse, R51, R49 ;  /* 0x0000003307317224 */ /* 0x040fe400078e0231 */
[----:B------:R-:W-:Y:S01]  /*2a70*/  @!P4 IMAD.MOV R43, RZ, RZ, -R43 ;  /* 0x000000ffff2bc224 */ /* 0x000fe200078e0a2b */
[C---:B------:R-:W-:Y:S01]  /*2a80*/  ISETP.GT.U32.AND P4, PT, R7.reuse, R48, PT ;  /* 0x000000300700720c */ /* 0x040fe20003f84070 */
[----:B------:R-:W-:Y:S01]  /*2a90*/  IMAD R50, R7, R6, R50 ;  /* 0x0000000607327224 */ /* 0x000fe200078e0232 */
[----:B------:R-:W-:Y:S01]  /*2aa0*/  LOP3.LUT R6, R2, 0xc0, RZ, 0xfc, !PT ;  /* 0x000000c002067812 */ /* 0x000fe200078efcff */
[--C-:B------:R-:W-:Y:S01]  /*2ab0*/  @!P6 IMAD.IADD R47, R47, 0x1, -R7.reuse ;  /* 0x000000012f2fe824 */ /* 0x100fe200078e0a07 */
[C---:B------:R-:W-:Y:S01]  /*2ac0*/  ISETP.GT.U32.AND P6, PT, R7.reuse, R46, PT ;  /* 0x0000002e0700720c */ /* 0x040fe20003fc4070 */
[----:B------:R-:W-:Y:S01]  /*2ad0*/  @!P5 IMAD.MOV R44, RZ, RZ, -R44 ;  /* 0x000000ffff2cd224 */ /* 0x000fe200078e0a2c */
[----:B------:R-:W-:Y:S01]  /*2ae0*/  ISETP.GT.U32.AND P5, PT, R7, R49, PT ;  /* 0x000000310700720c */ /* 0x000fe20003fa4070 */
[----:B------:R-:W-:Y:S01]  /*2af0*/  @!P2 IMAD.IADD R45, R45, 0x1, -R7 ;  /* 0x000000012d2da824 */ /* 0x000fe200078e0a07 */
[C---:B------:R-:W-:Y:S01]  /*2b00*/  ISETP.GT.U32.AND P2, PT, R7.reuse, R50, PT ;  /* 0x000000320700720c */ /* 0x040fe20003f44070 */
[----:B------:R-:W-:Y:S01]  /*2b10*/  @!P3 IMAD.MOV R42, RZ, RZ, -R42 ;  /* 0x000000ffff2ab224 */ /* 0x000fe200078e0a2a */
[----:B------:R-:W-:Y:S01]  /*2b20*/  ISETP.GT.U32.AND P3, PT, R7, R47, PT ;  /* 0x0000002f0700720c */ /* 0x000fe20003f64070 */
[----:B------:R-:W-:Y:S01]  /*2b30*/  @!P0 IMAD.MOV R45, RZ, RZ, -R45 ;  /* 0x000000ffff2d8224 */ /* 0x000fe200078e0a2d */
[----:B------:R-:W-:Y:S01]  /*2b40*/  IABS R51, R6 ;  /* 0x0000000600337213 */ /* 0x000fe20000000000 */
[----:B------:R-:W-:Y:S01]  /*2b50*/  @!P4 IMAD.IADD R48, R48, 0x1, -R7 ;  /* 0x000000013030c824 */ /* 0x000fe200078e0a07 */
[----:B------:R-:W-:-:S03]  /*2b60*/  ISETP.GE.AND P4, PT, R55, RZ, PT ;  /* 0x000000ff3700720c */ /* 0x000fc60003f86270 */
[--C-:B------:R-:W-:Y:S01]  /*2b70*/  @!P6 IMAD.IADD R46, R46, 0x1, -R7.reuse ;  /* 0x000000012e2ee824 */ /* 0x100fe200078e0a07 */
[----:B------:R-:W-:Y:S01]  /*2b80*/  ISETP.GE.AND P6, PT, R53, RZ, PT ;  /* 0x000000ff3500720c */ /* 0x000fe20003fc6270 */
[--C-:B------:R-:W-:Y:S01]  /*2b90*/  @!P5 IMAD.IADD R49, R49, 0x1, -R7.reuse ;  /* 0x000000013131d824 */ /* 0x100fe200078e0a07 */
[----:B------:R-:W-:Y:S01]  /*2ba0*/  ISETP.GT.U32.AND P5, PT, R7, R48, PT ;  /* 0x000000300700720c */ /* 0x000fe20003fa4070 */
[--C-:B------:R-:W-:Y:S01]  /*2bb0*/  @!P2 IMAD.IADD R50, R50, 0x1, -R7.reuse ;  /* 0x000000013232a824 */ /* 0x100fe200078e0a07 */
[----:B------:R-:W-:Y:S01]  /*2bc0*/  IABS R53, R52 ;  /* 0x0000003400357213 */ /* 0x000fe20000000000 */
[----:B------:R-:W-:Y:S01]  /*2bd0*/  @!P3 IMAD.IADD R47, R47, 0x1, -R7 ;  /* 0x000000012f2fb824 */ /* 0x000fe200078e0a07 */
[----:B------:R-:W-:Y:S01]  /*2be0*/  ISETP.GE.AND P3, PT, R54, RZ, PT ;  /* 0x000000ff3600720c */ /* 0x000fe20003f66270 */
[----:B------:R-:W-:Y:S01]  /*2bf0*/  IMAD.HI.U32 R56, R3, R51, RZ ;  /* 0x0000003303387227 */ /* 0x000fe200078e00ff */
[C---:B------:R-:W-:Y:S02]  /*2c00*/  ISETP.GT.U32.AND P0, PT, R7.reuse, R50, PT ;  /* 0x000000320700720c */ /* 0x040fe40003f04070 */
[----:B------:R-:W-:Y:S01]  /*2c10*/  ISETP.GT.U32.AND P2, PT, R7, R49, PT ;  /* 0x000000310700720c */ /* 0x000fe20003f44070 */
[----:B------:R-:W-:-:S02]  /*2c20*/  IMAD.MOV R56, RZ, RZ, -R56 ;  /* 0x000000ffff387224 */ /* 0x000fc400078e0a38 */
[----:B------:R-:W-:Y:S01]  /*2c30*/  @!P6 IMAD.MOV R46, RZ, RZ, -R46 ;  /* 0x000000ffff2ee224 */ /* 0x000fe200078e0a2e */
[----:B------:R-:W-:Y:S01]  /*2c40*/  ISETP.GE.AND P6, PT, R4, RZ, PT ;  /* 0x000000ff0400720c */ /* 0x000fe20003fc6270 */
[----:B------:R-:W-:Y:S01]  /*2c50*/  @!P5 IMAD.IADD R48, R48, 0x1, -R7 ;  /* 0x000000013030d824 */ /* 0x000fe200078e0a07 */
[----:B------:R-:W-:Y:S01]  /*2c60*/  ISETP.GE.AND P5, PT, R5, RZ, PT ;  /* 0x000000ff0500720c */ /* 0x000fe20003fa6270 */
[----:B------:R-:W-:Y:S01]  /*2c70*/  IMAD.HI.U32 R4, R3, R53, RZ ;  /* 0x0000003503047227 */ /* 0x000fe200078e00ff */
[----:B------:R-:W-:-:S03]  /*2c80*/  LOP3.LUT R5, R2, 0xcc, RZ, 0xfc, !PT ;  /* 0x000000cc02057812 */ /* 0x000fc600078efcff */
[----:B------:R-:W-:Y:S01]  /*2c90*/  IMAD.MOV R4, RZ, RZ, -R4 ;  /* 0x000000ffff047224 */ /* 0x000fe200078e0a04 */
[----:B------:R-:W-:Y:S01]  /*2ca0*/  IABS R54, R5 ;  /* 0x0000000500367213 */ /* 0x000fe20000000000 */
[----:B------:R-:W-:Y:S01]  /*2cb0*/  @!P0 IMAD.IADD R50, R50, 0x1, -R7 ;  /* 0x0000000132328824 */ /* 0x000fe200078e0a07 */
[----:B------:R-:W-:Y:S01]  /*2cc0*/  ISETP.GE.AND P0, PT, R52, RZ, PT ;  /* 0x000000ff3400720c */ /* 0x000fe20003f06270 */
[C---:B------:R-:W-:Y:S01]  /*2cd0*/  IMAD R51, R7.reuse, R56, R51 ;  /* 0x0000003807337224 */ /* 0x040fe200078e0233 */
[----:B------:R-:W-:Y:S01]  /*2ce0*/  IABS R56, R8 ;  /* 0x0000000800387213 */ /* 0x000fe20000000000 */
[C---:B------:R-:W-:Y:S01]  /*2cf0*/  IMAD R52, R7.reuse, R4, R53 ;  /* 0x0000000407347224 */ /* 0x040fe200078e0235 */
[----:B------:R-:W-:Y:S01]  /*2d00*/  LOP3.LUT R4, R2, 0xd0, RZ, 0xfc, !PT ;  /* 0x000000d002047812 */ /* 0x000fe200078efcff */
[----:B------:R-:W-:Y:S01]  /*2d10*/  @!P3 IMAD.MOV R47, RZ, RZ, -R47 ;  /* 0x000000ffff2fb224 */ /* 0x000fe200078e0a2f */
[C---:B------:R-:W-:Y:S01]  /*2d20*/  ISETP.GT.U32.AND P3, PT, R7.reuse, R51, PT ;  /* 0x000000330700720c */ /* 0x040fe20003f64070 */
[----:B------:R-:W-:Y:S01]  /*2d30*/  @!P5 IMAD.MOV R50, RZ, RZ, -R50 ;  /* 0x000000ffff32d224 */ /* 0x000fe200078e0a32 */
[----:B------:R-:W-:Y:S01]  /*2d40*/  ISETP.GT.U32.AND P5, PT, R7, R52, PT ;  /* 0x000000340700720c */ /* 0x000fe20003fa4070 */
[----:B------:R-:W-:Y:S01]  /*2d50*/  @!P2 IMAD.IADD R49, R49, 0x1, -R7 ;  /* 0x000000013131a824 */ /* 0x000fe200078e0a07 */
[----:B------:R-:W-:Y:S01]  /*2d60*/  ISETP.GE.AND P2, PT, R6, RZ, PT ;  /* 0x000000ff0600720c */ /* 0x000fe20003f46270 */
[----:B------:R-:W-:Y:S01]  /*2d70*/  @!P4 IMAD.MOV R48, RZ, RZ, -R48 ;  /* 0x000000ffff30c224 */ /* 0x000fe200078e0a30 */
[----:B------:R-:W-:Y:S01]  /*2d80*/  LOP3.LUT R6, R2, 0xc8, RZ, 0xfc, !PT ;  /* 0x000000c802067812 */ /* 0x000fe200078efcff */
[----:B------:R-:W-:Y:S01]  /*2d90*/  @!P6 IMAD.MOV R49, RZ, RZ, -R49 ;  /* 0x000000ffff31e224 */ /* 0x000fe200078e0a31 */
[----:B------:R-:W-:-:S02]  /*2da0*/  IABS R55, R4 ;  /* 0x0000000400377213 */ /* 0x000fc40000000000 */
[----:B------:R-:W-:Y:S02]  /*2db0*/  IABS R53, R6 ;  /* 0x0000000600357213 */ /* 0x000fe40000000000 */
[----:B------:R-:W-:Y:S01]  /*2dc0*/  ISETP.GE.AND P4, PT, R6, RZ, PT ;  /* 0x000000ff0600720c */ /* 0x000fe20003f86270 */
[--C-:B------:R-:W-:Y:S01]  /*2dd0*/  @!P3 IMAD.IADD R51, R51, 0x1, -R7.reuse ;  /* 0x000000013333b824 */ /* 0x100fe200078e0a07 */
[----:B------:R-:W-:Y:S01]  /*2de0*/  ISETP.GE.AND P6, PT, R5, RZ, PT ;  /* 0x000000ff0500720c */ /* 0x000fe20003fc6270 */
[----:B------:R-:W-:Y:S02]  /*2df0*/  @!P5 IMAD.IADD R52, R52, 0x1, -R7 ;  /* 0x000000013434d824 */ /* 0x000fe400078e0a07 */
[----:B------:R-:W-:Y:S01]  /*2e00*/  IMAD.HI.U32 R57, R3, R53, RZ ;  /* 0x0000003503397227 */ /* 0x000fe200078e00ff */
[C---:B------:R-:W-:Y:S02]  /*2e10*/  ISETP.GT.U32.AND P3, PT, R7.reuse, R51, PT ;  /* 0x000000330700720c */ /* 0x040fe40003f64070 */
[----:B------:R-:W-:Y:S01]  /*2e20*/  ISETP.GT.U32.AND P5, PT, R7, R52, PT ;  /* 0x000000340700720c */ /* 0x000fe20003fa4070 */
[----:B------:R-:W-:-:S04]  /*2e30*/  IMAD.HI.U32 R6, R3, R54, RZ ;  /* 0x0000003603067227 */ /* 0x000fc800078e00ff */
[----:B------:R-:W-:-:S04]  /*2e40*/  IMAD.HI.U32 R5, R3, R55, RZ ;  /* 0x0000003703057227 */ /* 0x000fc800078e00ff */
[----:B------:R-:W-:Y:S02]  /*2e50*/  IMAD.MOV R57, RZ, RZ, -R57 ;  /* 0x000000ffff397224 */ /* 0x000fe400078e0a39 */
[----:B------:R-:W-:Y:S02]  /*2e60*/  IMAD.MOV R6, RZ, RZ, -R6 ;  /* 0x000000ffff067224 */ /* 0x000fe400078e0a06 */
[----:B------:R-:W-:Y:S02]  /*2e70*/  IMAD.MOV R5, RZ, RZ, -R5 ;  /* 0x000000ffff057224 */ /* 0x000fe400078e0a05 */
[----:B------:R-:W-:Y:S01]  /*2e80*/  @!P3 IMAD.IADD R51, R51, 0x1, -R7 ;  /* 0x000000013333b824 */ /* 0x000fe200078e0a07 */
[----:B------:R-:W-:Y:S01]  /*2e90*/  ISETP.GE.AND P3, PT, R4, RZ, PT ;  /* 0x000000ff0400720c */ /* 0x000fe20003f66270 */
[C---:B------:R-:W-:Y:S01]  /*2ea0*/  IMAD R53, R7.reuse, R57, R53 ;  /* 0x0000003907357224 */ /* 0x040fe200078e0235 */
[----:B------:R-:W-:Y:S01]  /*2eb0*/  IABS R57, R9 ;  /* 0x0000000900397213 */ /* 0x000fe20000000000 */
[----:B------:R-:W-:-:S02]  /*2ec0*/  IMAD R54, R7, R6, R54 ;  /* 0x0000000607367224 */ /* 0x000fc400078e0236 */
[C---:B------:R-:W-:Y:S02]  /*2ed0*/  IMAD R55, R7.reuse, R5, R55 ;  /* 0x0000000507377224 */ /* 0x040fe400078e0237 */
[----:B------:R-:W-:Y:S01]  /*2ee0*/  @!P5 IMAD.IADD R52, R52, 0x1, -R7 ;  /* 0x000000013434d824 */ /* 0x000fe200078e0a07 */
[C---:B------:R-:W-:Y:S01]  /*2ef0*/  ISETP.GT.U32.AND P5, PT, R7.reuse, R54, PT ;  /* 0x000000360700720c */ /* 0x040fe20003fa4070 */
[----:B------:R-:W-:Y:S01]  /*2f00*/  @!P2 IMAD.MOV R51, RZ, RZ, -R51 ;  /* 0x000000ffff33a224 */ /* 0x000fe200078e0a33 */
[C---:B------:R-:W-:Y:S01]  /*2f10*/  ISETP.GT.U32.AND P2, PT, R7.reuse, R53, PT ;  /* 0x000000350700720c */ /* 0x040fe20003f44070 */
[----:B------:R-:W-:Y:S01]  /*2f20*/  @!P0 IMAD.MOV R52, RZ, RZ, -R52 ;  /* 0x000000ffff348224 */ /* 0x000fe200078e0a34 */
[----:B------:R-:W-:Y:S01]  /*2f30*/  ISETP.GT.U32.AND P0, PT, R7, R55, PT ;  /* 0x000000370700720c */ /* 0x000fe20003f04070 */
[----:B------:R-:W-:-:S04]  /*2f40*/  IMAD.HI.U32 R4, R3, R56, RZ ;  /* 0x0000003803047227 */ /* 0x000fc800078e00ff */
[----:B------:R-:W-:Y:S02]  /*2f50*/  IMAD.MOV R4, RZ, RZ, -R4 ;  /* 0x000000ffff047224 */ /* 0x000fe400078e0a04 */
[----:B------:R-:W-:-:S04]  /*2f60*/  IMAD.HI.U32 R5, R3, R58, RZ ;  /* 0x0000003a03057227 */ /* 0x000fc800078e00ff */
[--C-:B------:R-:W-:Y:S02]  /*2f70*/  @!P2 IMAD.IADD R53, R53, 0x1, -R7.reuse ;  /* 0x000000013535a824 */ /* 0x100fe400078e0a07 */
[--C-:B------:R-:W-:Y:S02]  /*2f80*/  @!P5 IMAD.IADD R54, R54, 0x1, -R7.reuse ;  /* 0x000000013636d824 */ /* 0x100fe400078e0a07 */
[----:B------:R-:W-:Y:S01]  /*2f90*/  @!P0 IMAD.IADD R55, R55, 0x1, -R7 ;  /* 0x0000000137378824 */ /* 0x000fe200078e0a07 */
[C---:B------:R-:W-:Y:S01]  /*2fa0*/  ISETP.GT.U32.AND P2, PT, R7.reuse, R53, PT ;  /* 0x000000350700720c */ /* 0x040fe20003f44070 */
[C---:B------:R-:W-:Y:S01]  /*2fb0*/  IMAD R56, R7.reuse, R4, R56 ;  /* 0x0000000407387224 */ /* 0x040fe200078e0238 */
[----:B------:R-:W-:Y:S01]  /*2fc0*/  ISETP.GT.U32.AND P5, PT, R7, R54, PT ;  /* 0x000000360700720c */ /* 0x000fe20003fa4070 */
[----:B------:R-:W-:Y:S01]  /*2fd0*/  IMAD.HI.U32 R4, R3, R57, RZ ;  /* 0x0000003903047227 */ /* 0x000fe200078e00ff */
[----:B------:R-:W-:-:S03]  /*2fe0*/  ISETP.GT.U32.AND P0, PT, R7, R55, PT ;  /* 0x000000370700720c */ /* 0x000fc60003f04070 */
[----:B------:R-:W-:Y:S02]  /*2ff0*/  IMAD.MOV R4, RZ, RZ, -R4 ;  /* 0x000000ffff047224 */ /* 0x000fe400078e0a04 */
[----:B------:R-:W-:Y:S02]  /*3000*/  IMAD.MOV R5, RZ, RZ, -R5 ;  /* 0x000000ffff057224 */ /* 0x000fe400078e0a05 */
[C---:B------:R-:W-:Y:S02]  /*3010*/  IMAD R57, R7.reuse, R4, R57 ;  /* 0x0000000407397224 */ /* 0x040fe400078e0239 */
[----:B------:R-:W-:Y:S02]  /*3020*/  IMAD R58, R7, R5, R58 ;  /* 0x00000005073a7224 */ /* 0x000fe400078e023a */
[--C-:B------:R-:W-:Y:S01]  /*3030*/  @!P2 IMAD.IADD R53, R53, 0x1, -R7.reuse ;  /* 0x000000013535a824 */ /* 0x100fe200078e0a07 */
[C---:B------:R-:W-:Y:S01]  /*3040*/  ISETP.GT.U32.AND P2, PT, R7.reuse, R56, PT ;  /* 0x000000380700720c */ /* 0x040fe20003f44070 */
[--C-:B------:R-:W-:Y:S01]  /*3050*/  @!P5 IMAD.IADD R54, R54, 0x1, -R7.reuse ;  /* 0x000000013636d824 */ /* 0x100fe200078e0a07 */
[----:B------:R-:W-:Y:S01]  /*3060*/  ISETP.GT.U32.AND P5, PT, R7, R57, PT ;  /* 0x000000390700720c */ /* 0x000fe20003fa4070 */
[----:B------:R-:W-:Y:S01]  /*3070*/  @!P0 IMAD.IADD R55, R55, 0x1, -R7 ;  /* 0x0000000137378824 */ /* 0x000fe200078e0a07 */
[----:B------:R-:W-:Y:S01]  /*3080*/  ISETP.GT.U32.AND P0, PT, R7, R58, PT ;  /* 0x0000003a0700720c */ /* 0x000fe20003f04070 */
[----:B------:R-:W-:-:S04]  /*3090*/  IMAD.HI.U32 R4, R3, R59, RZ ;  /* 0x0000003b03047227 */ /* 0x000fc800078e00ff */
[----:B------:R-:W-:-:S04]  /*30a0*/  IMAD.HI.U32 R5, R3, R60, RZ ;  /* 0x0000003c03057227 */ /* 0x000fc800078e00ff */
[--C-:B------:R-:W-:Y:S01]  /*30b0*/  @!P2 IMAD.IADD R56, R56, 0x1, -R7.reuse ;  /* 0x000000013838a824 */ /* 0x100fe200078e0a07 */
[----:B------:R-:W-:Y:S01]  /*30c0*/  ISETP.GE.AND P2, PT, R8, RZ, PT ;  /* 0x000000ff0800720c */ /* 0x000fe20003f46270 */
[--C-:B------:R-:W-:Y:S01]  /*30d0*/  @!P5 IMAD.IADD R57, R57, 0x1, -R7.reuse ;  /* 0x000000013939d824 */ /* 0x100fe200078e0a07 */
[----:B------:R-:W-:Y:S01]  /*30e0*/  LOP3.LUT R8, R2, 0xf0, RZ, 0xfc, !PT ;  /* 0x000000f002087812 */ /* 0x000fe200078efcff */
[----:B------:R-:W-:Y:S01]  /*30f0*/  @!P0 IMAD.IADD R58, R58, 0x1, -R7 ;  /* 0x000000013a3a8824 */ /* 0x000fe200078e0a07 */
[C---:B------:R-:W-:Y:S01]  /*3100*/  ISETP.GT.U32.AND P5, PT, R7.reuse, R56, PT ;  /* 0x000000380700720c */ /* 0x040fe20003fa4070 */
[----:B------:R-:W-:Y:S01]  /*3110*/  @!P4 IMAD.MOV R53, RZ, RZ, -R53 ;  /* 0x000000ffff35c224 */ /* 0x000fe200078e0a35 */
[C---:B------:R-:W-:Y:S01]  /*3120*/  ISETP.GT.U32.AND P4, PT, R7.reuse, R57, PT ;  /* 0x000000390700720c */ /* 0x040fe20003f84070 */
[----:B------:R-:W-:Y:S01]  /*3130*/  IMAD.MOV R4, RZ, RZ, -R4 ;  /* 0x000000ffff047224 */ /* 0x000fe200078e0a04 */
[----:B------:R-:W-:Y:S01]  /*3140*/  ISETP.GT.U32.AND P0, PT, R7, R58, PT ;  /* 0x0000003a0700720c */ /* 0x000fe20003f04070 */
[----:B------:R-:W-:-:S04]  /*3150*/  IMAD.HI.U32 R6, R3, R61, RZ ;  /* 0x0000003d03067227 */ /* 0x000fc800078e00ff */
[----:B------:R-:W-:Y:S02]  /*3160*/  IMAD.MOV R5, RZ, RZ, -R5 ;  /* 0x000000ffff057224 */ /* 0x000fe400078e0a05 */
[C---:B------:R-:W-:Y:S01]  /*3170*/  IMAD R59, R7.reuse, R4, R59 ;  /* 0x00000004073b7224 */ /* 0x040fe200078e023b */
[----:B------:R-:W-:Y:S01]  /*3180*/  IABS R4, R10 ;  /* 0x0000000a00047213 */ /* 0x000fe20000000000 */
[----:B------:R-:W-:Y:S02]  /*3190*/  IMAD.MOV R6, RZ, RZ, -R6 ;  /* 0x000000ffff067224 */ /* 0x000fe400078e0a06 */
[C---:B------:R-:W-:Y:S01]  /*31a0*/  IMAD R60, R7.reuse, R5, R60 ;  /* 0x00000005073c7224 */ /* 0x040fe200078e023c */
[----:B------:R-:W-:Y:S01]  /*31b0*/  LOP3.LUT R5, R2, 0xf4, RZ, 0xfc, !PT ;  /* 0x000000f402057812 */ /* 0x000fe200078efcff */
[C---:B------:R-:W-:Y:S02]  /*31c0*/  IMAD R61, R7.reuse, R6, R61 ;  /* 0x00000006073d7224 */ /* 0x040fe400078e023d */
[----:B------:R-:W-:Y:S01]  /*31d0*/  IMAD.MOV.U32 R2, RZ, RZ, R4 ;  /* 0x000000ffff027224 */ /* 0x000fe200078e0004 */
[----:B------:R-:W-:Y:S01]  /*31e0*/  IABS R6, R5 ;  /* 0x0000000500067213 */ /* 0x000fe20000000000 */
[--C-:B------:R-:W-:Y:S01]  /*31f0*/  @!P5 IMAD.IADD R56, R56, 0x1, -R7.reuse ;  /* 0x000000013838d824 */ /* 0x100fe200078e0a07 */
[----:B------:R1:W-:Y:S01]  /*3200*/  STL [R1+0x2c], R5 ;  /* 0x00002c0501007387 */ /* 0x0003e20000100800 */
[----:B------:R-:W-:Y:S01]  /*3210*/  ISETP.GT.U32.AND P5, PT, R7, R59, PT ;  /* 0x0000003b0700720c */ /* 0x000fe20003fa4070 */
[--C-:B------:R-:W-:Y:S01]  /*3220*/  @!P4 IMAD.IADD R57, R57, 0x1, -R7.reuse ;  /* 0x000000013939c824 */ /* 0x100fe200078e0a07 */
[C---:B------:R-:W-:Y:S01]  /*3230*/  ISETP.GT.U32.AND P4, PT, R7.reuse, R60, PT ;  /* 0x0000003c0700720c */ /* 0x040fe20003f84070 */
[----:B------:R-:W-:Y:S01]  /*3240*/  @!P0 IMAD.IADD R58, R58, 0x1, -R7 ;  /* 0x000000013a3a8824 */ /* 0x000fe200078e0a07 */
[----:B------:R-:W-:-:S02]  /*3250*/  ISETP.GT.U32.AND P0, PT, R7, R61, PT ;  /* 0x0000003d0700720c */ /* 0x000fc40003f04070 */
[----:B------:R-:W-:Y:S01]  /*3260*/  IABS R4, R8 ;  /* 0x0000000800047213 */ /* 0x000fe20000000000 */
[----:B-1----:R-:W-:-:S04]  /*3270*/  IMAD.HI.U32 R5, R3, R2, RZ ;  /* 0x0000000203057227 */ /* 0x002fc800078e00ff */
[----:B------:R-:W-:Y:S02]  /*3280*/  IMAD.MOV R10, RZ, RZ, -R5 ;  /* 0x000000ffff0a7224 */ /* 0x000fe400078e0a05 */
[----:B------:R-:W-:Y:S02]  /*3290*/  IMAD.MOV.U32 R5, RZ, RZ, R6 ;  /* 0x000000ffff057224 */ /* 0x000fe400078e0006 */
[----:B------:R-:W-:Y:S02]  /*32a0*/  IMAD.MOV.U32 R6, RZ, RZ, R13 ;  /* 0x000000ffff067224 */ /* 0x000fe400078e000d */
[----:B------:R-:W-:-:S04]  /*32b0*/  IMAD.HI.U32 R15, R3, R4, RZ ;  /* 0x00000004030f7227 */ /* 0x000fc800078e00ff */
[----:B------:R-:W-:Y:S02]  /*32c0*/  IMAD R2, R7, R10, R2 ;  /* 0x0000000a07027224 */ /* 0x000fe400078e0202 */
[C---:B------:R-:W-:Y:S01]  /*32d0*/  IMAD.HI.U32 R14, R3.reuse, R5, RZ ;  /* 0x00000005030e7227 */ /* 0x040fe200078e00ff */
[----:B------:R-:W1:Y:S03]  /*32e0*/  S2R R10, SR_TID.X ;  /* 0x00000000000a7919 */ /* 0x000e660000002100 */
[----:B------:R-:W-:-:S04]  /*32f0*/  IMAD.HI.U32 R13, R3, R6, RZ ;  /* 0x00000006030d7227 */ /* 0x000fc800078e00ff */
[----:B------:R-:W-:Y:S01]  /*3300*/  @!P5 IMAD.IADD R59, R59, 0x1, -R7 ;  /* 0x000000013b3bd824 */ /* 0x000fe200078e0a07 */
[----:B------:R-:W-:Y:S01]  /*3310*/  ISETP.GT.U32.AND P5, PT, R7, R2, PT ;  /* 0x000000020700720c */ /* 0x000fe20003fa4070 */
[----:B------:R-:W-:Y:S02]  /*3320*/  IMAD.MOV R3, RZ, RZ, -R15 ;  /* 0x000000ffff037224 */ /* 0x000fe400078e0a0f */
[--C-:B------:R-:W-:Y:S01]  /*3330*/  @!P4 IMAD.IADD R60, R60, 0x1, -R7.reuse ;  /* 0x000000013c3cc824 */ /* 0x100fe200078e0a07 */
[----:B------:R-:W2:Y:S01]  /*3340*/  LDL.LU R15, [R1+0x650] ;  /* 0x00065000010f7983 */ /* 0x000ea20000300800 */
[----:B------:R-:W-:Y:S01]  /*3350*/  @!P0 IMAD.IADD R61, R61, 0x1, -R7 ;  /* 0x000000013d3d8824 */ /* 0x000fe200078e0a07 */
[----:B------:R-:W-:Y:S02]  /*3360*/  ISETP.GE.AND P4, PT, R9, RZ, PT ;  /* 0x000000ff0900720c */ /* 0x000fe40003f86270 */
[----:B------:R-:W4:Y:S01]  /*3370*/  LDL.LU R7, [R1+0x38] ;  /* 0x0000380001077983 */ /* 0x000f220000300800 */
[----:B------:R-:W-:-:S02]  /*3380*/  IMAD.MOV R14, RZ, RZ, -R14 ;  /* 0x000000ffff0e7224 */ /* 0x000fc400078e0a0e */
[----:B------:R-:W-:Y:S01]  /*3390*/  IMAD.MOV R13, RZ, RZ, -R13 ;  /* 0x000000ffff0d7224 */ /* 0x000fe200078e0a0d */
[----:B-1----:R-:W-:-:S05]  /*33a0*/  LOP3.LUT R9, R10, 0x3f, RZ, 0xc0, !PT ;  /* 0x0000003f0a097812 */ /* 0x002fca00078ec0ff */
[----:B------:R-:W-:Y:S02]  /*33b0*/  IMAD R0, R0, 0x40, R9 ;  /* 0x0000004000007824 */ /* 0x000fe400078e0209 */
[----:B------:R-:W2:Y:S01]  /*33c0*/  LDL.LU R9, [R1+0x4c] ;  /* 0x00004c0001097983 */ /* 0x000ea20000300800 */
[----:B------:R-:W-:Y:S02]  /*33d0*/  @!P6 IMAD.MOV R54, RZ, RZ, -R54 ;  /* 0x000000ffff36e224 */ /* 0x000fe400078e0a36 */
[----:B------:R-:W-:Y:S02]  /*33e0*/  @!P3 IMAD.MOV R55, RZ, RZ, -R55 ;  /* 0x000000ffff37b224 */ /* 0x000fe400078e0a37 */
[----:B------:R-:W-:Y:S02]  /*33f0*/  @!P2 IMAD.MOV R56, RZ, RZ, -R56 ;  /* 0x000000ffff38a224 */ /* 0x000fe400078e0a38 */
[----:B------:R-:W-:Y:S01]  /*3400*/  @!P4 IMAD.MOV R57, RZ, RZ, -R57 ;  /* 0x000000ffff39c224 */ /* 0x000fe200078e0a39 */
[----:B----4-:R-:W-:-:S02]  /*3410*/  ISETP.GE.AND P0, PT, R7, RZ, PT ;  /* 0x000000ff0700720c */ /* 0x010fc40003f06270 */
[----:B------:R-:W-:-:S05]  /*3420*/  IABS R7, c[0x0][0x17c] ;  /* 0x00005f0000077a13 */ /* 0x000fca0000000000 */
[----:B------:R-:W-:Y:S01]  /*3430*/  @!P5 IMAD.IADD R2, R2, 0x1, -R7 ;  /* 0x000000010202d824 */ /* 0x000fe200078e0a07 */
[C---:B------:R-:W-:Y:S01]  /*3440*/  ISETP.GT.U32.AND P5, PT, R7.reuse, R59, PT ;  /* 0x0000003b0700720c */ /* 0x040fe20003fa4070 */
[C---:B------:R-:W-:Y:S02]  /*3450*/  IMAD R3, R7.reuse, R3, R4 ;  /* 0x0000000307037224 */ /* 0x040fe400078e0204 */
[C---:B------:R-:W-:Y:S02]  /*3460*/  IMAD R4, R7.reuse, R14, R5 ;  /* 0x0000000e07047224 */ /* 0x040fe400078e0205 */
[----:B------:R-:W4:Y:S01]  /*3470*/  LDL.LU R14, [R1+0x64c] ;  /* 0x00064c00010e7983 */ /* 0x000f220000300800 */
[C---:B------:R-:W-:Y:S01]  /*3480*/  IMAD R5, R7.reuse, R13, R6 ;  /* 0x0000000d07057224 */ /* 0x040fe200078e0206 */
[----:B------:R-:W-:Y:S01]  /*3490*/  IABS R6, R0 ;  /* 0x0000000000067213 */ /* 0x000fe20000000000 */
[----:B------:R-:W-:Y:S01]  /*34a0*/  @!P0 IMAD.MOV R58, RZ, RZ, -R58 ;  /* 0x000000ffff3a8224 */ /* 0x000fe200078e0a3a */
[----:B------:R1:W-:Y:S01]  /*34b0*/  STL [R1+0x338], R0 ;  /* 0x0003380001007387 */ /* 0x0003e20000100800 */
[----:B------:R-:W-:-:S02]  /*34c0*/  ISETP.GT.U32.AND P3, PT, R7, R60, PT ;  /* 0x0000003c0700720c */ /* 0x000fc40003f64070 */
[C---:B------:R-:W-:Y:S01]  /*34d0*/  ISETP.GT.U32.AND P6, PT, R7.reuse, R61, PT ;  /* 0x0000003d0700720c */ /* 0x040fe20003fc4070 */
[----:B------:R-:W2:Y:S01]  /*34e0*/  LDL.LU R13, [R1+0x648] ;  /* 0x00064800010d7983 */ /* 0x000ea20000300800 */
[----:B------:R-:W-:Y:S01]  /*34f0*/  ISETP.GT.U32.AND P2, PT, R7, R2, PT ;  /* 0x000000020700720c */ /* 0x000fe20003f44070 */
[----:B------:R-:W-:Y:S01]  /*3500*/  @!P5 IMAD.IADD R59, R59, 0x1, -R7 ;  /* 0x000000013b3bd824 */ /* 0x000fe200078e0a07 */
[C---:B------:R-:W-:Y:S02]  /*3510*/  ISETP.GT.U32.AND P4, PT, R7.reuse, R3, PT ;  /* 0x000000030700720c */ /* 0x040fe40003f84070 */
[----:B------:R-:W-:Y:S01]  /*3520*/  ISETP.GT.U32.AND P0, PT, R7, R4, PT ;  /* 0x000000040700720c */ /* 0x000fe20003f04070 */
[----:B-1----:R-:W2:Y:S04]  /*3530*/  LDL.LU R0, [R1+0x644] ;  /* 0x0006440001007983 */ /* 0x002ea80000300800 */
[----:B------:R-:W2:Y:S02]  /*3540*/  LDL.LU R7, [R1+0x3c] ;  /* 0x00003c0001077983 */ /* 0x000ea40000300800 */
[----:B--2---:R-:W-:-:S02]  /*3550*/  ISETP.GE.AND P5, PT, R7, RZ, PT ;  /* 0x000000ff0700720c */ /* 0x004fc40003fa6270 */
[----:B------:R-:W-:-:S05]  /*3560*/  IABS R7, c[0x0][0x17c] ;  /* 0x00005f0000077a13 */ /* 0x000fca0000000000 */
[--C-:B------:R-:W-:Y:S01]  /*3570*/  @!P3 IMAD.IADD R60, R60, 0x1, -R7.reuse ;  /* 0x000000013c3cb824 */ /* 0x100fe200078e0a07 */
[----:B------:R-:W-:Y:S01]  /*3580*/  ISETP.GT.U32.AND P3, PT, R7, R5, PT ;  /* 0x000000050700720c */ /* 0x000fe20003f64070 */
[----:B------:R-:W-:Y:S02]  /*3590*/  @!P6 IMAD.IADD R61, R61, 0x1, -R7 ;  /* 0x000000013d3de824 */ /* 0x000fe400078e0a07 */
[----:B------:R-:W2:Y:S02]  /*35a0*/  LDL.LU R7, [R1+0x44] ;  /* 0x0000440001077983 */ /* 0x000ea40000300800 */
[----:B--2---:R-:W-:Y:S02]  /*35b0*/  ISETP.GE.AND P6, PT, R7, RZ, PT ;  /* 0x000000ff0700720c */ /* 0x004fe40003fc6270 */
[----:B------:R-:W-:-:S05]  /*35c0*/  IABS R7, c[0x0][0x17c] ;  /* 0x00005f0000077a13 */ /* 0x000fca0000000000 */
[--C-:B------:R-:W-:Y:S02]  /*35d0*/  @!P2 IMAD.IADD R2, R2, 0x1, -R7.reuse ;  /* 0x000000010202a824 */ /* 0x100fe400078e0a07 */
[----:B------:R-:W-:Y:S02]  /*35e0*/  @!P4 IMAD.IADD R3, R3, 0x1, -R7 ;  /* 0x000000010303c824 */ /* 0x000fe400078e0a07 */
[----:B------:R-:W2:Y:S01]  /*35f0*/  LDL.LU R7, [R1+0x1c] ;  /* 0x00001c0001077983 */ /* 0x000ea20000300800 */
[----:B------:R-:W-:Y:S02]  /*3600*/  ISETP.GE.AND P2, PT, R11, RZ, PT ;  /* 0x000000ff0b00720c */ /* 0x000fe40003f46270 */
[----:B------:R-:W-:Y:S01]  /*3610*/  LEA.HI R11, R10, 0x8, RZ, 0x1a ;  /* 0x000000080a0b7811 */ /* 0x000fe200078fd0ff */
[----:B------:R-:W-:-:S04]  /*3620*/  IMAD.HI.U32 R9, R9, R6, RZ ;  /* 0x0000000609097227 */ /* 0x000fc800078e00ff */
[----:B------:R-:W-:Y:S02]  /*3630*/  IMAD.MOV R9, RZ, RZ, -R9 ;  /* 0x000000ffff097224 */ /* 0x000fe400078e0a09 */
[----:B------:R-:W-:Y:S02]  /*3640*/  @!P5 IMAD.MOV R59, RZ, RZ, -R59 ;  /* 0x000000ffff3bd224 */ /* 0x000fe400078e0a3b */
[----:B------:R-:W-:Y:S02]  /*3650*/  @!P6 IMAD.MOV R60, RZ, RZ, -R60 ;  /* 0x000000ffff3ce224 */ /* 0x000fe400078e0a3c */
[----:B------:R-:W-:Y:S01]  /*3660*/  @!P2 IMAD.MOV R61, RZ, RZ, -R61 ;  /* 0x000000ffff3da224 */ /* 0x000fe200078e0a3d */
[----:B--2---:R-:W-:Y:S02]  /*3670*/  ISETP.GE.AND P4, PT, R7, RZ, PT ;  /* 0x000000ff0700720c */ /* 0x004fe40003f86270 */
[----:B------:R-:W-:-:S05]  /*3680*/  IABS R7, c[0x0][0x17c] ;  /* 0x00005f0000077a13 */ /* 0x000fca0000000000 */
[--C-:B------:R-:W-:Y:S01]  /*3690*/  @!P0 IMAD.IADD R4, R4, 0x1, -R7.reuse ;  /* 0x0000000104048824 */ /* 0x100fe200078e0a07 */
[----:B------:R-:W-:Y:S01]  /*36a0*/  ISETP.GE.AND P0, PT, R11, c[0x0][0x180], PT ;  /* 0x000060000b007a0c */ /* 0x000fe20003f06270 */
[----:B------:R-:W-:Y:S01]  /*36b0*/  @!P3 IMAD.IADD R5, R5, 0x1, -R7 ;  /* 0x000000010505b824 */ /* 0x000fe200078e0a07 */
[----:B------:R-:W-:Y:S02]  /*36c0*/  IABS R11, c[0x0][0x178] ;  /* 0x00005e00000b7a13 */ /* 0x000fe40000000000 */
[----:B------:R-:W-:-:S03]  /*36d0*/  ISETP.GT.U32.AND P3, PT, R7, R3, PT ;  /* 0x000000030700720c */ /* 0x000fc60003f64070 */
[----:B------:R-:W-:Y:S01]  /*36e0*/  IMAD R6, R11, R9, R6 ;  /* 0x000000090b067224 */ /* 0x000fe200078e0206 */
[----:B------:R-:W-:Y:S01]  /*36f0*/  SEL R9, R0, RZ, !P0 ;  /* 0x000000ff00097207 */ /* 0x000fe20004000000 */
[----:B------:R-:W-:Y:S01]  /*3700*/  @!P4 IMAD.MOV R2, RZ, RZ, -R2 ;  /* 0x000000ffff02c224 */ /* 0x000fe200078e0a02 */
[----:B------:R-:W-:Y:S02]  /*3710*/  ISETP.GE.AND P4, PT, R8, RZ, PT ;  /* 0x000000ff0800720c */ /* 0x000fe40003f86270 */
[----:B------:R-:W-:Y:S02]  /*3720*/  ISETP.NE.U32.AND P2, PT, R9, RZ, PT ;  /* 0x000000ff0900720c */ /* 0x000fe40003f45070 */
[----:B------:R-:W2:Y:S01]  /*3730*/  LDL.LU R9, [R1+0x8] ;  /* 0x0000080001097983 */ /* 0x000ea20000300800 */
[C---:B------:R-:W-:Y:S02]  /*3740*/  ISETP.GT.U32.AND P6, PT, R7.reuse, R4, PT ;  /* 0x000000040700720c */ /* 0x040fe40003fc4070 */
[----:B------:R-:W-:Y:S01]  /*3750*/  ISETP.GT.U32.AND P5, PT, R7, R5, PT ;  /* 0x000000050700720c */ /* 0x000fe20003fa4070 */
[----:B------:R-:W2:Y:S01]  /*3760*/  LDL.LU R8, [R1+0x4] ;  /* 0x0000040001087983 */ /* 0x000ea20000300800 */
[----:B------:R-:W-:-:S03]  /*3770*/  @!P3 IMAD.IADD R3, R3, 0x1, -R7 ;  /* 0x000000010303b824 */ /* 0x000fc600078e0a07 */
[----:B------:R-:W2:Y:S01]  /*3780*/  LDL.LU R7, [R1+0x2c] ;  /* 0x00002c0001077983 */ /* 0x000ea20000300800 */
[----:B------:R-:W-:Y:S02]  /*3790*/  SHF.R.U32.HI R10, RZ, 0x6, R10 ;  /* 0x00000006ff0a7819 */ /* 0x000fe4000001160a */
[----:B------:R-:W-:Y:S02]  /*37a0*/  ISETP.GT.U32.AND P0, PT, R11, R6, PT ;  /* 0x000000060b00720c */ /* 0x000fe40003f04070 */
[----:B------:R-:W-:Y:S01]  /*37b0*/  SGXT.U32 R10, R10, 0x3 ;  /* 0x000000030a0a781a */ /* 0x000fe20000000000 */
[----:B------:R-:W-:-:S10]  /*37c0*/  @!P4 IMAD.MOV R3, RZ, RZ, -R3 ;  /* 0x000000ffff03c224 */ /* 0x000fd400078e0a03 */
[----:B------:R-:W-:Y:S01]  /*37d0*/  @!P0 IMAD.IADD R6, R6, 0x1, -R11 ;  /* 0x0000000106068824 */ /* 0x000fe200078e0a0b */
[----:B--2---:R-:W-:Y:S02]  /*37e0*/  ISETP.GE.AND P3, PT, R7, RZ, PT ;  /* 0x000000ff0700720c */ /* 0x004fe40003f66270 */
[----:B------:R-:W-:-:S05]  /*37f0*/  IABS R7, c[0x0][0x17c] ;  /* 0x00005f0000077a13 */ /* 0x000fca0000000000 */
[--C-:B------:R-:W-:Y:S02]  /*3800*/  @!P6 IMAD.IADD R4, R4, 0x1, -R7.reuse ;  /* 0x000000010404e824 */ /* 0x100fe400078e0a07 */
[----:B------:R-:W-:Y:S02]  /*3810*/  @!P5 IMAD.IADD R5, R5, 0x1, -R7 ;  /* 0x000000010505d824 */ /* 0x000fe400078e0a07 */
[----:B------:R-:W1:Y:S01]  /*3820*/  S2R R7, SR_TID.X ;  /* 0x0000000000077919 */ /* 0x000e620000002100 */
[----:B------:R-:W-:Y:S02]  /*3830*/  ISETP.GE.AND P6, PT, R12, RZ, PT ;  /* 0x000000ff0c00720c */ /* 0x000fe40003fc6270 */
[----:B------:R-:W-:-:S04]  /*3840*/  LOP3.LUT R12, R10, 0x10, RZ, 0xfc, !PT ;  /* 0x000000100a0c7812 */ /* 0x000fc800078efcff */
[----:B------:R-:W-:Y:S02]  /*3850*/  ISETP.GE.AND P5, PT, R12, c[0x0][0x180], PT ;  /* 0x000060000c007a0c */ /* 0x000fe40003fa6270 */
[----:B------:R-:W-:Y:S01]  /*3860*/  LOP3.LUT R10, R10, 0x20, RZ, 0xfc, !PT ;  /* 0x000000200a0a7812 */ /* 0x000fe200078efcff */
[----:B------:R-:W2:Y:S01]  /*3870*/  LDL.LU R12, [R1+0x640] ;  /* 0x00064000010c7983 */ /* 0x000ea20000300800 */
[----:B-1----:R-:W-:-:S03]  /*3880*/  LEA.HI R7, R7, 0x18, RZ, 0x1a ;  /* 0x0000001807077811 */ /* 0x002fc600078fd0ff */
[----:B------:R-:W-:Y:S01]  /*3890*/  @!P6 IMAD.MOV R5, RZ, RZ, -R5 ;  /* 0x000000ffff05e224 */ /* 0x000fe200078e0a05 */
[----:B------:R-:W2:Y:S01]  /*38a0*/  LDL.LU R11, [R1+0x63c] ;  /* 0x00063c00010b7983 */ /* 0x000ea20000300800 */
[----:B------:R-:W-:Y:S02]  /*38b0*/  ISETP.GE.AND P0, PT, R7, c[0x0][0x180], PT ;  /* 0x0000600007007a0c */ /* 0x000fe40003f06270 */
[----:B------:R-:W-:Y:S02]  /*38c0*/  SEL R7, R0, RZ, !P5 ;  /* 0x000000ff00077207 */ /* 0x000fe40006800000 */
[----:B------:R-:W-:Y:S02]  /*38d0*/  ISETP.GE.AND P5, PT, R10, c[0x0][0x180], PT ;  /* 0x000060000a007a0c */ /* 0x000fe40003fa6270 */
[----:B------:R-:W-:Y:S02]  /*38e0*/  SEL R10, R0, RZ, !P0 ;  /* 0x000000ff000a7207 */ /* 0x000fe40004000000 */
[----:B------:R-:W-:-:S02]  /*38f0*/  ISETP.NE.U32.AND P4, PT, R7, RZ, PT ;  /* 0x000000ff0700720c */ /* 0x000fc40003f85070 */
[----:B------:R-:W-:Y:S02]  /*3900*/  IABS R7, c[0x0][0x178] ;  /* 0x00005e0000077a13 */ /* 0x000fe40000000000 */
[----:B------:R-:W-:Y:S02]  /*3910*/  ISETP.NE.U32.AND P0, PT, R10, RZ, PT ;  /* 0x000000ff0a00720c */ /* 0x000fe40003f05070 */
[----:B------:R-:W-:Y:S02]  /*3920*/  SEL R10, R0, RZ, !P5 ;  /* 0x000000ff000a7207 */ /* 0x000fe40006800000 */
[----:B------:R-:W-:Y:S02]  /*3930*/  ISETP.GT.U32.AND P6, PT, R7, R6, PT ;  /* 0x000000060700720c */ /* 0x000fe40003fc4070 */
[----:B------:R-:W-:Y:S02]  /*3940*/  ISETP.NE.AND P5, PT, RZ, c[0x0][0x17c], PT ;  /* 0x00005f00ff007a0c */ /* 0x000fe40003fa5270 */
[----:B------:R-:W-:Y:S01]  /*3950*/  LOP3.LUT R7, RZ, c[0x0][0x17c], RZ, 0x33, !PT ;  /* 0x00005f00ff077a12 */ /* 0x000fe200078e33ff */
[----:B------:R1:W-:Y:S01]  /*3960*/  STL [R1+0x5c8], R0 ;  /* 0x0005c80001007387 */ /* 0x0003e20000100800 */
[----:B------:R-:W-:-:S02]  /*3970*/  @!P3 IMAD.MOV R4, RZ, RZ, -R4 ;  /* 0x000000ffff04b224 */ /* 0x000fc400078e0a04 */
[C---:B------:R-:W-:Y:S02]  /*3980*/  SEL R9, R7.reuse, R9, !P5 ;  /* 0x0000000907097207 */ /* 0x040fe40006800000 */
[C---:B------:R-:W-:Y:S02]  /*3990*/  SEL R8, R7.reuse, R8, !P5 ;  /* 0x0000000807087207 */ /* 0x040fe40006800000 */
[----:B------:R-:W-:Y:S01]  /*39a0*/  ISETP.NE.U32.AND P3, PT, R10, RZ, PT ;  /* 0x000000ff0a00720c */ /* 0x000fe20003f65070 */
[----:B-1----:R-:W2:Y:S04]  /*39b0*/  LDL.LU R0, [R1] ;  /* 0x0000000001007983 */ /* 0x002ea80000300800 */
[----:B------:R-:W3:Y:S04]  /*39c0*/  LDL.LU R10, [R1+0x638] ;  /* 0x00063800010a7983 */ /* 0x000ee80000300800 */
[----:B------:R1:W-:Y:S04]  /*39d0*/  STL [R1+0xc], R9 ;  /* 0x00000c0901007387 */ /* 0x0003e80000100800 */
[----:B-1----:R-:W3:Y:S04]  /*39e0*/  LDL.LU R9, [R1+0x634] ;  /* 0x0006340001097983 */ /* 0x002ee80000300800 */
[----:B------:R1:W-:Y:S04]  /*39f0*/  STL [R1+0x4], R8 ;  /* 0x0000040801007387 */ /* 0x0003e80000100800 */
[----:B-1----:R-:W3:Y:S01]  /*3a00*/  LDL.LU R8, [R1+0x630] ;  /* 0x0006300001087983 */ /* 0x002ee20000300800 */
[----:B--2---:R-:W-:-:S05]  /*3a10*/  SEL R0, R7, R0, !P5 ;  /* 0x0000000007007207 */ /* 0x004fca0006800000 */
[----:B------:R3:W-:Y:S02]  /*3a20*/  STL [R1+0x8], R0 ;  /* 0x0000080001007387 */ /* 0x0007e40000100800 */
[C---:B---3--:R-:W-:Y:S02]  /*3a30*/  SEL R0, R7.reuse, R8, !P5 ;  /* 0x0000000807007207 */ /* 0x048fe40006800000 */
[----:B------:R-:W2:Y:S04]  /*3a40*/  LDL.LU R8, [R1+0x20] ;  /* 0x0000200001087983 */ /* 0x000ea80000300800 */
[----:B------:R1:W-:Y:S04]  /*3a50*/  STL [R1], R0 ;  /* 0x0000000001007387 */ /* 0x0003e80000100800 */
[----:B-1----:R-:W3:Y:S01]  /*3a60*/  LDL.LU R0, [R1+0x28] ;  /* 0x0000280001007983 */ /* 0x002ee20000300800 */
[----:B------:R-:W-:-:S02]  /*3a70*/  SEL R10, R7, R10, !P5 ;  /* 0x0000000a070a7207 */ /* 0x000fc40006800000 */
[C---:B------:R-:W-:Y:S02]  /*3a80*/  SEL R11, R7.reuse, R11, !P5 ;  /* 0x0000000b070b7207 */ /* 0x040fe40006800000 */
[C---:B------:R-:W-:Y:S02]  /*3a90*/  SEL R16, R7.reuse, R16, !P5 ;  /* 0x0000001007107207 */ /* 0x040fe40006800000 */
[C---:B------:R-:W-:Y:S02]  /*3aa0*/  SEL R17, R7.reuse, R17, !P5 ;  /* 0x0000001107117207 */ /* 0x040fe40006800000 */
[C---:B------:R-:W-:Y:S02]  /*3ab0*/  SEL R18, R7.reuse, R18, !P5 ;  /* 0x0000001207127207 */ /* 0x040fe40006800000 */
[C---:B------:R-:W-:Y:S01]  /*3ac0*/  SEL R22, R7.reuse, R22, !P5 ;  /* 0x0000001607167207 */ /* 0x040fe20006800000 */
[----:B------:R-:W-:Y:S01]  /*3ad0*/  STL.64 [R1+0x628], R10 ;  /* 0x0006280a01007387 */ /* 0x000fe20000100a00 */
[----:B------:R-:W-:-:S02]  /*3ae0*/  SEL R28, R7, R28, !P5 ;  /* 0x0000001c071c7207 */ /* 0x000fc40006800000 */
[C---:B------:R-:W-:Y:S01]  /*3af0*/  SEL R34, R7.reuse, R34, !P5 ;  /* 0x0000002207227207 */ /* 0x040fe20006800000 */
[----:B------:R-:W-:Y:S01]  /*3b00*/  STL.64 [R1+0x618], R16 ;  /* 0x0006181001007387 */ /* 0x000fe20000100a00 */
[----:B------:R-:W-:-:S03]  /*3b10*/  SEL R40, R7, R40, !P5 ;  /* 0x0000002807287207 */ /* 0x000fc60006800000 */
[----:B------:R-:W-:Y:S04]  /*3b20*/  STL [R1+0x620], R18 ;  /* 0x0006201201007387 */ /* 0x000fe80000100800 */
[----:B------:R-:W-:Y:S04]  /*3b30*/  STL [R1+0x610], R22 ;  /* 0x0006101601007387 */ /* 0x000fe80000100800 */
[----:B------:R-:W-:Y:S04]  /*3b40*/  STL [R1+0x60c], R28 ;  /* 0x00060c1c01007387 */ /* 0x000fe80000100800 */
[----:B------:R-:W-:Y:S04]  /*3b50*/  STL [R1+0x608], R34 ;  /* 0x0006082201007387 */ /* 0x000fe80000100800 */
[----:B------:R-:W-:Y:S01]  /*3b60*/  STL [R1+0x604], R40 ;  /* 0x0006042801007387 */ /* 0x000fe20000100800 */
[----:B--2---:R-:W-:-:S05]  /*3b70*/  SEL R8, R7, R8, !P5 ;  /* 0x0000000807087207 */ /* 0x004fca0006800000 */
[----:B------:R3:W-:Y:S02]  /*3b80*/  STL [R1+0x5fc], R8 ;  /* 0x0005fc0801007387 */ /* 0x0007e40000100800 */
[C---:B---3--:R-:W-:Y:S02]  /*3b90*/  SEL R8, R7.reuse, R0, !P5 ;  /* 0x0000000007087207 */ /* 0x048fe40006800000 */
[----:B------:R-:W2:Y:S04]  /*3ba0*/  LDL.LU R0, [R1+0x18] ;  /* 0x0000180001007983 */ /* 0x000ea80000300800 */
[----:B------:R-:W3:Y:S01]  /*3bb0*/  LDL R11, [R1+0x338] ;  /* 0x00033800010b7983 */ /* 0x000ee20000100800 */
[C---:B------:R-:W-:Y:S02]  /*3bc0*/  SEL R41, R7.reuse, R41, !P5 ;  /* 0x0000002907297207 */ /* 0x040fe40006800000 */
[----:B------:R-:W-:-:S02]  /*3bd0*/  SEL R42, R7, R42, !P5 ;  /* 0x0000002a072a7207 */ /* 0x000fc40006800000 */
[C---:B------:R-:W-:Y:S01]  /*3be0*/  SEL R43, R7.reuse, R43, !P5 ;  /* 0x0000002b072b7207 */ /* 0x040fe20006800000 */
[----:B------:R1:W-:Y:S01]  /*3bf0*/  STL [R1+0x38], R8 ;  /* 0x0000380801007387 */ /* 0x0003e20000100800 */
[C---:B------:R-:W-:Y:S02]  /*3c00*/  SEL R44, R7.reuse, R44, !P5 ;  /* 0x0000002c072c7207 */ /* 0x040fe40006800000 */
[C---:B------:R-:W-:Y:S01]  /*3c10*/  SEL R45, R7.reuse, R45, !P5 ;  /* 0x0000002d072d7207 */ /* 0x040fe20006800000 */
[----:B------:R-:W-:Y:S01]  /*3c20*/  STL [R1+0x5ec], R41 ;  /* 0x0005ec2901007387 */ /* 0x000fe20000100800 */
[C---:B------:R-:W-:Y:S02]  /*3c30*/  SEL R46, R7.reuse, R46, !P5 ;  /* 0x0000002e072e7207 */ /* 0x040fe40006800000 */
[C---:B------:R-:W-:Y:S01]  /*3c40*/  SEL R47, R7.reuse, R47, !P5 ;  /* 0x0000002f072f7207 */ /* 0x040fe20006800000 */
[----:B------:R-:W-:Y:S01]  /*3c50*/  STL [R1+0x5e8], R42 ;  /* 0x0005e82a01007387 */ /* 0x000fe20000100800 */
[----:B------:R-:W-:-:S02]  /*3c60*/  SEL R48, R7, R48, !P5 ;  /* 0x0000003007307207 */ /* 0x000fc40006800000 */
[C---:B------:R-:W-:Y:S01]  /*3c70*/  SEL R49, R7.reuse, R49, !P5 ;  /* 0x0000003107317207 */ /* 0x040fe20006800000 */
[----:B------:R-:W-:Y:S01]  /*3c80*/  STL [R1+0x5e4], R43 ;  /* 0x0005e42b01007387 */ /* 0x000fe20000100800 */
[----:B------:R-:W-:-:S03]  /*3c90*/  SEL R50, R7, R50, !P5 ;  /* 0x0000003207327207 */ /* 0x000fc60006800000 */
        /* <DEDUP_REMOVED lines=11> */
[----:B-1----:R-:W-:-:S03]  /*3d50*/  SEL R8, R7, R60, !P5 ;  /* 0x0000003c07087207 */ /* 0x002fc60006800000 */
[----:B------:R-:W-:Y:S01]  /*3d60*/  STL [R1+0x5f0], R50 ;  /* 0x0005f03201007387 */ /* 0x000fe20000100800 */
[----:B------:R-:W-:-:S03]  /*3d70*/  SEL R2, R7, R2, !P5 ;  /* 0x0000000207027207 */ /* 0x000fc60006800000 */
[----:B------:R-:W-:Y:S04]  /*3d80*/  STL [R1+0x5f4], R51 ;  /* 0x0005f43301007387 */ /* 0x000fe80000100800 */
[----:B------:R-:W-:Y:S04]  /*3d90*/  STL [R1+0x5f8], R52 ;  /* 0x0005f83401007387 */ /* 0x000fe80000100800 */
[----:B------:R-:W-:Y:S04]  /*3da0*/  STL [R1+0x600], R53 ;  /* 0x0006003501007387 */ /* 0x000fe80000100800 */
[----:B------:R-:W-:Y:S01]  /*3db0*/  STL [R1+0x3c], R16 ;  /* 0x00003c1001007387 */ /* 0x000fe20000100800 */
[----:B------:R-:W-:-:S03]  /*3dc0*/  SEL R9, R7, R9, !P5 ;  /* 0x0000000907097207 */ /* 0x000fc60006800000 */
[----:B------:R-:W-:Y:S01]  /*3dd0*/  STL [R1+0x1a8], R10 ;  /* 0x0001a80a01007387 */ /* 0x000fe20000100800 */
[----:B------:R-:W-:-:S03]  /*3de0*/  SEL R12, R7, R12, !P5 ;  /* 0x0000000c070c7207 */ /* 0x000fc60006800000 */
[----:B------:R1:W-:Y:S01]  /*3df0*/  STL [R1+0x1ac], R8 ;  /* 0x0001ac0801007387 */ /* 0x0003e20000100800 */
[C---:B------:R-:W-:Y:S02]  /*3e00*/  SEL R13, R7.reuse, R13, !P5 ;  /* 0x0000000d070d7207 */ /* 0x040fe40006800000 */
[C---:B----4-:R-:W-:Y:S01]  /*3e10*/  SEL R14, R7.reuse, R14, !P5 ;  /* 0x0000000e070e7207 */ /* 0x050fe20006800000 */
[----:B------:R4:W-:Y:S01]  /*3e20*/  STL [R1+0x1b0], R2 ;  /* 0x0001b00201007387 */ /* 0x0009e20000100800 */
[C---:B------:R-:W-:Y:S02]  /*3e30*/  SEL R15, R7.reuse, R15, !P5 ;  /* 0x0000000f070f7207 */ /* 0x040fe40006800000 */
[C---:B------:R-:W-:Y:S02]  /*3e40*/  SEL R19, R7.reuse, R19, !P5 ;  /* 0x0000001307137207 */ /* 0x040fe40006800000 */
[C---:B------:R-:W-:Y:S02]  /*3e50*/  SEL R20, R7.reuse, R20, !P5 ;  /* 0x0000001407147207 */ /* 0x040fe40006800000 */
[----:B-1----:R-:W-:-:S02]  /*3e60*/  SEL R8, R7, R3, !P5 ;  /* 0x0000000307087207 */ /* 0x002fc40006800000 */
[C---:B------:R-:W-:Y:S02]  /*3e70*/  SEL R21, R7.reuse, R21, !P5 ;  /* 0x0000001507157207 */ /* 0x040fe40006800000 */
[C---:B------:R-:W-:Y:S02]  /*3e80*/  SEL R23, R7.reuse, R23, !P5 ;  /* 0x0000001707177207 */ /* 0x040fe40006800000 */
[C---:B------:R-:W-:Y:S02]  /*3e90*/  SEL R24, R7.reuse, R24, !P5 ;  /* 0x0000001807187207 */ /* 0x040fe40006800000 */
[C---:B------:R-:W-:Y:S02]  /*3ea0*/  SEL R25, R7.reuse, R25, !P5 ;  /* 0x0000001907197207 */ /* 0x040fe40006800000 */
[C---:B------:R-:W-:Y:S02]  /*3eb0*/  SEL R26, R7.reuse, R26, !P5 ;  /* 0x0000001a071a7207 */ /* 0x040fe40006800000 */
[----:B------:R-:W-:-:S02]  /*3ec0*/  SEL R27, R7, R27, !P5 ;  /* 0x0000001b071b7207 */ /* 0x000fc40006800000 */
        /* <DEDUP_REMOVED lines=16> */
[C---:B----4-:R-:W-:Y:S02]  /*3fd0*/  SEL R2, R7.reuse, R5, !P5 ;  /* 0x0000000507027207 */ /* 0x050fe40006800000 */
[----:B------:R-:W-:Y:S01]  /*3fe0*/  IABS R10, c[0x0][0x178] ;  /* 0x00005e00000a7a13 */ /* 0x000fe20000000000 */
[----:B------:R-:W-:Y:S04]  /*3ff0*/  STL [R1+0x1b4], R8 ;  /* 0x0001b40801007387 */ /* 0x000fe80000100800 */
[----:B------:R-:W-:Y:S01]  /*4000*/  @!P6 IMAD.IADD R6, R6, 0x1, -R10 ;  /* 0x000000010606e824 */ /* 0x000fe200078e0a0a */
[----:B------:R-:W-:Y:S01]  /*4010*/  ISETP.NE.AND P6, PT, RZ, c[0x0][0x178], PT ;  /* 0x00005e00ff007a0c */ /* 0x000fe20003fc5270 */
[----:B------:R-:W-:Y:S04]  /*4020*/  STL [R1+0x1b8], R3 ;  /* 0x0001b80301007387 */ /* 0x000fe80000100800 */
[----:B------:R1:W-:Y:S01]  /*4030*/  STL [R1+0x1bc], R2 ;  /* 0x0001bc0201007387 */ /* 0x0003e20000100800 */
[----:B------:R-:W-:Y:S01]  /*4040*/  IMAD.MOV.U32 R4, RZ, RZ, c[0x0][0x188] ;  /* 0x00006200ff047624 */ /* 0x000fe200078e00ff */
[----:B--2---:R-:W-:-:S02]  /*4050*/  SEL R0, R7, R0, !P5 ;  /* 0x0000000007007207 */ /* 0x004fc40006800000 */
[----:B---3--:R-:W-:Y:S02]  /*4060*/  ISETP.GE.AND P5, PT, R11, RZ, PT ;  /* 0x000000ff0b00720c */ /* 0x008fe40003fa6270 */
[----:B------:R-:W2:Y:S11]  /*4070*/  S2R R11, SR_TID.X ;  /* 0x00000000000b7919 */ /* 0x000eb60000002100 */
[----:B------:R-:W-:Y:S01]  /*4080*/  @!P5 IMAD.MOV R6, RZ, RZ, -R6 ;  /* 0x000000ffff06d224 */ /* 0x000fe200078e0a06 */
[----:B------:R-:W-:-:S02]  /*4090*/  @!P6 LOP3.LUT R6, RZ, c[0x0][0x178], RZ, 0x33, !PT ;  /* 0x00005e00ff06ea12 */ /* 0x000fc400078e33ff */
[C---:B--2---:R-:W-:Y:S02]  /*40a0*/  LEA.HI R5, R11.reuse, 0x28, RZ, 0x1a ;  /* 0x000000280b057811 */ /* 0x044fe400078fd0ff */
[C---:B------:R-:W-:Y:S02]  /*40b0*/  LEA.HI R43, R11.reuse, 0x38, RZ, 0x1a ;  /* 0x000000380b2b7811 */ /* 0x040fe400078fd0ff */
[C---:B------:R-:W-:Y:S02]  /*40c0*/  LEA.HI R46, R11.reuse, 0x48, RZ, 0x1a ;  /* 0x000000480b2e7811 */ /* 0x040fe400078fd0ff */
[C---:B------:R-:W-:Y:S02]  /*40d0*/  LEA.HI R49, R11.reuse, 0x58, RZ, 0x1a ;  /* 0x000000580b317811 */ /* 0x040fe400078fd0ff */
[C---:B-1----:R-:W-:Y:S02]  /*40e0*/  LEA.HI R2, R11.reuse, 0x68, RZ, 0x1a ;  /* 0x000000680b027811 */ /* 0x042fe400078fd0ff */
[----:B------:R-:W-:-:S02]  /*40f0*/  LOP3.LUT R3, R11, 0x7f, RZ, 0xc0, !PT ;  /* 0x0000007f0b037812 */ /* 0x000fc400078ec0ff */
[----:B------:R-:W-:-:S04]  /*4100*/  SHF.R.U32.HI R11, RZ, 0x6, R11 ;  /* 0x00000006ff0b7819 */ /* 0x000fc8000001160b */
[----:B------:R-:W-:Y:S01]  /*4110*/  SGXT.U32 R11, R11, 0x3 ;  /* 0x000000030b0b781a */ /* 0x000fe20000000000 */
[----:B------:R-:W-:-:S04]  /*4120*/  IMAD R7, R2, c[0x0][0x188], RZ ;  /* 0x0000620002077a24 */ /* 0x000fc800078e02ff */
[----:B------:R-:W-:Y:S02]  /*4130*/  IMAD R8, R11, c[0x0][0x188], RZ ;  /* 0x000062000b087a24 */ /* 0x000fe400078e02ff */
[----:B------:R-:W-:Y:S02]  /*4140*/  IMAD R2, R6, c[0x0][0x184], RZ ;  /* 0x0000610006027a24 */ /* 0x000fe400078e02ff */
[----:B------:R-:W-:Y:S02]  /*4150*/  IMAD R6, R4, 0x10, R8 ;  /* 0x0000001004067824 */ /* 0x000fe400078e0208 */
[----:B------:R-:W-:Y:S02]  /*4160*/  IMAD R28, R3, c[0x0][0x18c], RZ ;  /* 0x00006300031c7a24 */ /* 0x000fe400078e02ff */
[----:B------:R-:W-:Y:S02]  /*4170*/  IMAD.SHL.U32 R3, R2, 0x4, RZ ;  /* 0x0000000402037824 */ /* 0x000fe400078e00ff */
[C---:B------:R-:W-:Y:S01]  /*4180*/  IMAD R11, R4.reuse, 0x10, R6 ;  /* 0x00000010040b7824 */ /* 0x040fe200078e0206 */
[----:B------:R1:W-:Y:S04]  /*4190*/  STL [R1+0x1e4], R2 ;  /* 0x0001e40201007387 */ /* 0x0003e80000100800 */
[----:B------:R-:W-:Y:S04]  /*41a0*/  STL [R1+0x32c], R6 ;  /* 0x00032c0601007387 */ /* 0x000fe80000100800 */
[----:B------:R2:W-:Y:S04]  /*41b0*/  STL [R1+0x250], R3 ;  /* 0x0002500301007387 */ /* 0x0005e80000100800 */
[----:B------:R-:W-:Y:S04]  /*41c0*/  STL [R1+0x1e0], R11 ;  /* 0x0001e00b01007387 */ /* 0x000fe80000100800 */
[----:B------:R-:W3:Y:S04]  /*41d0*/  LDL.LU R40, [R1+0xc] ;  /* 0x00000c0001287983 */ /* 0x000ee80000300800 */
[----:B------:R-:W4:Y:S04]  /*41e0*/  LDL.LU R52, [R1+0x4] ;  /* 0x0000040001347983 */ /* 0x000f280000300800 */
[----:B------:R-:W2:Y:S01]  /*41f0*/  S2R R10, SR_TID.X ;  /* 0x00000000000a7919 */ /* 0x000ea20000002100 */
[----:B------:R-:W-:Y:S01]  /*4200*/  IADD3 R60, P5, R3, c[0x0][0x160], RZ ;  /* 0x00005800033c7a10 */ /* 0x000fe20007fbe0ff */
[----:B------:R-:W-:-:S03]  /*4210*/  IMAD R18, R4, 0x10, R11 ;  /* 0x0000001004127824 */ /* 0x000fc600078e020b */
[----:B-1----:R-:W-:Y:S02]  /*4220*/  LEA.HI.X.SX32 R2, R2, c[0x0][0x164], 0x2, P5 ;  /* 0x0000590002027a11 */ /* 0x002fe400028f16ff */
[----:B------:R-:W-:Y:S01]  /*4230*/  LEA R50, P6, R8, R60, 0x2 ;  /* 0x0000003c08327211 */ /* 0x000fe200078c10ff */
[----:B--2---:R-:W-:Y:S01]  /*4240*/  IMAD.SHL.U32 R3, R28, 0x4, RZ ;  /* 0x000000041c037824 */ /* 0x004fe200078e00ff */
[----:B------:R-:W-:Y:S02]  /*4250*/  STL [R1+0x1dc], R18 ;  /* 0x0001dc1201007387 */ /* 0x000fe40000100800 */
[----:B------:R-:W-:Y:S02]  /*4260*/  LEA.HI.X.SX32 R51, R8, R2, 0x2, P6 ;  /* 0x0000000208337211 */ /* 0x000fe400030f16ff */
[----:B------:R-:W-:Y:S04]  /*4270*/  STL [R1+0x358], R3 ;  /* 0x0003580301007387 */ /* 0x000fe80000100800 */
[----:B------:R-:W2:Y:S01]  /*4280*/  LDL.LU R8, [R1+0x8] ;  /* 0x0000080001087983 */ /* 0x000ea20000300800 */
[----:B------:R-:W-:-:S03]  /*4290*/  LEA.HI R17, R10, 0x8, RZ, 0x1a ;  /* 0x000000080a117811 */ /* 0x000fc600078fd0ff */
[----:B------:R1:W-:Y:S02]  /*42a0*/  STL.64 [R1+0x80], R50 ;  /* 0x0000803201007387 */ /* 0x0003e40000100a00 */
[----:B------:R-:W-:Y:S02]  /*42b0*/  IMAD R16, R17, c[0x0][0x188], RZ ;  /* 0x0000620011107a24 */ /* 0x000fe400078e02ff */
[----:B------:R-:W-:Y:S01]  /*42c0*/  IMAD R22, R4, 0x10, R18 ;  /* 0x0000001004167824 */ /* 0x000fe200078e0212 */
[----:B------:R-:W-:Y:S02]  /*42d0*/  IADD3 R58, P5, R3, c[0x0][0x168], RZ ;  /* 0x00005a00033a7a10 */ /* 0x000fe40007fbe0ff */
[C---:B-1----:R-:W-:Y:S02]  /*42e0*/  LEA R50, P6, R16.reuse, R60, 0x2 ;  /* 0x0000003c10327211 */ /* 0x042fe400078c10ff */
[----:B------:R-:W-:Y:S02]  /*42f0*/  STL [R1+0x1d8], R22 ;  /* 0x0001d81601007387 */ /* 0x000fe40000100800 */
[----:B------:R-:W-:-:S02]  /*4300*/  LEA.HI.X.SX32 R51, R16, R2, 0x2, P6 ;  /* 0x0000000210337211 */ /* 0x000fc400030f16ff */
[----:B------:R-:W2:Y:S01]  /*4310*/  LDL.LU R41, [R1] ;  /* 0x0000000001297983 */ /* 0x000ea20000300800 */
[----:B------:R-:W-:Y:S01]  /*4320*/  LEA.HI.X.SX32 R59, R28, c[0x0][0x16c], 0x2, P5 ;  /* 0x00005b001c3b7a11 */ /* 0x000fe200028f16ff */
[----:B------:R-:W-:Y:S01]  /*4330*/  IMAD.SHL.U32 R3, R11, 0x4, RZ ;  /* 0x000000040b037824 */ /* 0x000fe200078e00ff */
[----:B------:R-:W-:Y:S01]  /*4340*/  LEA.HI R10, R10, 0x18, RZ, 0x1a ;  /* 0x000000180a0a7811 */ /* 0x000fe200078fd0ff */
[----:B------:R1:W-:Y:S01]  /*4350*/  STL.64 [R1+0x78], R50 ;  /* 0x0000783201007387 */ /* 0x0003e20000100a00 */
[----:B------:R-:W-:Y:S02]  /*4360*/  IMAD R28, R4, 0x10, R22 ;  /* 0x00000010041c7824 */ /* 0x000fe400078e0216 */
[----:B------:R-:W-:Y:S01]  /*4370*/  IMAD.SHL.U32 R16, R18, 0x4, RZ ;  /* 0x0000000412107824 */ /* 0x000fe200078e00ff */
[----:B------:R-:W-:Y:S01]  /*4380*/  STL [R1+0x290], R3 ;  /* 0x0002900301007387 */ /* 0x000fe20000100800 */
[----:B------:R-:W-:Y:S01]  /*4390*/  IMAD R53, R10, c[0x0][0x188], RZ ;  /* 0x000062000a357a24 */ /* 0x000fe200078e02ff */
[----:B-1----:R-:W-:-:S02]  /*43a0*/  LEA R50, P5, R6, R60, 0x2 ;  /* 0x0000003c06327211 */ /* 0x002fc400078a10ff */
[----:B------:R-:W-:Y:S02]  /*43b0*/  STL [R1+0x244], R28 ;  /* 0x0002441c01007387 */ /* 0x000fe40000100800 */
[----:B------:R-:W-:Y:S02]  /*43c0*/  LEA.HI.X.SX32 R51, R6, R2, 0x2, P5 ;  /* 0x0000000206337211 */ /* 0x000fe400028f16ff */
[----:B------:R-:W-:Y:S01]  /*43d0*/  STL [R1+0x28c], R16 ;  /* 0x00028c1001007387 */ /* 0x000fe20000100800 */
[----:B------:R-:W-:-:S03]  /*43e0*/  IMAD.SHL.U32 R44, R22, 0x4, RZ ;  /* 0x00000004162c7824 */ /* 0x000fc600078e00ff */
[----:B------:R1:W-:Y:S01]  /*43f0*/  STL.64 [R1+0x70], R50 ;  /* 0x0000703201007387 */ /* 0x0003e20000100a00 */
[----:B------:R-:W-:Y:S02]  /*4400*/  IMAD R34, R4, 0x10, R28 ;  /* 0x0000001004227824 */ /* 0x000fe400078e021c */
[----:B------:R-:W-:Y:S01]  /*4410*/  IMAD.SHL.U32 R47, R28, 0x4, RZ ;  /* 0x000000041c2f7824 */ /* 0x000fe200078e00ff */
[----:B------:R-:W-:Y:S01]  /*4420*/  STL [R1+0x288], R44 ;  /* 0x0002882c01007387 */ /* 0x000fe20000100800 */
[----:B------:R-:W-:Y:S01]  /*4430*/  IMAD R17, R5, c[0x0][0x188], RZ ;  /* 0x0000620005117a24 */ /* 0x000fe200078e02ff */
[C---:B-1----:R-:W-:Y:S02]  /*4440*/  LEA R50, P5, R53.reuse, R60, 0x2 ;  /* 0x0000003c35327211 */ /* 0x042fe400078a10ff */
[----:B------:R-:W-:Y:S02]  /*4450*/  STL [R1+0x1a0], R34 ;  /* 0x0001a02201007387 */ /* 0x000fe40000100800 */
[----:B------:R-:W-:-:S02]  /*4460*/  LEA.HI.X.SX32 R51, R53, R2, 0x2, P5 ;  /* 0x0000000235337211 */ /* 0x000fc400028f16ff */
[----:B------:R-:W-:Y:S01]  /*4470*/  STL [R1+0x284], R47 ;  /* 0x0002842f01007387 */ /* 0x000fe20000100800 */
[----:B------:R-:W-:-:S03]  /*4480*/  IMAD.SHL.U32 R10, R17, 0x4, RZ ;  /* 0x00000004110a7824 */ /* 0x000fc600078e00ff */
[----:B------:R1:W-:Y:S01]  /*4490*/  STL.64 [R1+0x68], R50 ;  /* 0x0000683201007387 */ /* 0x0003e20000100a00 */
[----:B------:R-:W-:Y:S02]  /*44a0*/  IMAD R6, R4, 0x10, R34 ;  /* 0x0000001004067824 */ /* 0x000fe400078e0222 */
[----:B------:R-:W-:Y:S01]  /*44b0*/  IMAD.SHL.U32 R4, R34, 0x4, RZ ;  /* 0x0000000422047824 */ /* 0x000fe200078e00ff */
[----:B-1----:R-:W-:Y:S01]  /*44c0*/  IADD3 R50, P5, R3, R60, RZ ;  /* 0x0000003c03327210 */ /* 0x002fe20007fbe0ff */
[----:B------:R-:W-:-:S03]  /*44d0*/  IMAD.SHL.U32 R3, R6, 0x4, RZ ;  /* 0x0000000406037824 */ /* 0x000fc600078e00ff */
[----:B------:R-:W-:Y:S02]  /*44e0*/  LEA.HI.X.SX32 R51, R11, R2, 0x2, P5 ;  /* 0x000000020b337211 */ /* 0x000fe400028f16ff */
[----:B------:R-:W-:Y:S01]  /*44f0*/  IADD3 R10, P5, R10, R60, RZ ;  /* 0x0000003c0a0a7210 */ /* 0x000fe20007fbe0ff */
[----:B------:R-:W-:Y:S03]  /*4500*/  STL [R1+0x1a4], R6 ;  /* 0x0001a40601007387 */ /* 0x000fe60000100800 */
[----:B------:R-:W-:Y:S01]  /*4510*/  LEA.HI.X.SX32 R11, R17, R2, 0x2, P5 ;  /* 0x00000002110b7211 */ /* 0x000fe200028f16ff */
[----:B------:R-:W-:Y:S04]  /*4520*/  STL [R1+0x280], R4 ;  /* 0x0002800401007387 */ /* 0x000fe80000100800 */
[----:B------:R-:W-:Y:S01]  /*4530*/  STL [R1+0x27c], R3 ;  /* 0x00027c0301007387 */ /* 0x000fe20000100800 */
[----:B---3--:R-:W-:-:S02]  /*4540*/  IMAD R40, R40, c[0x0][0x190], RZ ;  /* 0x0000640028287a24 */ /* 0x008fc400078e02ff */
[----:B----4-:R-:W-:-:S03]  /*4550*/  IMAD R53, R52, c[0x0][0x190], RZ ;  /* 0x0000640034357a24 */ /* 0x010fc600078e02ff */
[----:B------:R-:W-:Y:S04]  /*4560*/  STL [R1+0x334], R40 ;  /* 0x0003342801007387 */ /* 0x000fe80000100800 */
[----:B------:R-:W-:Y:S04]  /*4570*/  STL.64 [R1+0x60], R50 ;  /* 0x0000603201007387 */ /* 0x000fe80000100a00 */
[----:B------:R-:W-:Y:S04]  /*4580*/  STL [R1+0x330], R53 ;  /* 0x0003303501007387 */ /* 0x000fe80000100800 */
[----:B------:R1:W-:Y:S04]  /*4590*/  STL.64 [R1+0x58], R10 ;  /* 0x0000580a01007387 */ /* 0x0003e80000100a00 */
[----:B-1----:R-:W3:Y:S01]  /*45a0*/  LDL.LU.64 R10, [R1+0x628] ;  /* 0x00062800010a7983 */ /* 0x002ee20000300a00 */
[----:B--2---:R-:W-:Y:S01]  /*45b0*/  IMAD R8, R8, c[0x0][0x190], RZ ;  /* 0x0000640008087a24 */ /* 0x004fe200078e02ff */
[----:B------:R-:W-:Y:S01]  /*45c0*/  IADD3 R16, P5, R16, R60, RZ ;  /* 0x0000003c10107210 */ /* 0x000fe20007fbe0ff */
[----:B------:R-:W-:-:S03]  /*45d0*/  IMAD R51, R9, c[0x0][0x190], RZ ;  /* 0x0000640009337a24 */ /* 0x000fc600078e02ff */
[----:B------:R-:W-:Y:S01]  /*45e0*/  LEA.HI.X.SX32 R17, R18, R2, 0x2, P5 ;  /* 0x0000000212117211 */ /* 0x000fe200028f16ff */
[----:B------:R-:W-:Y:S01]  /*45f0*/  STL [R1+0x328], R8 ;  /* 0x0003280801007387 */ /* 0x000fe20000100800 */
[----:B------:R-:W-:-:S04]  /*4600*/  IMAD R42, R43, c[0x0][0x188], RZ ;  /* 0x000062002b2a7a24 */ /* 0x000fc800078e02ff */
[----:B------:R-:W-:Y:S02]  /*4610*/  IMAD.SHL.U32 R9, R42, 0x4, RZ ;  /* 0x000000042a097824 */ /* 0x000fe400078e00ff */
[----:B------:R-:W-:-:S05]  /*4620*/  IMAD R52, R41, c[0x0][0x190], RZ ;  /* 0x0000640029347a24 */ /* 0x000fca00078e02ff */
[----:B------:R-:W-:Y:S04]  /*4630*/  STL [R1+0x324], R52 ;  /* 0x0003243401007387 */ /* 0x000fe80000100800 */
[----:B------:R-:W-:Y:S04]  /*4640*/  STL [R1+0x320], R51 ;  /* 0x0003203301007387 */ /* 0x000fe80000100800 */
[----:B------:R-:W2:Y:S04]  /*4650*/  LDL.LU R18, [R1+0x620] ;  /* 0x0006200001127983 */ /* 0x000ea80000300800 */
[----:B------:R1:W-:Y:S01]  /*4660*/  STL.64 [R1+0x50], R16 ;  /* 0x0000501001007387 */ /* 0x0003e20000100a00 */
[----:B------:R-:W-:-:S02]  /*4670*/  IMAD.SHL.U32 R5, R42, 0x4, RZ ;  /* 0x000000042a057824 */ /* 0x000fc400078e00ff */
[----:B------:R-:W-:Y:S01]  /*4680*/  IMAD R42, R12, c[0x0][0x190], RZ ;  /* 0x000064000c2a7a24 */ /* 0x000fe200078e02ff */
[----:B-1----:R-:W4:Y:S01]  /*4690*/  LDL.LU.64 R16, [R1+0x618] ;  /* 0x0006180001107983 */ /* 0x002f220000300a00 */
[----:B------:R-:W-:Y:S02]  /*46a0*/  IMAD R12, R13, c[0x0][0x190], RZ ;  /* 0x000064000d0c7a24 */ /* 0x000fe400078e02ff */
[----:B---3--:R-:W-:Y:S01]  /*46b0*/  IMAD R50, R10, c[0x0][0x190], RZ ;  /* 0x000064000a327a24 */ /* 0x008fe200078e02ff */
[----:B------:R-:W-:Y:S01]  /*46c0*/  IADD3 R10, P5, R9, R60, RZ ;  /* 0x0000003c090a7210 */ /* 0x000fe20007fbe0ff */
[----:B------:R-:W-:Y:S02]  /*46d0*/  IMAD R9, R43, c[0x0][0x188], RZ ;  /* 0x000062002b097a24 */ /* 0x000fe400078e02ff */
[----:B------:R-:W-:Y:S01]  /*46e0*/  IMAD R41, R11, c[0x0][0x190], RZ ;  /* 0x000064000b297a24 */ /* 0x000fe200078e02ff */
[----:B------:R-:W-:Y:S02]  /*46f0*/  STL [R1+0x31c], R50 ;  /* 0x00031c3201007387 */ /* 0x000fe40000100800 */
[----:B------:R-:W-:-:S02]  /*4700*/  LEA.HI.X.SX32 R11, R9, R2, 0x2, P5 ;  /* 0x00000002090b7211 */ /* 0x000fc400028f16ff */
[----:B------:R-:W-:Y:S01]  /*4710*/  STL [R1+0x318], R41 ;  /* 0x0003182901007387 */ /* 0x000fe20000100800 */
[----:B------:R-:W-:-:S03]  /*4720*/  IMAD R43, R14, c[0x0][0x190], RZ ;  /* 0x000064000e2b7a24 */ /* 0x000fc600078e02ff */
[----:B------:R-:W-:Y:S01]  /*4730*/  STL [R1+0x314], R42 ;  /* 0x0003142a01007387 */ /* 0x000fe20000100800 */
[----:B------:R-:W-:-:S03]  /*4740*/  IMAD R14, R15, c[0x0][0x190], RZ ;  /* 0x000064000f0e7a24 */ /* 0x000fc600078e02ff */
[----:B------:R-:W-:Y:S04]  /*4750*/  STL [R1+0x310], R12 ;  /* 0x0003100c01007387 */ /* 0x000fe80000100800 */
[----:B------:R1:W-:Y:S04]  /*4760*/  STL.64 [R1+0x48], R10 ;  /* 0x0000480a01007387 */ /* 0x0003e80000100a00 */
[----:B------:R-:W-:Y:S04]  /*4770*/  STL [R1+0x30c], R43 ;  /* 0x00030c2b01007387 */ /* 0x000fe80000100800 */
[----:B------:R-:W-:Y:S01]  /*4780*/  STL [R1+0x308], R14 ;  /* 0x0003080e01007387 */ /* 0x000fe20000100800 */
[----:B-1----:R-:W-:-:S04]  /*4790*/  IADD3 R10, P5, R44, R60, RZ ;  /* 0x0000003c2c0a7210 */ /* 0x002fc80007fbe0ff */
[----:B------:R-:W-:Y:S02]  /*47a0*/  LEA.HI.X.SX32 R11, R22, R2, 0x2, P5 ;  /* 0x00000002160b7211 */ /* 0x000fe400028f16ff */
[----:B------:R-:W3:Y:S01]  /*47b0*/  LDL.LU R22, [R1+0x610] ;  /* 0x0006100001167983 */ /* 0x000ee20000300800 */
[----:B------:R-:W-:-:S04]  /*47c0*/  IMAD R45, R46, c[0x0][0x188], RZ ;  /* 0x000062002e2d7a24 */ /* 0x000fc800078e02ff */
[----:B------:R-:W-:Y:S02]  /*47d0*/  IMAD.SHL.U32 R9, R45, 0x4, RZ ;  /* 0x000000042d097824 */ /* 0x000fe400078e00ff */
[----:B----4-:R-:W-:-:S05]  /*47e0*/  IMAD R44, R16, c[0x0][0x190], RZ ;  /* 0x00006400102c7a24 */ /* 0x010fca00078e02ff */
[----:B------:R-:W-:Y:S04]  /*47f0*/  STL [R1+0x304], R44 ;  /* 0x0003042c01007387 */ /* 0x000fe80000100800 */
[----:B------:R1:W-:Y:S01]  /*4800*/  STL.64 [R1+0x40], R10 ;  /* 0x0000400a01007387 */ /* 0x0003e20000100a00 */
[----:B------:R-:W-:Y:S02]  /*4810*/  IMAD.SHL.U32 R5, R45, 0x4, RZ ;  /* 0x000000042d057824 */ /* 0x000fe400078e00ff */
[----:B------:R-:W-:Y:S02]  /*4820*/  IMAD R16, R17, c[0x0][0x190], RZ ;  /* 0x0000640011107a24 */ /* 0x000fe400078e02ff */
[----:B--2---:R-:W-:Y:S02]  /*4830*/  IMAD R45, R18, c[0x0][0x190], RZ ;  /* 0x00006400122d7a24 */ /* 0x004fe400078e02ff */
[----:B------:R-:W-:Y:S01]  /*4840*/  IMAD R18, R19, c[0x0][0x190], RZ ;  /* 0x0000640013127a24 */ /* 0x000fe200078e02ff */
[----:B-1----:R-:W-:Y:S01]  /*4850*/  IADD3 R10, P5, R9, R60, RZ ;  /* 0x0000003c090a7210 */ /* 0x002fe20007fbe0ff */
[----:B------:R-:W-:Y:S01]  /*4860*/  IMAD R9, R46, c[0x0][0x188], RZ ;  /* 0x000062002e097a24 */ /* 0x000fe200078e02ff */
[----:B------:R-:W-:Y:S04]  /*4870*/  STL [R1+0x300], R16 ;  /* 0x0003001001007387 */ /* 0x000fe80000100800 */
[----:B------:R-:W-:Y:S01]  /*4880*/  LEA.HI.X.SX32 R11, R9, R2, 0x2, P5 ;  /* 0x00000002090b7211 */ /* 0x000fe200028f16ff */
[----:B------:R-:W-:Y:S01]  /*4890*/  STL [R1+0x2fc], R45 ;  /* 0x0002fc2d01007387 */ /* 0x000fe20000100800 */
[----:B------:R-:W-:-:S03]  /*48a0*/  IMAD R46, R20, c[0x0][0x190], RZ ;  /* 0x00006400142e7a24 */ /* 0x000fc600078e02ff */
[----:B------:R-:W-:Y:S01]  /*48b0*/  STL [R1+0x2f8], R18 ;  /* 0x0002f81201007387 */ /* 0x000fe20000100800 */
[----:B------:R-:W-:-:S03]  /*48c0*/  IMAD R48, R49, c[0x0][0x188], RZ ;  /* 0x0000620031307a24 */ /* 0x000fc600078e02ff */
[----:B------:R1:W-:Y:S01]  /*48d0*/  STL.64 [R1+0x30], R10 ;  /* 0x0000300a01007387 */ /* 0x0003e20000100a00 */
[----:B------:R-:W-:Y:S02]  /*48e0*/  IMAD R20, R21, c[0x0][0x190], RZ ;  /* 0x0000640015147a24 */ /* 0x000fe400078e02ff */
[----:B------:R-:W-:Y:S01]  /*48f0*/  IMAD.SHL.U32 R9, R48, 0x4, RZ ;  /* 0x0000000430097824 */ /* 0x000fe200078e00ff */
[----:B------:R-:W-:Y:S01]  /*4900*/  STL [R1+0x2f4], R46 ;  /* 0x0002f42e01007387 */ /* 0x000fe20000100800 */
[----:B-1----:R-:W-:-:S03]  /*4910*/  IADD3 R10, P5, R47, R60, RZ ;  /* 0x0000003c2f0a7210 */ /* 0x002fc60007fbe0ff */
[----:B------:R-:W-:Y:S01]  /*4920*/  STL [R1+0x2f0], R20 ;  /* 0x0002f01401007387 */ /* 0x000fe20000100800 */
[----:B------:R-:W-:-:S03]  /*4930*/  LEA.HI.X.SX32 R11, R28, R2, 0x2, P5 ;  /* 0x000000021c0b7211 */ /* 0x000fc600028f16ff */
[----:B------:R-:W2:Y:S01]  /*4940*/  LDL.LU R28, [R1+0x60c] ;  /* 0x00060c00011c7983 */ /* 0x000ea20000300800 */
[----:B------:R-:W-:Y:S02]  /*4950*/  IMAD.SHL.U32 R5, R48, 0x4, RZ ;  /* 0x0000000430057824 */ /* 0x000fe400078e00ff */
[----:B------:R-:W-:Y:S02]  /*4960*/  IMAD R48, R24, c[0x0][0x190], RZ ;  /* 0x0000640018307a24 */ /* 0x000fe400078e02ff */
[----:B------:R-:W-:Y:S02]  /*4970*/  IMAD R24, R25, c[0x0][0x190], RZ ;  /* 0x0000640019187a24 */ /* 0x000fe400078e02ff */
[----:B---3--:R-:W-:-:S05]  /*4980*/  IMAD R47, R22, c[0x0][0x190], RZ ;  /* 0x00006400162f7a24 */ /* 0x008fca00078e02ff */
[----:B------:R-:W-:Y:S04]  /*4990*/  STL [R1+0x2ec], R47 ;  /* 0x0002ec2f01007387 */ /* 0x000fe80000100800 */
[----:B------:R1:W-:Y:S01]  /*49a0*/  STL.64 [R1+0x28], R10 ;  /* 0x0000280a01007387 */ /* 0x0003e20000100a00 */
[----:B------:R-:W-:Y:S01]  /*49b0*/  IMAD R22, R23, c[0x0][0x190], RZ ;  /* 0x0000640017167a24 */ /* 0x000fe200078e02ff */
[----:B-1----:R-:W-:Y:S01]  /*49c0*/  IADD3 R10, P5, R9, R60, RZ ;  /* 0x0000003c090a7210 */ /* 0x002fe20007fbe0ff */
[----:B------:R-:W-:-:S03]  /*49d0*/  IMAD R9, R49, c[0x0][0x188], RZ ;  /* 0x0000620031097a24 */ /* 0x000fc600078e02ff */
[----:B------:R-:W-:Y:S02]  /*49e0*/  STL [R1+0x2e8], R22 ;  /* 0x0002e81601007387 */ /* 0x000fe40000100800 */
[----:B------:R-:W-:Y:S02]  /*49f0*/  LEA.HI.X.SX32 R11, R9, R2, 0x2, P5 ;  /* 0x00000002090b7211 */ /* 0x000fe400028f16ff */
[----:B------:R-:W-:Y:S01]  /*4a00*/  STL [R1+0x2e4], R48 ;  /* 0x0002e43001007387 */ /* 0x000fe20000100800 */
[----:B------:R-:W-:Y:S02]  /*4a10*/  IMAD R49, R26, c[0x0][0x190], RZ ;  /* 0x000064001a317a24 */ /* 0x000fe400078e02ff */
[----:B------:R-:W-:Y:S01]  /*4a20*/  IMAD R26, R27, c[0x0][0x190], RZ ;  /* 0x000064001b1a7a24 */ /* 0x000fe200078e02ff */
[----:B------:R-:W-:Y:S04]  /*4a30*/  STL [R1+0x2e0], R24 ;  /* 0x0002e01801007387 */ /* 0x000fe80000100800 */
[----:B------:R1:W-:Y:S04]  /*4a40*/  STL.64 [R1+0x20], R10 ;  /* 0x0000200a01007387 */ /* 0x0003e80000100a00 */
[----:B------:R-:W-:Y:S04]  /*4a50*/  STL [R1+0x2dc], R49 ;  /* 0x0002dc3101007387 */ /* 0x000fe80000100800 */
[----:B------:R-:W-:Y:S01]  /*4a60*/  STL [R1+0x2d8], R26 ;  /* 0x0002d81a01007387 */ /* 0x000fe20000100800 */
[----:B-1----:R-:W-:-:S04]  /*4a70*/  IADD3 R10, P5, R4, R60, RZ ;  /* 0x0000003c040a7210 */ /* 0x002fc80007fbe0ff */
[----:B------:R-:W-:Y:S02]  /*4a80*/  LEA.HI.X.SX32 R11, R34, R2, 0x2, P5 ;  /* 0x00000002220b7211 */ /* 0x000fe400028f16ff */
[----:B------:R-:W3:Y:S01]  /*4a90*/  LDL.LU R34, [R1+0x608] ;  /* 0x0006080001227983 */ /* 0x000ee20000300800 */
[----:B------:R-:W-:Y:S02]  /*4aa0*/  IMAD.SHL.U32 R5, R7, 0x4, RZ ;  /* 0x0000000407057824 */ /* 0x000fe400078e00ff */
[----:B------:R-:W-:-:S03]  /*4ab0*/  IMAD R29, R29, c[0x0][0x190], RZ ;  /* 0x000064001d1d7a24 */ /* 0x000fc600078e02ff */
[----:B------:R-:W-:Y:S01]  /*4ac0*/  IADD3 R4, P5, R5, R60, RZ ;  /* 0x0000003c05047210 */ /* 0x000fe20007fbe0ff */
[----:B------:R-:W-:Y:S02]  /*4ad0*/  IMAD R27, R30, c[0x0][0x190], RZ ;  /* 0x000064001e1b7a24 */ /* 0x000fe400078e02ff */
[----:B--2---:R-:W-:Y:S01]  /*4ae0*/  IMAD R28, R28, c[0x0][0x190], RZ ;  /* 0x000064001c1c7a24 */ /* 0x004fe200078e02ff */
[----:B------:R-:W-:Y:S01]  /*4af0*/  LEA.HI.X.SX32 R5, R7, R2, 0x2, P5 ;  /* 0x0000000207057211 */ /* 0x000fe200028f16ff */
[----:B------:R-:W-:-:S03]  /*4b00*/  IMAD R25, R31, c[0x0][0x190], RZ ;  /* 0x000064001f197a24 */ /* 0x000fc600078e02ff */
[----:B------:R-:W-:Y:S04]  /*4b10*/  STL [R1+0x2d4], R28 ;  /* 0x0002d41c01007387 */ /* 0x000fe80000100800 */
[----:B------:R-:W-:Y:S04]  /*4b20*/  STL [R1+0x2d0], R29 ;  /* 0x0002d01d01007387 */ /* 0x000fe80000100800 */
[----:B------:R-:W-:Y:S04]  /*4b30*/  STL.64 [R1+0x18], R10 ;  /* 0x0000180a01007387 */ /* 0x000fe80000100a00 */
[----:B------:R-:W-:Y:S01]  /*4b40*/  STL [R1+0x2cc], R27 ;  /* 0x0002cc1b01007387 */ /* 0x000fe20000100800 */
[----:B------:R-:W-:-:S03]  /*4b50*/  IMAD R23, R32, c[0x0][0x190], RZ ;  /* 0x0000640020177a24 */ /* 0x000fc600078e02ff */
[----:B------:R-:W-:Y:S01]  /*4b60*/  STL [R1+0x2c8], R25 ;  /* 0x0002c81901007387 */ /* 0x000fe20000100800 */
[----:B------:R-:W-:-:S03]  /*4b70*/  IMAD R21, R33, c[0x0][0x190], RZ ;  /* 0x0000640021157a24 */ /* 0x000fc600078e02ff */
[----:B------:R1:W-:Y:S01]  /*4b80*/  STL.64 [R1+0x10], R4 ;  /* 0x0000100401007387 */ /* 0x0003e20000100a00 */
[----:B------:R-:W-:Y:S02]  /*4b90*/  IMAD R17, R35, c[0x0][0x190], RZ ;  /* 0x0000640023117a24 */ /* 0x000fe400078e02ff */
[----:B------:R-:W-:Y:S01]  /*4ba0*/  IMAD R15, R36, c[0x0][0x190], RZ ;  /* 0x00006400240f7a24 */ /* 0x000fe200078e02ff */
[----:B-1----:R-:W-:Y:S02]  /*4bb0*/  IADD3 R4, P5, R3, R60, RZ ;  /* 0x0000003c03047210 */ /* 0x002fe40007fbe0ff */
[----:B------:R-:W2:Y:S02]  /*4bc0*/  LDL.LU R3, [R1+0x38] ;  /* 0x0000380001037983 */ /* 0x000ea40000300800 */
[----:B------:R-:W-:Y:S02]  /*4bd0*/  LEA.HI.X.SX32 R5, R6, R2, 0x2, P5 ;  /* 0x0000000206057211 */ /* 0x000fe400028f16ff */
[----:B------:R-:W-:Y:S04]  /*4be0*/  STL [R1+0x2c4], R23 ;  /* 0x0002c41701007387 */ /* 0x000fe80000100800 */
[----:B------:R-:W-:Y:S01]  /*4bf0*/  STL [R1+0x2c0], R21 ;  /* 0x0002c01501007387 */ /* 0x000fe20000100800 */
[----:B------:R-:W-:Y:S01]  /*4c00*/  IMAD R13, R37, c[0x0][0x190], RZ ;  /* 0x00006400250d7a24 */ /* 0x000fe200078e02ff */
[----:B------:R-:W-:Y:S01]  /*4c10*/  LEA R6, P5, R53, R58, 0x2 ;  /* 0x0000003a35067211 */ /* 0x000fe200078a10ff */
[----:B------:R-:W-:-:S03]  /*4c20*/  IMAD R11, R38, c[0x0][0x190], RZ ;  /* 0x00006400260b7a24 */ /* 0x000fc600078e02ff */
[----:B------:R-:W-:Y:S01]  /*4c30*/  LEA.HI.X.SX32 R7, R53, R59, 0x2, P5 ;  /* 0x0000003b35077211 */ /* 0x000fe200028f16ff */
[----:B---3--:R-:W-:-:S05]  /*4c40*/  IMAD R19, R34, c[0x0][0x190], RZ ;  /* 0x0000640022137a24 */ /* 0x008fca00078e02ff */
[----:B------:R-:W-:Y:S04]  /*4c50*/  STL [R1+0x2bc], R19 ;  /* 0x0002bc1301007387 */ /* 0x000fe80000100800 */
[----:B------:R1:W-:Y:S04]  /*4c60*/  STL.64 [R1+0x8], R4 ;  /* 0x0000080401007387 */ /* 0x0003e80000100a00 */
[----:B------:R-:W-:Y:S04]  /*4c70*/  STL [R1+0x2b8], R17 ;  /* 0x0002b81101007387 */ /* 0x000fe80000100800 */
[----:B------:R-:W-:Y:S01]  /*4c80*/  STL [R1+0x2a8], R15 ;  /* 0x0002a80f01007387 */ /* 0x000fe20000100800 */
[----:B-1----:R-:W-:-:S04]  /*4c90*/  LEA R4, P6, R40, R58, 0x2 ;  /* 0x0000003a28047211 */ /* 0x002fc800078c10ff */
[----:B------:R-:W-:Y:S02]  /*4ca0*/  LEA.HI.X.SX32 R5, R40, R59, 0x2, P6 ;  /* 0x0000003b28057211 */ /* 0x000fe400030f16ff */
[----:B------:R-:W3:Y:S04]  /*4cb0*/  LDL.LU R40, [R1+0x604] ;  /* 0x0006040001287983 */ /* 0x000ee80000300800 */
[----:B------:R-:W-:Y:S04]  /*4cc0*/  STL [R1+0x2a4], R13 ;  /* 0x0002a40d01007387 */ /* 0x000fe80000100800 */
[----:B------:R1:W-:Y:S04]  /*4cd0*/  STL.64 [R1+0x198], R4 ;  /* 0x0001980401007387 */ /* 0x0003e80000100a00 */
[----:B------:R-:W-:Y:S04]  /*4ce0*/  STL [R1+0x2a0], R11 ;  /* 0x0002a00b01007387 */ /* 0x000fe80000100800 */
[----:B------:R-:W4:Y:S01]  /*4cf0*/  LDL.LU R53, [R1+0x600] ;  /* 0x0006000001357983 */ /* 0x000f220000300800 */
[----:B-1----:R-:W-:-:S03]  /*4d00*/  LEA R4, P6, R8, R58, 0x2 ;  /* 0x0000003a08047211 */ /* 0x002fc600078c10ff */
[----:B------:R1:W-:Y:S01]  /*4d10*/  STL.64 [R1+0x190], R6 ;  /* 0x0001900601007387 */ /* 0x0003e20000100a00 */
[----:B------:R-:W-:-:S03]  /*4d20*/  LEA.HI.X.SX32 R5, R8, R59, 0x2, P6 ;  /* 0x0000003b08057211 */ /* 0x000fc600030f16ff */
[----:B------:R-:W4:Y:S01]  /*4d30*/  LDL.LU R8, [R1+0x5fc] ;  /* 0x0005fc0001087983 */ /* 0x000f220000300800 */
[----:B------:R-:W-:Y:S01]  /*4d40*/  IMAD R10, R39, c[0x0][0x190], RZ ;  /* 0x00006400270a7a24 */ /* 0x000fe200078e02ff */
[----:B-1----:R-:W-:-:S04]  /*4d50*/  LEA R6, P5, R52, R58, 0x2 ;  /* 0x0000003a34067211 */ /* 0x002fc800078a10ff */
[----:B------:R-:W-:Y:S01]  /*4d60*/  STL [R1+0x29c], R10 ;  /* 0x00029c0a01007387 */ /* 0x000fe20000100800 */
[----:B------:R-:W-:-:S03]  /*4d70*/  LEA.HI.X.SX32 R7, R52, R59, 0x2, P5 ;  /* 0x0000003b34077211 */ /* 0x000fc600028f16ff */
[----:B------:R1:W-:Y:S04]  /*4d80*/  STL.64 [R1+0x188], R4 ;  /* 0x0001880401007387 */ /* 0x0003e80000100a00 */
[----:B------:R-:W4:Y:S04]  /*4d90*/  LDL.LU R52, [R1+0x5f8] ;  /* 0x0005f80001347983 */ /* 0x000f280000300800 */
[----:B------:R2:W-:Y:S01]  /*4da0*/  STL.64 [R1+0x180], R6 ;  /* 0x0001800601007387 */ /* 0x0005e20000100a00 */
[----:B-1----:R-:W-:-:S04]  /*4db0*/  LEA R4, P6, R51, R58, 0x2 ;  /* 0x0000003a33047211 */ /* 0x002fc800078c10ff */
[----:B------:R-:W-:Y:S02]  /*4dc0*/  LEA.HI.X.SX32 R5, R51, R59, 0x2, P6 ;  /* 0x0000003b33057211 */ /* 0x000fe400030f16ff */
[----:B------:R-:W4:Y:S01]  /*4dd0*/  LDL.LU R51, [R1+0x5f4] ;  /* 0x0005f40001337983 */ /* 0x000f220000300800 */
[----:B--2---:R-:W-:-:S04]  /*4de0*/  LEA R6, P5, R50, R58, 0x2 ;  /* 0x0000003a32067211 */ /* 0x004fc800078a10ff */
[----:B------:R-:W-:Y:S01]  /*4df0*/  LEA.HI.X.SX32 R7, R50, R59, 0x2, P5 ;  /* 0x0000003b32077211 */ /* 0x000fe200028f16ff */
[----:B------:R-:W-:Y:S02]  /*4e00*/  IMAD R3, R3, c[0x0][0x190], RZ ;  /* 0x0000640003037a24 */ /* 0x000fe400078e02ff */
[----:B---3--:R-:W-:-:S05]  /*4e10*/  IMAD R9, R40, c[0x0][0x190], RZ ;  /* 0x0000640028097a24 */ /* 0x008fca00078e02ff */
[----:B------:R-:W-:Y:S04]  /*4e20*/  STL [R1+0x298], R9 ;  /* 0x0002980901007387 */ /* 0x000fe80000100800 */
[----:B------:R1:W-:Y:S04]  /*4e30*/  STL.64 [R1+0x178], R4 ;  /* 0x0001780401007387 */ /* 0x0003e80000100a00 */
[----:B------:R-:W2:Y:S04]  /*4e40*/  LDL.LU R50, [R1+0x5f0] ;  /* 0x0005f00001327983 */ /* 0x000ea80000300800 */
[----:B------:R3:W-:Y:S01]  /*4e50*/  STL.64 [R1+0x170], R6 ;  /* 0x0001700601007387 */ /* 0x0007e20000100a00 */
[----:B-1----:R-:W-:-:S04]  /*4e60*/  LEA R4, P6, R41, R58, 0x2 ;  /* 0x0000003a29047211 */ /* 0x002fc800078c10ff */
[----:B------:R-:W-:Y:S02]  /*4e70*/  LEA.HI.X.SX32 R5, R41, R59, 0x2, P6 ;  /* 0x0000003b29057211 */ /* 0x000fe400030f16ff */
[----:B------:R-:W2:Y:S01]  /*4e80*/  LDL.LU R41, [R1+0x5ec] ;  /* 0x0005ec0001297983 */ /* 0x000ea20000300800 */
[----:B----4-:R-:W-:Y:S01]  /*4e90*/  IMAD R8, R8, c[0x0][0x190], RZ ;  /* 0x0000640008087a24 */ /* 0x010fe200078e02ff */
[----:B---3--:R-:W-:-:S04]  /*4ea0*/  LEA R6, P5, R42, R58, 0x2 ;  /* 0x0000003a2a067211 */ /* 0x008fc800078a10ff */
[----:B------:R-:W-:Y:S01]  /*4eb0*/  STL [R1+0x294], R8 ;  /* 0x0002940801007387 */ /* 0x000fe20000100800 */
[----:B------:R-:W-:-:S03]  /*4ec0*/  LEA.HI.X.SX32 R7, R42, R59, 0x2, P5 ;  /* 0x0000003b2a077211 */ /* 0x000fc600028f16ff */
[----:B------:R1:W-:Y:S04]  /*4ed0*/  STL.64 [R1+0x168], R4 ;  /* 0x0001680401007387 */ /* 0x0003e80000100a00 */
[----:B------:R-:W3:Y:S04]  /*4ee0*/  LDL.LU R42, [R1+0x5e8] ;  /* 0x0005e800012a7983 */ /* 0x000ee80000300800 */
[----:B------:R4:W-:Y:S01]  /*4ef0*/  STL.64 [R1+0x160], R6 ;  /* 0x0001600601007387 */ /* 0x0009e20000100a00 */
[----:B-1----:R-:W-:-:S04]  /*4f00*/  LEA R4, P6, R12, R58, 0x2 ;  /* 0x0000003a0c047211 */ /* 0x002fc800078c10ff */
[----:B------:R-:W-:Y:S01]  /*4f10*/  LEA.HI.X.SX32 R5, R12, R59, 0x2, P6 ;  /* 0x0000003b0c057211 */ /* 0x000fe200030f16ff */
[----:B------:R-:W-:Y:S01]  /*4f20*/  STL [R1+0x268], R3 ;  /* 0x0002680301007387 */ /* 0x000fe20000100800 */
[----:B----4-:R-:W-:-:S03]  /*4f30*/  LEA R6, P5, R43, R58, 0x2 ;  /* 0x0000003a2b067211 */ /* 0x010fc600078a10ff */
[----:B------:R1:W-:Y:S01]  /*4f40*/  STL.64 [R1+0x158], R4 ;  /* 0x0001580401007387 */ /* 0x0003e20000100a00 */
[----:B------:R-:W-:-:S03]  /*4f50*/  LEA.HI.X.SX32 R7, R43, R59, 0x2, P5 ;  /* 0x0000003b2b077211 */ /* 0x000fc600028f16ff */
[----:B------:R-:W4:Y:S01]  /*4f60*/  LDL.LU R43, [R1+0x5e4] ;  /* 0x0005e400012b7983 */ /* 0x000f220000300800 */
[----:B-1----:R-:W-:-:S03]  /*4f70*/  LEA R4, P6, R14, R58, 0x2 ;  /* 0x0000003a0e047211 */ /* 0x002fc600078c10ff */
[----:B------:R1:W-:Y:S01]  /*4f80*/  STL.64 [R1+0x150], R6 ;  /* 0x0001500601007387 */ /* 0x0003e20000100a00 */
[----:B------:R-:W-:Y:S02]  /*4f90*/  LEA.HI.X.SX32 R5, R14, R59, 0x2, P6 ;  /* 0x0000003b0e057211 */ /* 0x000fe400030f16ff */
[----:B-1----:R-:W-:-:S04]  /*4fa0*/  LEA R6, P5, R44, R58, 0x2 ;  /* 0x0000003a2c067211 */ /* 0x002fc800078a10ff */
[----:B------:R-:W-:Y:S01]  /*4fb0*/  LEA.HI.X.SX32 R7, R44, R59, 0x2, P5 ;  /* 0x0000003b2c077211 */ /* 0x000fe200028f16ff */
[----:B--2---:R-:W-:-:S05]  /*4fc0*/  IMAD R12, R41, c[0x0][0x190], RZ ;  /* 0x00006400290c7a24 */ /* 0x004fca00078e02ff */
[----:B------:R-:W-:Y:S04]  /*4fd0*/  STL [R1+0x264], R12 ;  /* 0x0002640c01007387 */ /* 0x000fe80000100800 */
[----:B------:R1:W-:Y:S04]  /*4fe0*/  STL.64 [R1+0x148], R4 ;  /* 0x0001480401007387 */ /* 0x0003e80000100a00 */
[----:B------:R-:W2:Y:S01]  /*4ff0*/  LDL.LU R44, [R1+0x5e0] ;  /* 0x0005e000012c7983 */ /* 0x000ea20000300800 */
[----:B---3--:R-:W-:-:S03]  /*5000*/  IMAD R14, R42, c[0x0][0x190], RZ ;  /* 0x000064002a0e7a24 */ /* 0x008fc600078e02ff */
[----:B------:R3:W-:Y:S01]  /*5010*/  STL.64 [R1+0x140], R6 ;  /* 0x0001400601007387 */ /* 0x0007e20000100a00 */
[----:B-1----:R-:W-:-:S04]  /*5020*/  LEA R4, P6, R16, R58, 0x2 ;  /* 0x0000003a10047211 */ /* 0x002fc800078c10ff */
[----:B------:R-:W-:Y:S01]  /*5030*/  LEA.HI.X.SX32 R5, R16, R59, 0x2, P6 ;  /* 0x0000003b10057211 */ /* 0x000fe200030f16ff */
[----:B------:R-:W-:Y:S01]  /*5040*/  STL [R1+0x260], R14 ;  /* 0x0002600e01007387 */ /* 0x000fe20000100800 */
[----:B---3--:R-:W-:-:S03]  /*5050*/  LEA R6, P5, R45, R58, 0x2 ;  /* 0x0000003a2d067211 */ /* 0x008fc600078a10ff */
[----:B------:R1:W-:Y:S01]  /*5060*/  STL.64 [R1+0x138], R4 ;  /* 0x0001380401007387 */ /* 0x0003e20000100a00 */
[----:B------:R-:W-:-:S03]  /*5070*/  LEA.HI.X.SX32 R7, R45, R59, 0x2, P5 ;  /* 0x0000003b2d077211 */ /* 0x000fc600028f16ff */
[----:B------:R-:W3:Y:S01]  /*5080*/  LDL.LU R45, [R1+0x5dc] ;  /* 0x0005dc00012d7983 */ /* 0x000ee20000300800 */
[----:B----4-:R-:W-:Y:S01]  /*5090*/  IMAD R16, R43, c[0x0][0x190], RZ ;  /* 0x000064002b107a24 */ /* 0x010fe200078e02ff */
[CC--:B-1----:R-:W-:Y:S02]  /*50a0*/  LEA R4, P6, R18.reuse, R58.reuse, 0x2 ;  /* 0x0000003a12047211 */ /* 0x0c2fe400078c10ff */
[----:B------:R1:W-:Y:S02]  /*50b0*/  STL.64 [R1+0x130], R6 ;  /* 0x0001300601007387 */ /* 0x0003e40000100a00 */
[----:B------:R-:W-:Y:S02]  /*50c0*/  LEA.HI.X.SX32 R5, R18, R59, 0x2, P6 ;  /* 0x0000003b12057211 */ /* 0x000fe400030f16ff */
[----:B------:R-:W-:Y:S04]  /*50d0*/  STL [R1+0x25c], R16 ;  /* 0x00025c1001007387 */ /* 0x000fe80000100800 */
[----:B------:R4:W-:Y:S01]  /*50e0*/  STL.64 [R1+0x128], R4 ;  /* 0x0001280401007387 */ /* 0x0009e20000100a00 */
[----:B-1----:R-:W-:-:S04]  /*50f0*/  LEA R6, P5, R46, R58, 0x2 ;  /* 0x0000003a2e067211 */ /* 0x002fc800078a10ff */
[----:B------:R-:W-:Y:S02]  /*5100*/  LEA.HI.X.SX32 R7, R46, R59, 0x2, P5 ;  /* 0x0000003b2e077211 */ /* 0x000fe400028f16ff */
[----:B------:R-:W3:Y:S01]  /*5110*/  LDL.LU R46, [R1+0x5d8] ;  /* 0x0005d800012e7983 */ /* 0x000ee20000300800 */
[----:B----4-:R-:W-:-:S03]  /*5120*/  LEA R4, P6, R20, R58, 0x2 ;  /* 0x0000003a14047211 */ /* 0x010fc600078c10ff */
[----:B------:R1:W-:Y:S01]  /*5130*/  STL.64 [R1+0x120], R6 ;  /* 0x0001200601007387 */ /* 0x0003e20000100a00 */
[----:B------:R-:W-:Y:S02]  /*5140*/  LEA.HI.X.SX32 R5, R20, R59, 0x2, P6 ;  /* 0x0000003b14057211 */ /* 0x000fe400030f16ff */
[----:B-1----:R-:W-:-:S04]  /*5150*/  LEA R6, P5, R47, R58, 0x2 ;  /* 0x0000003a2f067211 */ /* 0x002fc800078a10ff */
[----:B------:R-:W-:Y:S01]  /*5160*/  LEA.HI.X.SX32 R7, R47, R59, 0x2, P5 ;  /* 0x0000003b2f077211 */ /* 0x000fe200028f16ff */
[----:B--2---:R-:W-:-:S05]  /*5170*/  IMAD R18, R44, c[0x0][0x190], RZ ;  /* 0x000064002c127a24 */ /* 0x004fca00078e02ff */
[----:B------:R-:W-:Y:S04]  /*5180*/  STL [R1+0x248], R18 ;  /* 0x0002481201007387 */ /* 0x000fe80000100800 */
[----:B------:R1:W-:Y:S04]  /*5190*/  STL.64 [R1+0x118], R4 ;  /* 0x0001180401007387 */ /* 0x0003e80000100a00 */
[----:B------:R-:W2:Y:S04]  /*51a0*/  LDL.LU R47, [R1+0x5d4] ;  /* 0x0005d400012f7983 */ /* 0x000ea80000300800 */
[----:B------:R4:W-:Y:S01]  /*51b0*/  STL.64 [R1+0x110], R6 ;  /* 0x0001100601007387 */ /* 0x0009e20000100a00 */
[----:B-1----:R-:W-:Y:S01]  /*51c0*/  LEA R4, P6, R22, R58, 0x2 ;  /* 0x0000003a16047211 */ /* 0x002fe200078c10ff */
[----:B---3--:R-:W-:-:S03]  /*51d0*/  IMAD R20, R45, c[0x0][0x190], RZ ;  /* 0x000064002d147a24 */ /* 0x008fc600078e02ff */
[-C--:B------:R-:W-:Y:S02]  /*51e0*/  LEA.HI.X.SX32 R5, R22, R59.reuse, 0x2, P6 ;  /* 0x0000003b16057211 */ /* 0x080fe400030f16ff */
[CC--:B----4-:R-:W-:Y:S01]  /*51f0*/  LEA R6, P5, R48.reuse, R58.reuse, 0x2 ;  /* 0x0000003a30067211 */ /* 0x0d0fe200078a10ff */
[----:B------:R-:W-:Y:S03]  /*5200*/  STL [R1+0x23c], R20 ;  /* 0x00023c1401007387 */ /* 0x000fe60000100800 */
[----:B------:R-:W-:Y:S01]  /*5210*/  LEA.HI.X.SX32 R7, R48, R59, 0x2, P5 ;  /* 0x0000003b30077211 */ /* 0x000fe200028f16ff */
[----:B------:R1:W-:Y:S04]  /*5220*/  STL.64 [R1+0x108], R4 ;  /* 0x0001080401007387 */ /* 0x0003e80000100a00 */
[----:B------:R-:W3:Y:S04]  /*5230*/  LDL.LU R48, [R1+0x5d0] ;  /* 0x0005d00001307983 */ /* 0x000ee80000300800 */
[----:B------:R4:W-:Y:S01]  /*5240*/  STL.64 [R1+0x100], R6 ;  /* 0x0001000601007387 */ /* 0x0009e20000100a00 */
[----:B-1----:R-:W-:Y:S01]  /*5250*/  LEA R4, P6, R24, R58, 0x2 ;  /* 0x0000003a18047211 */ /* 0x002fe200078c10ff */
[----:B------:R-:W-:-:S03]  /*5260*/  IMAD R22, R46, c[0x0][0x190], RZ ;  /* 0x000064002e167a24 */ /* 0x000fc600078e02ff */
[-C--:B------:R-:W-:Y:S02]  /*5270*/  LEA.HI.X.SX32 R5, R24, R59.reuse, 0x2, P6 ;  /* 0x0000003b18057211 */ /* 0x080fe400030f16ff */
[CC--:B----4-:R-:W-:Y:S01]  /*5280*/  LEA R6, P5, R49.reuse, R58.reuse, 0x2 ;  /* 0x0000003a31067211 */ /* 0x0d0fe200078a10ff */
[----:B------:R-:W-:Y:S03]  /*5290*/  STL [R1+0x238], R22 ;  /* 0x0002381601007387 */ /* 0x000fe60000100800 */
[----:B------:R-:W-:Y:S01]  /*52a0*/  LEA.HI.X.SX32 R7, R49, R59, 0x2, P5 ;  /* 0x0000003b31077211 */ /* 0x000fe200028f16ff */
[----:B------:R1:W-:Y:S04]  /*52b0*/  STL.64 [R1+0xf8], R4 ;  /* 0x0000f80401007387 */ /* 0x0003e80000100a00 */
[----:B------:R-:W4:Y:S04]  /*52c0*/  LDL.LU R49, [R1+0x5cc] ;  /* 0x0005cc0001317983 */ /* 0x000f280000300800 */
[----:B------:R1:W-:Y:S02]  /*52d0*/  STL.64 [R1+0xf0], R6 ;  /* 0x0000f00601007387 */ /* 0x0003e40000100a00 */
[----:B-1----:R-:W-:-:S04]  /*52e0*/  LEA R4, P6, R26, R58, 0x2 ;  /* 0x0000003a1a047211 */ /* 0x002fc800078c10ff */
[----:B------:R-:W-:Y:S02]  /*52f0*/  LEA.HI.X.SX32 R5, R26, R59, 0x2, P6 ;  /* 0x0000003b1a057211 */ /* 0x000fe400030f16ff */
[----:B------:R-:W-:-:S04]  /*5300*/  LEA R6, P5, R28, R58, 0x2 ;  /* 0x0000003a1c067211 */ /* 0x000fc800078a10ff */
[----:B------:R-:W-:Y:S01]  /*5310*/  LEA.HI.X.SX32 R7, R28, R59, 0x2, P5 ;  /* 0x0000003b1c077211 */ /* 0x000fe200028f16ff */
[----:B------:R-:W-:Y:S02]  /*5320*/  IMAD R30, R50, c[0x0][0x190], RZ ;  /* 0x00006400321e7a24 */ /* 0x000fe400078e02ff */
[----:B------:R-:W-:Y:S02]  /*5330*/  IMAD R32, R51, c[0x0][0x190], RZ ;  /* 0x0000640033207a24 */ /* 0x000fe400078e02ff */
[----:B------:R-:W-:Y:S02]  /*5340*/  IMAD R34, R52, c[0x0][0x190], RZ ;  /* 0x0000640034227a24 */ /* 0x000fe400078e02ff */
[----:B------:R-:W-:Y:S02]  /*5350*/  IMAD R36, R53, c[0x0][0x190], RZ ;  /* 0x0000640035247a24 */ /* 0x000fe400078e02ff */
[----:B------:R-:W-:Y:S02]  /*5360*/  IMAD R38, R54, c[0x0][0x190], RZ ;  /* 0x0000640036267a24 */ /* 0x000fe400078e02ff */
[----:B------:R-:W-:-:S02]  /*5370*/  IMAD R40, R55, c[0x0][0x190], RZ ;  /* 0x0000640037287a24 */ /* 0x000fc400078e02ff */
[----:B--2---:R-:W-:-:S05]  /*5380*/  IMAD R24, R47, c[0x0][0x190], RZ ;  /* 0x000064002f187a24 */ /* 0x004fca00078e02ff */
[----:B------:R-:W-:Y:S04]  /*5390*/  STL [R1+0x234], R24 ;  /* 0x0002341801007387 */ /* 0x000fe80000100800 */
[----:B------:R1:W-:Y:S04]  /*53a0*/  STL.64 [R1+0xe8], R4 ;  /* 0x0000e80401007387 */ /* 0x0003e80000100a00 */
[----:B------:R2:W-:Y:S01]  /*53b0*/  STL.64 [R1+0xe0], R6 ;  /* 0x0000e00601007387 */ /* 0x0005e20000100a00 */
[-C--:B-1----:R-:W-:Y:S01]  /*53c0*/  LEA R4, P6, R29, R58.reuse, 0x2 ;  /* 0x0000003a1d047211 */ /* 0x082fe200078c10ff */
[----:B---3--:R-:W-:Y:S01]  /*53d0*/  IMAD R26, R48, c[0x0][0x190], RZ ;  /* 0x00006400301a7a24 */ /* 0x008fe200078e02ff */
[----:B--2---:R-:W-:-:S02]  /*53e0*/  LEA R6, P5, R27, R58, 0x2 ;  /* 0x0000003a1b067211 */ /* 0x004fc400078a10ff */
[-C--:B------:R-:W-:Y:S02]  /*53f0*/  LEA.HI.X.SX32 R5, R29, R59.reuse, 0x2, P6 ;  /* 0x0000003b1d057211 */ /* 0x080fe400030f16ff */
[----:B------:R-:W-:Y:S01]  /*5400*/  STL [R1+0x230], R26 ;  /* 0x0002301a01007387 */ /* 0x000fe20000100800 */
[----:B------:R-:W-:-:S03]  /*5410*/  LEA.HI.X.SX32 R7, R27, R59, 0x2, P5 ;  /* 0x0000003b1b077211 */ /* 0x000fc600028f16ff */
[----:B------:R1:W-:Y:S04]  /*5420*/  STL.64 [R1+0xd8], R4 ;  /* 0x0000d80401007387 */ /* 0x0003e80000100a00 */
[----:B------:R2:W-:Y:S01]  /*5430*/  STL.64 [R1+0xd0], R6 ;  /* 0x0000d00601007387 */ /* 0x0005e20000100a00 */
[-C--:B-1----:R-:W-:Y:S01]  /*5440*/  LEA R4, P6, R25, R58.reuse, 0x2 ;  /* 0x0000003a19047211 */ /* 0x082fe200078c10ff */
[----:B----4-:R-:W-:Y:S01]  /*5450*/  IMAD R28, R49, c[0x0][0x190], RZ ;  /* 0x00006400311c7a24 */ /* 0x010fe200078e02ff */
[----:B--2---:R-:W-:Y:S02]  /*5460*/  LEA R6, P5, R23, R58, 0x2 ;  /* 0x0000003a17067211 */ /* 0x004fe400078a10ff */
[-C--:B------:R-:W-:Y:S02]  /*5470*/  LEA.HI.X.SX32 R5, R25, R59.reuse, 0x2, P6 ;  /* 0x0000003b19057211 */ /* 0x080fe400030f16ff */
[----:B------:R-:W-:Y:S01]  /*5480*/  STL [R1+0x22c], R28 ;  /* 0x00022c1c01007387 */ /* 0x000fe20000100800 */
[----:B------:R-:W-:-:S03]  /*5490*/  LEA.HI.X.SX32 R7, R23, R59, 0x2, P5 ;  /* 0x0000003b17077211 */ /* 0x000fc600028f16ff */
[----:B------:R1:W-:Y:S04]  /*54a0*/  STL.64 [R1+0xc8], R4 ;  /* 0x0000c80401007387 */ /* 0x0003e80000100a00 */
[----:B------:R2:W-:Y:S01]  /*54b0*/  STL.64 [R1+0xc0], R6 ;  /* 0x0000c00601007387 */ /* 0x0005e20000100a00 */
[-C--:B-1----:R-:W-:Y:S02]  /*54c0*/  LEA R4, P6, R21, R58.reuse, 0x2 ;  /* 0x0000003a15047211 */ /* 0x082fe400078c10ff */
[----:B--2---:R-:W-:Y:S02]  /*54d0*/  LEA R6, P5, R19, R58, 0x2 ;  /* 0x0000003a13067211 */ /* 0x004fe400078a10ff */
[-C--:B------:R-:W-:Y:S01]  /*54e0*/  LEA.HI.X.SX32 R5, R21, R59.reuse, 0x2, P6 ;  /* 0x0000003b15057211 */ /* 0x080fe200030f16ff */
        /* <DEDUP_REMOVED lines=18> */
[CC--:B-1----:R-:W-:Y:S02]  /*5610*/  LEA R4, P6, R10.reuse, R58.reuse, 0x2 ;  /* 0x0000003a0a047211 */ /* 0x0c2fe400078c10ff */
[C---:B--2---:R-:W-:Y:S02]  /*5620*/  LEA R6, P5, R9.reuse, R58, 0x2 ;  /* 0x0000003a09067211 */ /* 0x044fe400078a10ff */
[-C--:B------:R-:W-:Y:S01]  /*5630*/  LEA.HI.X.SX32 R5, R10, R59.reuse, 0x2, P6 ;  /* 0x0000003b0a057211 */ /* 0x080fe200030f16ff */
[----:B------:R-:W-:Y:S01]  /*5640*/  STL [R1+0x21c], R36 ;  /* 0x00021c2401007387 */ /* 0x000fe20000100800 */
[----:B------:R-:W-:-:S03]  /*5650*/  LEA.HI.X.SX32 R7, R9, R59, 0x2, P5 ;  /* 0x0000003b09077211 */ /* 0x000fc600028f16ff */
[----:B------:R1:W-:Y:S04]  /*5660*/  STL.64 [R1+0x88], R4 ;  /* 0x0000880401007387 */ /* 0x0003e80000100a00 */
[----:B------:R-:W2:Y:S04]  /*5670*/  LDL R23, [R1+0x3c] ;  /* 0x00003c0001177983 */ /* 0x000ea80000100800 */
[----:B------:R3:W-:Y:S01]  /*5680*/  STL.64 [R1], R6 ;  /* 0x0000000601007387 */ /* 0x0007e20000100a00 */
[----:B-1----:R-:W-:-:S04]  /*5690*/  LEA R4, P6, R8, R58, 0x2 ;  /* 0x0000003a08047211 */ /* 0x002fc800078c10ff */
[-C--:B------:R-:W-:Y:S02]  /*56a0*/  LEA.HI.X.SX32 R5, R8, R59.reuse, 0x2, P6 ;  /* 0x0000003b08057211 */ /* 0x080fe400030f16ff */
[CC--:B------:R-:W-:Y:S02]  /*56b0*/  LEA R8, P6, R12.reuse, R58.reuse, 0x2 ;  /* 0x0000003a0c087211 */ /* 0x0c0fe400078c10ff */
[CC--:B---3--:R-:W-:Y:S01]  /*56c0*/  LEA R6, P5, R3.reuse, R58.reuse, 0x2 ;  /* 0x0000003a03067211 */ /* 0x0c8fe200078a10ff */
[----:B------:R-:W-:Y:S01]  /*56d0*/  STL [R1+0x218], R38 ;  /* 0x0002182601007387 */ /* 0x000fe20000100800 */
[-C--:B------:R-:W-:Y:S02]  /*56e0*/  LEA.HI.X.SX32 R9, R12, R59.reuse, 0x2, P6 ;  /* 0x0000003b0c097211 */ /* 0x080fe400030f16ff */
[----:B------:R-:W-:Y:S01]  /*56f0*/  LEA.HI.X.SX32 R7, R3, R59, 0x2, P5 ;  /* 0x0000003b03077211 */ /* 0x000fe200028f16ff */
[----:B------:R-:W-:Y:S04]  /*5700*/  STL.64 [R1+0x530], R4 ;  /* 0x0005300401007387 */ /* 0x000fe80000100a00 */
[----:B------:R-:W3:Y:S04]  /*5710*/  LDL.LU R3, [R1+0x1a8] ;  /* 0x0001a80001037983 */ /* 0x000ee80000300800 */
[----:B------:R-:W-:Y:S04]  /*5720*/  STL.64 [R1+0x508], R6 ;  /* 0x0005080601007387 */ /* 0x000fe80000100a00 */
[----:B------:R-:W-:Y:S04]  /*5730*/  STL [R1+0x214], R40 ;  /* 0x0002142801007387 */ /* 0x000fe80000100800 */
[----:B------:R1:W-:Y:S04]  /*5740*/  STL.64 [R1+0x538], R8 ;  /* 0x0005380801007387 */ /* 0x0003e80000100a00 */
[----:B------:R-:W4:Y:S01]  /*5750*/  LDL.LU R31, [R1+0x1ac] ;  /* 0x0001ac00011f7983 */ /* 0x000f220000300800 */
[----:B------:R-:W-:-:S02]  /*5760*/  LEA R10, P5, R14, R58, 0x2 ;  /* 0x0000003a0e0a7211 */ /* 0x000fc400078a10ff */
[-C--:B------:R-:W-:Y:S02]  /*5770*/  LEA R12, P6, R16, R58.reuse, 0x2 ;  /* 0x0000003a100c7211 */ /* 0x080fe400078c10ff */
[-C--:B------:R-:W-:Y:S02]  /*5780*/  LEA.HI.X.SX32 R11, R14, R59.reuse, 0x2, P5 ;  /* 0x0000003b0e0b7211 */ /* 0x080fe400028f16ff */
[-C--:B------:R-:W-:Y:S02]  /*5790*/  LEA R14, P5, R18, R58.reuse, 0x2 ;  /* 0x0000003a120e7211 */ /* 0x080fe400078a10ff */
[-C--:B------:R-:W-:Y:S02]  /*57a0*/  LEA.HI.X.SX32 R13, R16, R59.reuse, 0x2, P6 ;  /* 0x0000003b100d7211 */ /* 0x080fe400030f16ff */
[----:B------:R-:W-:Y:S01]  /*57b0*/  LEA R16, P6, R20, R58, 0x2 ;  /* 0x0000003a14107211 */ /* 0x000fe200078c10ff */
[----:B------:R-:W-:Y:S01]  /*57c0*/  IMAD R42, R56, c[0x0][0x190], RZ ;  /* 0x00006400382a7a24 */ /* 0x000fe200078e02ff */
[----:B------:R-:W-:-:S02]  /*57d0*/  LEA.HI.X.SX32 R15, R18, R59, 0x2, P5 ;  /* 0x0000003b120f7211 */ /* 0x000fc400028f16ff */
[-C--:B------:R-:W-:Y:S01]  /*57e0*/  LEA R18, P5, R22, R58.reuse, 0x2 ;  /* 0x0000003a16127211 */ /* 0x080fe200078a10ff */
[----:B-1----:R-:W-:Y:S01]  /*57f0*/  IMAD R9, R57, c[0x0][0x190], RZ ;  /* 0x0000640039097a24 */ /* 0x002fe200078e02ff */
[-C--:B------:R-:W-:Y:S01]  /*5800*/  LEA.HI.X.SX32 R17, R20, R59.reuse, 0x2, P6 ;  /* 0x0000003b14117211 */ /* 0x080fe200030f16ff */
[----:B------:R-:W-:Y:S01]  /*5810*/  STL.64 [R1+0x510], R10 ;  /* 0x0005100a01007387 */ /* 0x000fe20000100a00 */
[-C--:B------:R-:W-:Y:S02]  /*5820*/  LEA R20, P6, R24, R58.reuse, 0x2 ;  /* 0x0000003a18147211 */ /* 0x080fe400078c10ff */
[-C--:B------:R-:W-:Y:S01]  /*5830*/  LEA.HI.X.SX32 R19, R22, R59.reuse, 0x2, P5 ;  /* 0x0000003b16137211 */ /* 0x080fe200028f16ff */
[----:B------:R1:W-:Y:S01]  /*5840*/  STL [R1+0x210], R42 ;  /* 0x0002102a01007387 */ /* 0x0003e20000100800 */
[-C--:B------:R-:W-:Y:S02]  /*5850*/  LEA R22, P5, R26, R58.reuse, 0x2 ;  /* 0x0000003a1a167211 */ /* 0x080fe400078a10ff */
[----:B------:R-:W-:Y:S01]  /*5860*/  LEA.HI.X.SX32 R21, R24, R59, 0x2, P6 ;  /* 0x0000003b18157211 */ /* 0x000fe200030f16ff */
[----:B------:R1:W-:Y:S01]  /*5870*/  STL.64 [R1+0x540], R12 ;  /* 0x0005400c01007387 */ /* 0x0003e20000100a00 */
[----:B------:R-:W-:-:S03]  /*5880*/  LEA R24, P6, R28, R58, 0x2 ;  /* 0x0000003a1c187211 */ /* 0x000fc600078c10ff */
[----:B------:R-:W-:Y:S04]  /*5890*/  STL.64 [R1+0x518], R14 ;  /* 0x0005180e01007387 */ /* 0x000fe80000100a00 */
[----:B------:R-:W-:Y:S01]  /*58a0*/  STL [R1+0x20c], R9 ;  /* 0x00020c0901007387 */ /* 0x000fe20000100800 */
[----:B------:R-:W-:-:S03]  /*58b0*/  LEA.HI.X.SX32 R25, R28, R59, 0x2, P6 ;  /* 0x0000003b1c197211 */ /* 0x000fc600030f16ff */
[----:B------:R-:W-:Y:S04]  /*58c0*/  STL.64 [R1+0x548], R16 ;  /* 0x0005481001007387 */ /* 0x000fe80000100a00 */
[----:B------:R-:W4:Y:S01]  /*58d0*/  LDL.LU R39, [R1+0x1b0] ;  /* 0x0001b00001277983 */ /* 0x000f220000300800 */
[----:B------:R-:W-:-:S03]  /*58e0*/  LEA R28, P6, R32, R58, 0x2 ;  /* 0x0000003a201c7211 */ /* 0x000fc600078c10ff */
[----:B------:R-:W-:Y:S01]  /*58f0*/  STL.64 [R1+0x520], R18 ;  /* 0x0005201201007387 */ /* 0x000fe20000100a00 */
[-C--:B------:R-:W-:Y:S01]  /*5900*/  LEA.HI.X.SX32 R29, R32, R59.reuse, 0x2, P6 ;  /* 0x0000003b201d7211 */ /* 0x080fe200030f16ff */
[----:B--2---:R-:W-:Y:S01]  /*5910*/  IMAD R8, R23, c[0x0][0x190], RZ ;  /* 0x0000640017087a24 */ /* 0x004fe200078e02ff */
[-C--:B------:R-:W-:Y:S02]  /*5920*/  LEA.HI.X.SX32 R23, R26, R59.reuse, 0x2, P5 ;  /* 0x0000003b1a177211 */ /* 0x080fe400028f16ff */
[C---:B------:R-:W-:Y:S02]  /*5930*/  LEA R26, P5, R30.reuse, R58, 0x2 ;  /* 0x0000003a1e1a7211 */ /* 0x040fe400078a10ff */
[----:B------:R-:W-:Y:S04]  /*5940*/  STL [R1+0x208], R8 ;  /* 0x0002080801007387 */ /* 0x000fe80000100800 */
[----:B------:R-:W-:Y:S01]  /*5950*/  STL.64 [R1+0x550], R20 ;  /* 0x0005501401007387 */ /* 0x000fe20000100a00 */
[----:B------:R-:W-:-:S03]  /*5960*/  LEA.HI.X.SX32 R27, R30, R59, 0x2, P5 ;  /* 0x0000003b1e1b7211 */ /* 0x000fc600028f16ff */
[----:B------:R-:W2:Y:S04]  /*5970*/  LDL.LU R43, [R1+0x1b4] ;  /* 0x0001b400012b7983 */ /* 0x000ea80000300800 */
[----:B------:R-:W-:Y:S01]  /*5980*/  STL [R1+0x528], R23 ;  /* 0x0005281701007387 */ /* 0x000fe20000100800 */
[----:B---3--:R-:W-:-:S05]  /*5990*/  IMAD R3, R3, c[0x0][0x190], RZ ;  /* 0x0000640003037a24 */ /* 0x008fca00078e02ff */
[----:B------:R3:W-:Y:S04]  /*59a0*/  STL [R1+0x204], R3 ;  /* 0x0002040301007387 */ /* 0x0007e80000100800 */
[----:B------:R-:W-:Y:S04]  /*59b0*/  STL.64 [R1+0x558], R24 ;  /* 0x0005581801007387 */ /* 0x000fe80000100a00 */
[----:B------:R-:W3:Y:S01]  /*59c0*/  LDL.LU R46, [R1+0x1b8] ;  /* 0x0001b800012e7983 */ /* 0x000ee20000300800 */
[----:B----4-:R-:W-:-:S03]  /*59d0*/  IMAD R7, R31, c[0x0][0x190], RZ ;  /* 0x000064001f077a24 */ /* 0x010fc600078e02ff */
[----:B------:R-:W-:Y:S04]  /*59e0*/  STL.64 [R1+0x560], R26 ;  /* 0x0005601a01007387 */ /* 0x000fe80000100a00 */
[----:B------:R-:W-:Y:S04]  /*59f0*/  STL [R1+0x200], R7 ;  /* 0x0002000701007387 */ /* 0x000fe80000100800 */
[----:B------:R-:W-:Y:S04]  /*5a00*/  STL.64 [R1+0x568], R28 ;  /* 0x0005681c01007387 */ /* 0x000fe80000100a00 */
[----:B------:R-:W4:Y:S01]  /*5a10*/  LDL.LU R50, [R1+0x1bc] ;  /* 0x0001bc0001327983 */ /* 0x000f220000300800 */
[----:B------:R-:W-:-:S02]  /*5a20*/  LEA R30, P5, R34, R58, 0x2 ;  /* 0x0000003a221e7211 */ /* 0x000fc400078a10ff */
[-C--:B------:R-:W-:Y:S02]  /*5a30*/  LEA R32, P6, R36, R58.reuse, 0x2 ;  /* 0x0000003a24207211 */ /* 0x080fe400078c10ff */
[-C--:B------:R-:W-:Y:S02]  /*5a40*/  LEA.HI.X.SX32 R31, R34, R59.reuse, 0x2, P5 ;  /* 0x0000003b221f7211 */ /* 0x080fe400028f16ff */
[-C--:B------:R-:W-:Y:S02]  /*5a50*/  LEA R34, P5, R38, R58.reuse, 0x2 ;  /* 0x0000003a26227211 */ /* 0x080fe400078a10ff */
[-C--:B------:R-:W-:Y:S02]  /*5a60*/  LEA.HI.X.SX32 R33, R36, R59.reuse, 0x2, P6 ;  /* 0x0000003b24217211 */ /* 0x080fe400030f16ff */
[----:B------:R-:W-:Y:S02]  /*5a70*/  LEA R36, P6, R40, R58, 0x2 ;  /* 0x0000003a28247211 */ /* 0x000fe400078c10ff */
[----:B------:R-:W-:-:S02]  /*5a80*/  LEA.HI.X.SX32 R35, R38, R59, 0x2, P5 ;  /* 0x0000003b26237211 */ /* 0x000fc400028f16ff */
[-C--:B------:R-:W-:Y:S01]  /*5a90*/  LEA R38, P5, R42, R58.reuse, 0x2 ;  /* 0x0000003a2a267211 */ /* 0x080fe200078a10ff */
[----:B------:R-:W-:Y:S01]  /*5aa0*/  IMAD R6, R61, c[0x0][0x190], RZ ;  /* 0x000064003d067a24 */ /* 0x000fe200078e02ff */
[-C--:B------:R-:W-:Y:S02]  /*5ab0*/  LEA.HI.X.SX32 R37, R40, R59.reuse, 0x2, P6 ;  /* 0x0000003b28257211 */ /* 0x080fe400030f16ff */
[CC--:B------:R-:W-:Y:S01]  /*5ac0*/  LEA R40, P6, R9.reuse, R58.reuse, 0x2 ;  /* 0x0000003a09287211 */ /* 0x0c0fe200078c10ff */
[----:B------:R-:W-:Y:S03]  /*5ad0*/  STL.64 [R1+0x570], R30 ;  /* 0x0005701e01007387 */ /* 0x000fe60000100a00 */
[-C--:B------:R-:W-:Y:S01]  /*5ae0*/  LEA.HI.X.SX32 R41, R9, R59.reuse, 0x2, P6 ;  /* 0x0000003b09297211 */ /* 0x080fe200030f16ff */
[----:B------:R2:W-:Y:S01]  /*5af0*/  STL [R1+0x1fc], R6 ;  /* 0x0001fc0601007387 */ /* 0x0005e20000100800 */
[----:B------:R-:W-:Y:S01]  /*5b00*/  LEA R44, P6, R3, R58, 0x2 ;  /* 0x0000003a032c7211 */ /* 0x000fe200078c10ff */
[----:B------:R-:W-:Y:S01]  /*5b10*/  IMAD R5, R39, c[0x0][0x190], RZ ;  /* 0x0000640027057a24 */ /* 0x000fe200078e02ff */
[----:B------:R-:W-:-:S02]  /*5b20*/  LEA.HI.X.SX32 R39, R42, R59, 0x2, P5 ;  /* 0x0000003b2a277211 */ /* 0x000fc400028f16ff */
[----:B-1----:R-:W-:Y:S01]  /*5b30*/  LEA R42, P5, R8, R58, 0x2 ;  /* 0x0000003a082a7211 */ /* 0x002fe200078a10ff */
[----:B------:R-:W-:Y:S01]  /*5b40*/  STL.64 [R1+0x578], R32 ;  /* 0x0005782001007387 */ /* 0x000fe20000100a00 */
[----:B------:R-:W-:-:S03]  /*5b50*/  LEA.HI.X.SX32 R45, R3, R59, 0x2, P6 ;  /* 0x0000003b032d7211 */ /* 0x000fc600030f16ff */
[----:B------:R-:W-:Y:S01]  /*5b60*/  STL.64 [R1+0x580], R34 ;  /* 0x0005802201007387 */ /* 0x000fe20000100a00 */
[----:B------:R-:W-:-:S03]  /*5b70*/  LEA R48, P6, R6, R58, 0x2 ;  /* 0x0000003a06307211 */ /* 0x000fc600078c10ff */
[----:B------:R-:W-:Y:S04]  /*5b80*/  STL [R1+0x1f8], R5 ;  /* 0x0001f80501007387 */ /* 0x000fe80000100800 */
[----:B------:R-:W-:Y:S04]  /*5b90*/  STL.64 [R1+0x588], R36 ;  /* 0x0005882401007387 */ /* 0x000fe80000100a00 */
[----:B------:R-:W-:Y:S01]  /*5ba0*/  STL.64 [R1+0x590], R38 ;  /* 0x0005902601007387 */ /* 0x000fe20000100a00 */
[----:B------:R-:W-:Y:S01]  /*5bb0*/  LEA.HI.X.SX32 R49, R6, R59, 0x2, P6 ;  /* 0x0000003b06317211 */ /* 0x000fe200030f16ff */
[----:B------:R-:W-:-:S02]  /*5bc0*/  IMAD R10, R0, c[0x0][0x190], RZ ;  /* 0x00006400000a7a24 */ /* 0x000fc400078e02ff */
[----:B--2---:R-:W-:Y:S01]  /*5bd0*/  IMAD R4, R43, c[0x0][0x190], RZ ;  /* 0x000064002b047a24 */ /* 0x004fe200078e02ff */
[----:B------:R-:W-:-:S04]  /*5be0*/  LEA.HI.X.SX32 R43, R8, R59, 0x2, P5 ;  /* 0x0000003b082b7211 */ /* 0x000fc800028f16ff */
[----:B------:R1:W-:Y:S04]  /*5bf0*/  STL [R1+0x1f4], R4 ;  /* 0x0001f40401007387 */ /* 0x0003e80000100800 */
[----:B------:R-:W-:Y:S04]  /*5c00*/  STL.64 [R1+0x598], R40 ;  /* 0x0005982801007387 */ /* 0x000fe80000100a00 */
[----:B------:R-:W-:Y:S01]  /*5c10*/  STL.64 [R1+0x5a0], R42 ;  /* 0x0005a02a01007387 */ /* 0x000fe20000100a00 */
[----:B---3--:R-:W-:Y:S01]  /*5c20*/  IMAD R13, R46, c[0x0][0x190], RZ ;  /* 0x000064002e0d7a24 */ /* 0x008fe200078e02ff */
[----:B------:R-:W-:-:S04]  /*5c30*/  LEA R46, P5, R7, R58, 0x2 ;  /* 0x0000003a072e7211 */ /* 0x000fc800078a10ff */
[----:B------:R-:W-:Y:S01]  /*5c40*/  LEA.HI.X.SX32 R47, R7, R59, 0x2, P5 ;  /* 0x0000003b072f7211 */ /* 0x000fe200028f16ff */
[----:B------:R-:W-:Y:S04]  /*5c50*/  STL [R1+0x1f0], R13 ;  /* 0x0001f00d01007387 */ /* 0x000fe80000100800 */
[----:B------:R-:W2:Y:S01]  /*5c60*/  LDL R3, [R1+0x240] ;  /* 0x0002400001037983 */ /* 0x000ea20000100800 */
[----:B----4-:R-:W-:-:S03]  /*5c70*/  IMAD R12, R50, c[0x0][0x190], RZ ;  /* 0x00006400320c7a24 */ /* 0x010fc600078e02ff */
[----:B------:R-:W-:Y:S04]  /*5c80*/  STL.64 [R1+0x5a8], R44 ;  /* 0x0005a82c01007387 */ /* 0x000fe80000100a00 */
[----:B------:R-:W-:Y:S04]  /*5c90*/  STL.64 [R1+0x5b0], R46 ;  /* 0x0005b02e01007387 */ /* 0x000fe80000100a00 */
[----:B------:R-:W-:Y:S04]  /*5ca0*/  STL [R1+0x1ec], R12 ;  /* 0x0001ec0c01007387 */ /* 0x000fe80000100800 */
[----:B------:R-:W-:Y:S04]  /*5cb0*/  STL.64 [R1+0x5b8], R48 ;  /* 0x0005b83001007387 */ /* 0x000fe80000100a00 */
[----:B------:R-:W3:Y:S01]  /*5cc0*/  LDL.LU R0, [R1+0x5c8] ;  /* 0x0005c80001007983 */ /* 0x000ee20000300800 */
[----:B------:R-:W-:-:S02]  /*5cd0*/  LEA R52, P6, R4, R58, 0x2 ;  /* 0x0000003a04347211 */ /* 0x000fc400078c10ff */
[C---:B------:R-:W-:Y:S01]  /*5ce0*/  LEA R50, P5, R5.reuse, R58, 0x2 ;  /* 0x0000003a05327211 */ /* 0x040fe200078a10ff */
[----:B------:R-:W4:Y:S01]  /*5cf0*/  S2R R6, SR_TID.X ;  /* 0x0000000000067919 */ /* 0x000f220000002100 */
[-C--:B------:R-:W-:Y:S02]  /*5d00*/  LEA.HI.X.SX32 R53, R4, R59.reuse, 0x2, P6 ;  /* 0x0000003b04357211 */ /* 0x080fe400030f16ff */
[----:B------:R-:W-:Y:S01]  /*5d10*/  LEA.HI.X.SX32 R51, R5, R59, 0x2, P5 ;  /* 0x0000003b05337211 */ /* 0x000fe200028f16ff */
[----:B-1----:R-:W1:Y:S04]  /*5d20*/  S2R R4, SR_TID.X ;  /* 0x0000000000047919 */ /* 0x002e680000002100 */
[----:B------:R-:W2:Y:S04]  /*5d30*/  LDL.64 R8, [R1+0x78] ;  /* 0x0000780001087983 */ /* 0x000ea80000100a00 */
[----:B------:R-:W-:Y:S04]  /*5d40*/  STL [R1+0x1e8], R10 ;  /* 0x0001e80a01007387 */ /* 0x000fe80000100800 */
[----:B------:R1:W-:Y:S04]  /*5d50*/  STL.64 [R1+0x5c0], R50 ;  /* 0x0005c03201007387 */ /* 0x0003e80000100a00 */
[----:B-1----:R-:W2:Y:S01]  /*5d60*/  LDL.LU.64 R50, [R1+0x80] ;  /* 0x0000800001327983 */ /* 0x002ea20000300a00 */
[----:B------:R-:W-:-:S02]  /*5d70*/  LEA.HI R11, R4, 0x78, RZ, 0x1a ;  /* 0x00000078040b7811 */ /* 0x000fc400078fd0ff */
[----:B----4-:R-:W-:Y:S01]  /*5d80*/  SHF.R.U32.HI R7, RZ, 0x6, R6 ;  /* 0x00000006ff077819 */ /* 0x010fe20000011606 */
[----:B------:R-:W4:Y:S01]  /*5d90*/  LDL.64 R20, [R1+0x70] ;  /* 0x0000700001147983 */ /* 0x000f220000100a00 */
[-C--:B------:R-:W-:Y:S01]  /*5da0*/  LEA R56, P6, R12, R58.reuse, 0x2 ;  /* 0x0000003a0c387211 */ /* 0x080fe200078c10ff */
[----:B------:R-:W-:Y:S01]  /*5db0*/  IMAD R11, R11, c[0x0][0x188], RZ ;  /* 0x000062000b0b7a24 */ /* 0x000fe200078e02ff */
[----:B------:R-:W-:Y:S01]  /*5dc0*/  LEA R54, P5, R13, R58, 0x2 ;  /* 0x0000003a0d367211 */ /* 0x000fe200078a10ff */
[----:B------:R-:W4:Y:S01]  /*5dd0*/  LDL.64 R14, [R1+0x68] ;  /* 0x00006800010e7983 */ /* 0x000f220000100a00 */
[----:B------:R-:W-:Y:S02]  /*5de0*/  LEA.HI R4, R4, 0x28, RZ, 0x1a ;  /* 0x0000002804047811 */ /* 0x000fe400078fd0ff */
[----:B------:R-:W-:Y:S01]  /*5df0*/  SGXT.U32 R7, R7, 0x3 ;  /* 0x000000030707781a */ /* 0x000fe20000000000 */
[----:B------:R-:W4:Y:S01]  /*5e00*/  LDL.64 R18, [R1+0x60] ;  /* 0x0000600001127983 */ /* 0x000f220000100a00 */
[----:B------:R-:W-:-:S02]  /*5e10*/  LEA.HI.X.SX32 R57, R12, R59, 0x2, P6 ;  /* 0x0000003b0c397211 */ /* 0x000fc400030f16ff */
[-C--:B------:R-:W-:Y:S01]  /*5e20*/  LEA.HI.X.SX32 R55, R13, R59.reuse, 0x2, P5 ;  /* 0x0000003b0d377211 */ /* 0x080fe200028f16ff */
[----:B------:R-:W4:Y:S01]  /*5e30*/  LDL.64 R16, [R1+0x50] ;  /* 0x0000500001107983 */ /* 0x000f220000100a00 */
[----:B------:R-:W-:Y:S01]  /*5e40*/  ISETP.GE.AND P6, PT, R4, c[0x0][0x180], PT ;  /* 0x0000600004007a0c */ /* 0x000fe20003fc6270 */
[----:B------:R-:W-:Y:S01]  /*5e50*/  IMAD.SHL.U32 R4, R11, 0x4, RZ ;  /* 0x000000040b047824 */ /* 0x000fe200078e00ff */
[----:B------:R-:W-:Y:S01]  /*5e60*/  LOP3.LUT R5, R7, 0x30, RZ, 0xfc, !PT ;  /* 0x0000003007057812 */ /* 0x000fe200078efcff */
[----:B------:R-:W-:Y:S01]  /*5e70*/  UIADD3 UR11, UR10, -0x80, URZ ;  /* 0xffffff800a0b7890 */ /* 0x000fe2000fffe03f */
[C---:B------:R-:W-:Y:S01]  /*5e80*/  LEA R58, P5, R10.reuse, R58, 0x2 ;  /* 0x0000003a0a3a7211 */ /* 0x040fe200078a10ff */
[----:B------:R-:W-:Y:S01]  /*5e90*/  UISETP.GT.AND UP0, UPT, UR6, 0xff, UPT ;  /* 0x000000ff0600788c */ /* 0x000fe2000bf04270 */
[----:B------:R-:W4:Y:S02]  /*5ea0*/  LDL.64 R48, [R1+0x20] ;  /* 0x0000200001307983 */ /* 0x000f240000100a00 */
[----:B------:R-:W-:-:S02]  /*5eb0*/  LEA.HI.X.SX32 R59, R10, R59, 0x2, P5 ;  /* 0x0000003b0a3b7211 */ /* 0x000fc400028f16ff */
[----:B------:R-:W-:Y:S01]  /*5ec0*/  ISETP.GE.AND P5, PT, R5, c[0x0][0x180], PT ;  /* 0x0000600005007a0c */ /* 0x000fe20003fa6270 */
[----:B------:R-:W-:Y:S01]  /*5ed0*/  USHF.R.U32.HI UR4, URZ, 0x3, UR5 ;  /* 0x000000033f047899 */ /* 0x000fe20008011605 */
[----:B------:R-:W4:Y:S04]  /*5ee0*/  LDL.64 R46, [R1+0x18] ;  /* 0x00001800012e7983 */ /* 0x000f280000100a00 */
        /* <DEDUP_REMOVED lines=10> */
[----:B------:R-:W4:Y:S01]  /*5f90*/  LDL.64 R24, [R1+0x118] ;  /* 0x0001180001187983 */ /* 0x000f220000100a00 */
[----:B---3--:R-:W-:-:S02]  /*5fa0*/  SEL R12, R0, RZ, !P6 ;  /* 0x000000ff000c7207 */ /* 0x008fc40007000000 */
[----:B------:R-:W-:Y:S02]  /*5fb0*/  IADD3 R60, P6, R4, R60, RZ ;  /* 0x0000003c043c7210 */ /* 0x000fe40007fde0ff */
[----:B------:R-:W3:Y:S02]  /*5fc0*/  LDL.64 R4, [R1+0x58] ;  /* 0x0000580001047983 */ /* 0x000ee40000100a00 */
[----:B------:R-:W-:Y:S02]  /*5fd0*/  LEA.HI.X.SX32 R61, R11, R2, 0x2, P6 ;  /* 0x000000020b3d7211 */ /* 0x000fe400030f16ff */
[----:B------:R-:W1:Y:S01]  /*5fe0*/  S2R R11, SR_TID.X ;  /* 0x00000000000b7919 */ /* 0x000e620000002100 */
[----:B------:R-:W-:-:S04]  /*5ff0*/  SEL R10, R0, RZ, !P5 ;  /* 0x000000ff000a7207 */ /* 0x000fc80006800000 */
[----:B------:R-:W-:Y:S02]  /*6000*/  ISETP.NE.U32.AND P6, PT, R10, RZ, PT ;  /* 0x000000ff0a00720c */ /* 0x000fe40003fc5070 */
[----:B-1----:R-:W-:Y:S01]  /*6010*/  LEA.HI R11, R11, 0x38, RZ, 0x1a ;  /* 0x000000380b0b7811 */ /* 0x002fe200078fd0ff */
[----:B--2---:R1:W-:Y:S04]  /*6020*/  LDGSTS.E [R3+0x40000], [R50.64], P1 ;  /* 0x4000000032037fae */ /* 0x0043e8000892184e */
[----:B------:R2:W-:Y:S01]  /*6030*/  LDGSTS.E [R3+0x40800], [R8.64], P2 ;  /* 0x4080000008037fae */ /* 0x0005e2000912184e */
[----:B------:R-:W-:-:S03]  /*6040*/  ISETP.GE.AND P1, PT, R11, c[0x0][0x180], PT ;  /* 0x000060000b007a0c */ /* 0x000fc60003f26270 */
[----:B------:R-:W3:Y:S01]  /*6050*/  LDL.64 R10, [R1+0x48] ;  /* 0x00004800010a7983 */ /* 0x000ee20000100a00 */
[----:B------:R-:W-:-:S03]  /*6060*/  ISETP.NE.U32.AND P5, PT, R12, RZ, PT ;  /* 0x000000ff0c00720c */ /* 0x000fc60003fa5070 */
[----:B----4-:R4:W-:Y:S04]  /*6070*/  LDGSTS.E [R3+0x41000], [R20.64], P4 ;  /* 0x4100000014037fae */ /* 0x0109e8000a12184e */
[----:B--2---:R-:W2:Y:S04]  /*6080*/  S2R R9, SR_TID.X ;  /* 0x0000000000097919 */ /* 0x004ea80000002100 */
[----:B------:R1:W-:Y:S04]  /*6090*/  LDGSTS.E [R3+0x41800], [R14.64], P0 ;  /* 0x418000000e037fae */ /* 0x0003e8000812184e */
[----:B------:R-:W3:Y:S04]  /*60a0*/  LDL.64 R12, [R1+0x40] ;  /* 0x00004000010c7983 */ /* 0x000ee80000100a00 */
[----:B------:R1:W-:Y:S01]  /*60b0*/  LDGSTS.E [R3+0x42000], [R18.64], P3 ;  /* 0x4200000012037fae */ /* 0x0003e2000992184e */
[----:B------:R-:W-:-:S02]  /*60c0*/  LOP3.LUT R2, R7, 0x40, RZ, 0xfc, !PT ;  /* 0x0000004007027812 */ /* 0x000fc400078efcff */
[----:B------:R-:W-:Y:S01]  /*60d0*/  LOP3.LUT R6, R6, 0x7f, RZ, 0xc0, !PT ;  /* 0x0000007f06067812 */ /* 0x000fe200078ec0ff */
[----:B----4-:R-:W4:Y:S01]  /*60e0*/  LDL.64 R20, [R1+0x108] ;  /* 0x0001080001147983 */ /* 0x010f220000100a00 */
[----:B--2---:R-:W-:-:S03]  /*60f0*/  LEA.HI R9, R9, 0x48, RZ, 0x1a ;  /* 0x0000004809097811 */ /* 0x004fc600078fd0ff */
[----:B-1----:R-:W1:Y:S01]  /*6100*/  S2R R15, SR_TID.X ;  /* 0x00000000000f7919 */ /* 0x002e620000002100 */
[----:B------:R-:W-:Y:S01]  /*6110*/  ISETP.GE.AND P4, PT, R9, c[0x0][0x180], PT ;  /* 0x0000600009007a0c */ /* 0x000fe20003f86270 */
[----:B------:R-:W-:Y:S02]  /*6120*/  USHF.L.U32 UR7, UR8, 0x7, URZ ;  /* 0x0000000708077899 */ /* 0x000fe4000800063f */
[----:B------:R-:W2:Y:S04]  /*6130*/  LDL.64 R8, [R1+0x30] ;  /* 0x0000300001087983 */ /* 0x000ea80000100a00 */
[----:B------:R-:W4:Y:S04]  /*6140*/  LDL.64 R18, [R1+0xb8] ;  /* 0x0000b80001127983 */ /* 0x000f280000100a00 */
[----:B---3--:R3:W-:Y:S01]  /*6150*/  LDGSTS.E [R3+0x42800], [R4.64], P5 ;  /* 0x4280000004037fae */ /* 0x0087e2000a92184e */
[----:B------:R-:W-:-:S03]  /*6160*/  ISETP.GE.AND P2, PT, R2, c[0x0][0x180], PT ;  /* 0x0000600002007a0c */ /* 0x000fc60003f46270 */
[----:B---3--:R-:W3:Y:S01]  /*6170*/  LDL.64 R4, [R1+0x28] ;  /* 0x0000280001047983 */ /* 0x008ee20000100a00 */
[----:B------:R-:W-:Y:S02]  /*6180*/  SEL R2, R0, RZ, !P1 ;  /* 0x000000ff00027207 */ /* 0x000fe40004800000 */
[----:B-1----:R-:W-:Y:S01]  /*6190*/  LEA.HI R15, R15, 0x58, RZ, 0x1a ;  /* 0x000000580f0f7811 */ /* 0x002fe200078fd0ff */
[----:B------:R1:W-:Y:S01]  /*61a0*/  LDGSTS.E [R3+0x43000], [R16.64], P6 ;  /* 0x4300000010037fae */ /* 0x0003e2000b12184e */
[----:B------:R-:W-:Y:S02]  /*61b0*/  ISETP.NE.U32.AND P1, PT, R2, RZ, PT ;  /* 0x000000ff0200720c */ /* 0x000fe40003f25070 */
[----:B------:R-:W-:-:S04]  /*61c0*/  SEL R2, R0, RZ, !P2 ;  /* 0x000000ff00027207 */ /* 0x000fc80005000000 */
[----:B------:R-:W-:Y:S02]  /*61d0*/  ISETP.NE.U32.AND P2, PT, R2, RZ, PT ;  /* 0x000000ff0200720c */ /* 0x000fe40003f45070 */
[----:B------:R-:W-:Y:S02]  /*61e0*/  LOP3.LUT R2, R7, 0x50, RZ, 0xfc, !PT ;  /* 0x0000005007027812 */ /* 0x000fe400078efcff */
[----:B------:R-:W-:Y:S01]  /*61f0*/  ISETP.GE.AND P3, PT, R15, c[0x0][0x180], PT ;  /* 0x000060000f007a0c */ /* 0x000fe20003f66270 */
[----:B-1----:R-:W4:Y:S01]  /*6200*/  LDL.64 R16, [R1+0xf8] ;  /* 0x0000f80001107983 */ /* 0x002f220000100a00 */
[----:B------:R-:W-:-:S03]  /*6210*/  ISETP.GE.AND P0, PT, R2, c[0x0][0x180], PT ;  /* 0x0000600002007a0c */ /* 0x000fc60003f06270 */
[----:B------:R-:W1:Y:S01]  /*6220*/  S2R R15, SR_TID.X ;  /* 0x00000000000f7919 */ /* 0x000e620000002100 */
[----:B------:R-:W-:-:S04]  /*6230*/  SEL R2, R0, RZ, !P4 ;  /* 0x000000ff00027207 */ /* 0x000fc80006000000 */
[----:B------:R-:W-:Y:S01]  /*6240*/  ISETP.NE.U32.AND P4, PT, R2, RZ, PT ;  /* 0x000000ff0200720c */ /* 0x000fe20003f85070 */
[----:B------:R1:W-:Y:S01]  /*6250*/  LDGSTS.E [R3+0x43800], [R10.64], P1 ;  /* 0x438000000a037fae */ /* 0x0003e2000892184e */
[----:B------:R-:W-:-:S04]  /*6260*/  SEL R2, R0, RZ, !P0 ;  /* 0x000000ff00027207 */ /* 0x000fc80004000000 */
[----:B------:R-:W-:Y:S02]  /*6270*/  ISETP.NE.U32.AND P0, PT, R2, RZ, PT ;  /* 0x000000ff0200720c */ /* 0x000fe40003f05070 */
[----:B------:R-:W-:Y:S01]  /*6280*/  LOP3.LUT R2, R7, 0x60, RZ, 0xfc, !PT ;  /* 0x0000006007027812 */ /* 0x000fe200078efcff */
[----:B-1----:R-:W1:Y:S03]  /*6290*/  S2R R11, SR_TID.X ;  /* 0x00000000000b7919 */ /* 0x002e660000002100 */
[----:B------:R-:W-:Y:S02]  /*62a0*/  ISETP.GE.AND P5, PT, R2, c[0x0][0x180], PT ;  /* 0x0000600002007a0c */ /* 0x000fe40003fa6270 */
[----:B------:R-:W-:Y:S01]  /*62b0*/  SEL R2, R0, RZ, !P3 ;  /* 0x000000ff00027207 */ /* 0x000fe20005800000 */
[----:B------:R1:W-:Y:S03]  /*62c0*/  LDGSTS.E [R3+0x44000], [R12.64], P2 ;  /* 0x440000000c037fae */ /* 0x0003e6000912184e */
[----:B------:R-:W-:-:S02]  /*62d0*/  ISETP.NE.U32.AND P3, PT, R2, RZ, PT ;  /* 0x000000ff0200720c */ /* 0x000fc40003f65070 */
[----:B------:R-:W-:Y:S02]  /*62e0*/  SEL R2, R0, RZ, !P5 ;  /* 0x000000ff00027207 */ /* 0x000fe40006800000 */
[----:B------:R-:W-:Y:S02]  /*62f0*/  LEA.HI R15, R15, 0x68, RZ, 0x1a ;  /* 0x000000680f0f7811 */ /* 0x000fe400078fd0ff */
[----:B------:R-:W-:Y:S02]  /*6300*/  ISETP.NE.U32.AND P5, PT, R2, RZ, PT ;  /* 0x000000ff0200720c */ /* 0x000fe40003fa5070 */
[----:B------:R-:W-:Y:S01]  /*6310*/  LOP3.LUT R2, R7, 0x70, RZ, 0xfc, !PT ;  /* 0x0000007007027812 */ /* 0x000fe200078efcff */
[----:B-1----:R-:W4:Y:S01]  /*6320*/  LDL.64 R12, [R1+0xe8] ;  /* 0x0000e800010c7983 */ /* 0x002f220000100a00 */
[----:B------:R-:W-:Y:S02]  /*6330*/  ISETP.GE.AND P6, PT, R15, c[0x0][0x180], PT ;  /* 0x000060000f007a0c */ /* 0x000fe40003fc6270 */
[----:B------:R-:W-:Y:S01]  /*6340*/  ISETP.GE.AND P1, PT, R2, c[0x0][0x180], PT ;  /* 0x0000600002007a0c */ /* 0x000fe20003f26270 */
[----:B------:R-:W4:Y:S01]  /*6350*/  LDL.64 R14, [R1+0xa8] ;  /* 0x0000a800010e7983 */ /* 0x000f220000100a00 */
[----:B------:R-:W-:-:S02]  /*6360*/  SEL R2, R0, RZ, !P6 ;  /* 0x000000ff00027207 */ /* 0x000fc40007000000 */
[----:B------:R-:W-:Y:S01]  /*6370*/  LEA.HI R11, R11, 0x78, RZ, 0x1a ;  /* 0x000000780b0b7811 */ /* 0x000fe200078fd0ff */
[----:B--2---:R1:W-:Y:S01]  /*6380*/  LDGSTS.E [R3+0x44800], [R8.64], P4 ;  /* 0x4480000008037fae */ /* 0x0043e2000a12184e */
[----:B------:R-:W-:Y:S02]  /*6390*/  ISETP.NE.U32.AND P6, PT, R2, RZ, PT ;  /* 0x000000ff0200720c */ /* 0x000fe40003fc5070 */
[----:B------:R-:W-:Y:S02]  /*63a0*/  SEL R2, R0, RZ, !P1 ;  /* 0x000000ff00027207 */ /* 0x000fe40004800000 */
[----:B------:R-:W-:Y:S02]  /*63b0*/  ISETP.GE.AND P2, PT, R11, c[0x0][0x180], PT ;  /* 0x000060000b007a0c */ /* 0x000fe40003f46270 */
[----:B------:R-:W-:Y:S01]  /*63c0*/  ISETP.NE.U32.AND P1, PT, R2, RZ, PT ;  /* 0x000000ff0200720c */ /* 0x000fe20003f25070 */
[----:B------:R-:W2:Y:S01]  /*63d0*/  LDL.64 R10, [R1+0x98] ;  /* 0x00009800010a7983 */ /* 0x000ea20000100a00 */
[----:B------:R-:W-:-:S02]  /*63e0*/  SEL R2, R0, RZ, !P2 ;  /* 0x000000ff00027207 */ /* 0x000fc40005000000 */
[----:B------:R-:W-:Y:S01]  /*63f0*/  ISETP.GE.AND P4, PT, R6, c[0x0][0x180], PT ;  /* 0x0000600006007a0c */ /* 0x000fe20003f86270 */
[----:B-1----:R-:W2:Y:S01]  /*6400*/  LDL.64 R8, [R1+0xd8] ;  /* 0x0000d80001087983 */ /* 0x002ea20000100a00 */
[----:B------:R-:W-:Y:S02]  /*6410*/  ISETP.NE.U32.AND P2, PT, R2, RZ, PT ;  /* 0x000000ff0200720c */ /* 0x000fe40003f45070 */
[----:B------:R-:W-:Y:S02]  /*6420*/  SEL R2, R0, RZ, !P4 ;  /* 0x000000ff00027207 */ /* 0x000fe40006000000 */
[----:B------:R-:W-:Y:S02]  /*6430*/  ISETP.GE.AND P4, PT, R7, UR11, PT ;  /* 0x0000000b07007c0c */ /* 0x000fe4000bf86270 */
[----:B------:R-:W2:Y:S02]  /*6440*/  LDL.64 R6, [R1+0x88] ;  /* 0x0000880001067983 */ /* 0x000ea40000100a00 */
[----:B------:R-:W-:-:S02]  /*6450*/  SEL R0, RZ, 0x4, P4 ;  /* 0x00000004ff007807 */ /* 0x000fc40002000000 */
[----:B------:R-:W-:-:S04]  /*6460*/  PLOP3.LUT P4, PT, PT, PT, UP0, 0x80, 0x0 ;  /* 0x000000000000781c */ /* 0x000fc80003f8f008 */
[----:B------:R-:W-:-:S04]  /*6470*/  SEL R0, R0, RZ, P4 ;  /* 0x000000ff00007207 */ /* 0x000fc80002000000 */
[----:B------:R-:W-:Y:S01]  /*6480*/  ISETP.NE.U32.AND P4, PT, R0, RZ, PT ;  /* 0x000000ff0000720c */ /* 0x000fe20003f85070 */
[----:B------:R-:W-:Y:S01]  /*6490*/  IMAD.U32 R0, RZ, RZ, UR4 ;  /* 0x00000004ff007e24 */ /* 0x000fe2000f8e00ff */
[----:B---3--:R1:W-:Y:S04]  /*64a0*/  LDGSTS.E [R3+0x45000], [R4.64], P0 ;  /* 0x4500000004037fae */ /* 0x0083e8000812184e */
[----:B-1----:R-:W1:Y:S04]  /*64b0*/  S2R R3, SR_TID.X ;  /* 0x0000000000037919 */ /* 0x002e680000002100 */
[----:B------:R-:W4:Y:S01]  /*64c0*/  LDL.64 R4, [R1+0xc8] ;  /* 0x0000c80001047983 */ /* 0x000f220000100a00 */
[----:B-1----:R-:W-:-:S05]  /*64d0*/  IMAD.SHL.U32 R3, R3, 0x4, RZ ;  /* 0x0000000403037824 */ /* 0x002fca00078e00ff */
[----:B------:R-:W-:Y:S02]  /*64e0*/  LOP3.LUT R23, R0, 0x7fc, R3, 0x78, !PT ;  /* 0x000007fc00177812 */ /* 0x000fe400078e7803 */
[----:B------:R-:W2:Y:S01]  /*64f0*/  LDL R0, [R1+0x240] ;  /* 0x0002400001007983 */ /* 0x000ea20000100800 */
[----:B------:R-:W-:Y:S01]  /*6500*/  ISETP.NE.U32.AND P0, PT, R2, RZ, PT ;  /* 0x000000ff0200720c */ /* 0x000fe20003f05070 */
[----:B------:R-:W-:-:S04]  /*6510*/  IMAD.U32 R2, RZ, RZ, UR7 ;  /* 0x00000007ff027e24 */ /* 0x000fc8000f8e00ff */
[----:B------:R-:W-:-:S05]  /*6520*/  IMAD.WIDE R50, R2, 0x4, R50 ;  /* 0x0000000402327825 */ /* 0x000fca00078e0232 */
[----:B------:R1:W-:Y:S04]  /*6530*/  STL.64 [R1+0x80], R50 ;  /* 0x0000803201007387 */ /* 0x0003e80000100a00 */
[----:B-1----:R-:W4:Y:S04]  /*6540*/  LDL.LU.64 R50, [R1+0x5c0] ;  /* 0x0005c00001327983 */ /* 0x002f280000300a00 */
[----:B--2---:R1:W-:Y:S04]  /*6550*/  LDGSTS.E [R0+0x45800], [R48.64], P3 ;  /* 0x4580000030007fae */ /* 0x0043e8000992184e */
[----:B------:R2:W-:Y:S04]  /*6560*/  LDGSTS.E [R0+0x46000], [R46.64], P5 ;  /* 0x460000002e007fae */ /* 0x0005e8000a92184e */
[----:B------:R2:W-:Y:S04]  /*6570*/  LDGSTS.E [R0+0x46800], [R44.64], P6 ;  /* 0x468000002c007fae */ /* 0x0005e8000b12184e */
[----:B-1----:R-:W3:Y:S04]  /*6580*/  LDL.LU.64 R48, [R1+0x5b8] ;  /* 0x0005b80001307983 */ /* 0x002ee80000300a00 */
[----:B------:R1:W-:Y:S04]  /*6590*/  LDGSTS.E [R0+0x47000], [R42.64], P1 ;  /* 0x470000002a007fae */ /* 0x0003e8000892184e */
[----:B--2---:R-:W2:Y:S04]  /*65a0*/  LDL.LU.64 R46, [R1+0x5b0] ;  /* 0x0005b000012e7983 */ /* 0x004ea80000300a00 */
[----:B------:R1:W-:Y:S04]  /*65b0*/  LDGSTS.E [R0+0x47800], [R60.64], P2 ;  /* 0x478000003c007fae */ /* 0x0003e8000912184e */
[----:B------:R-:W2:Y:S04]  /*65c0*/  LDL.LU.64 R44, [R1+0x5a8] ;  /* 0x0005a800012c7983 */ /* 0x000ea80000300a00 */
[----:B------:R-:W0:Y:S04]  /*65d0*/  LDGDEPBAR ;  /* 0x00000000000079af */ /* 0x000e280000000000 */
[----:B-1----:R-:W2:Y:S04]  /*65e0*/  LDL.LU.64 R42, [R1+0x5a0] ;  /* 0x0005a000012a7983 */ /* 0x002ea80000300a00 */
[----:B------:R1:W-:Y:S04]  /*65f0*/  LDGSTS.E [R23], [R40.64], P0 ;  /* 0x0000000028177fae */ /* 0x0003e8000812184e */
[----:B------:R4:W-:Y:S04]  /*6600*/  LDGSTS.E [R23+0x1000], [R38.64], P0 ;  /* 0x0100000026177fae */ /* 0x0009e8000812184e */
[----:B------:R4:W-:Y:S04]  /*6610*/  LDGSTS.E [R23+0x2000], [R36.64], P0 ;  /* 0x0200000024177fae */ /* 0x0009e8000812184e */
[----:B-1----:R-:W2:Y:S04]  /*6620*/  LDL.LU.64 R40, [R1+0x598] ;  /* 0x0005980001287983 */ /* 0x002ea80000300a00 */
[----:B----4-:R-:W4:Y:S04]  /*6630*/  LDL.LU.64 R38, [R1+0x590] ;  /* 0x0005900001267983 */ /* 0x010f280000300a00 */
[----:B------:R-:W2:Y:S04]  /*6640*/  LDL.LU.64 R36, [R1+0x588] ;  /* 0x0005880001247983 */ /* 0x000ea80000300a00 */
[----:B------:R1:W-:Y:S04]  /*6650*/  LDGSTS.E [R23+0x3000], [R34.64], P0 ;  /* 0x0300000022177fae */ /* 0x0003e8000812184e */
[----:B------:R1:W-:Y:S04]  /*6660*/  LDGSTS.E [R23+0x4000], [R32.64], P0 ;  /* 0x0400000020177fae */ /* 0x0003e8000812184e */
[----:B------:R1:W-:Y:S04]  /*6670*/  LDGSTS.E [R23+0x5000], [R30.64], P0 ;  /* 0x050000001e177fae */ /* 0x0003e8000812184e */
[----:B-1----:R-:W2:Y:S04]  /*6680*/  LDL.LU.64 R34, [R1+0x580] ;  /* 0x0005800001227983 */ /* 0x002ea80000300a00 */
[----:B------:R-:W2:Y:S04]  /*6690*/  LDL.LU.64 R32, [R1+0x578] ;  /* 0x0005780001207983 */ /* 0x000ea80000300a00 */
        /* <DEDUP_REMOVED lines=18> */
[----:B------:R1:W-:Y:S04]  /*67c0*/  LDGSTS.E [R23+0xf000], [R14.64], P0 ;  /* 0x0f0000000e177fae */ /* 0x0003e8000812184e */
[----:B------:R1:W-:Y:S04]  /*67d0*/  LDGSTS.E [R23+0x10000], [R10.64], P0 ;  /* 0x100000000a177fae */ /* 0x0003e8000812184e */
[----:B------:R1:W-:Y:S04]  /*67e0*/  LDGSTS.E [R23+0x11000], [R6.64], P0 ;  /* 0x1100000006177fae */ /* 0x0003e8000812184e */
[----:B------:R-:W3:Y:S04]  /*67f0*/  LDL.64 R18, [R1+0x180] ;  /* 0x0001800001127983 */ /* 0x000ee80000100a00 */
[----:B-1----:R-:W3:Y:S04]  /*6800*/  LDL.64 R14, [R1+0x170] ;  /* 0x00017000010e7983 */ /* 0x002ee80000100a00 */
[----:B------:R-:W3:Y:S04]  /*6810*/  LDL.64 R10, [R1+0x160] ;  /* 0x00016000010a7983 */ /* 0x000ee80000100a00 */
[----:B------:R-:W3:Y:S04]  /*6820*/  LDL.64 R6, [R1+0x150] ;  /* 0x0001500001067983 */ /* 0x000ee80000100a00 */
[----:B--2---:R1:W-:Y:S04]  /*6830*/  LDGSTS.E [R23+0x12000], [R4.64], P0 ;  /* 0x1200000004177fae */ /* 0x0043e8000812184e */
[----:B------:R1:W-:Y:S04]  /*6840*/  STL.64 [R1+0x410], R4 ;  /* 0x0004100401007387 */ /* 0x0003e80000100a00 */
[----:B------:R2:W-:Y:S04]  /*6850*/  LDGSTS.E [R23+0x13000], [R8.64], P0 ;  /* 0x1300000008177fae */ /* 0x0005e8000812184e */
[----:B------:R2:W-:Y:S04]  /*6860*/  LDGSTS.E [R23+0x14000], [R12.64], P0 ;  /* 0x140000000c177fae */ /* 0x0005e8000812184e */
[----:B-1----:R-:W4:Y:S04]  /*6870*/  LDL.LU.64 R4, [R1] ;  /* 0x0000000001047983 */ /* 0x002f280000300a00 */
[----:B------:R2:W-:Y:S04]  /*6880*/  STL.64 [R1+0x418], R8 ;  /* 0x0004180801007387 */ /* 0x0005e80000100a00 */
[----:B------:R1:W-:Y:S04]  /*6890*/  LDGSTS.E [R23+0x15000], [R16.64], P0 ;  /* 0x1500000010177fae */ /* 0x0003e8000812184e */
[----:B------:R1:W-:Y:S04]  /*68a0*/  LDGSTS.E [R23+0x16000], [R20.64], P0 ;  /* 0x1600000014177fae */ /* 0x0003e8000812184e */
[----:B--2---:R-:W2:Y:S04]  /*68b0*/  LDL.LU.64 R8, [R1+0x90] ;  /* 0x0000900001087983 */ /* 0x004ea80000300a00 */
[----:B------:R1:W-:Y:S04]  /*68c0*/  STL.64 [R1+0x420], R12 ;  /* 0x0004200c01007387 */ /* 0x0003e80000100a00 */
[----:B------:R3:W-:Y:S04]  /*68d0*/  LDGSTS.E [R23+0x17000], [R24.64], P0 ;  /* 0x1700000018177fae */ /* 0x0007e8000812184e */
[----:B------:R3:W-:Y:S04]  /*68e0*/  LDGSTS.E [R23+0x18000], [R28.64], P0 ;  /* 0x180000001c177fae */ /* 0x0007e8000812184e */
[----:B-1----:R-:W2:Y:S04]  /*68f0*/  LDL.64 R12, [R1+0x100] ;  /* 0x00010000010c7983 */ /* 0x002ea80000100a00 */
[----:B------:R1:W-:Y:S04]  /*6900*/  STL.64 [R1+0x428], R16 ;  /* 0x0004281001007387 */ /* 0x0003e80000100a00 */
[----:B------:R3:W-:Y:S04]  /*6910*/  LDGSTS.E [R23+0x19000], [R32.64], P0 ;  /* 0x1900000020177fae */ /* 0x0007e8000812184e */
[----:B------:R3:W-:Y:S04]  /*6920*/  LDGSTS.E [R23+0x1a000], [R36.64], P0 ;  /* 0x1a00000024177fae */ /* 0x0007e8000812184e */
[----:B-1----:R-:W2:Y:S04]  /*6930*/  LDL.LU.64 R16, [R1+0xa0] ;  /* 0x0000a00001107983 */ /* 0x002ea80000300a00 */
[----:B------:R1:W-:Y:S04]  /*6940*/  STL.64 [R1+0x430], R20 ;  /* 0x0004301401007387 */ /* 0x0003e80000100a00 */
[----:B------:R3:W-:Y:S04]  /*6950*/  LDGSTS.E [R23+0x1b000], [R40.64], P0 ;  /* 0x1b00000028177fae */ /* 0x0007e8000812184e */
[----:B------:R3:W-:Y:S04]  /*6960*/  LDGSTS.E [R23+0x1c000], [R44.64], P0 ;  /* 0x1c0000002c177fae */ /* 0x0007e8000812184e */
[----:B-1----:R-:W2:Y:S04]  /*6970*/  LDL.LU.64 R20, [R1+0x190] ;  /* 0x0001900001147983 */ /* 0x002ea80000300a00 */
[----:B------:R1:W-:Y:S04]  /*6980*/  STL.64 [R1+0x438], R24 ;  /* 0x0004381801007387 */ /* 0x0003e80000100a00 */
[----:B---3--:R3:W-:Y:S04]  /*6990*/  LDGSTS.E [R23+0x1d000], [R48.64], P0 ;  /* 0x1d00000030177fae */ /* 0x0087e8000812184e */
[----:B------:R3:W-:Y:S04]  /*69a0*/  LDGSTS.E [R23+0x1e000], [R52.64], P0 ;  /* 0x1e00000034177fae */ /* 0x0007e8000812184e */
[----:B-1----:R-:W4:Y:S04]  /*69b0*/  LDL.LU.64 R24, [R1+0xb0] ;  /* 0x0000b00001187983 */ /* 0x002f280000300a00 */
[----:B------:R1:W-:Y:S01]  /*69c0*/  STL.64 [R1+0x440], R28 ;  /* 0x0004401c01007387 */ /* 0x0003e20000100a00 */
[----:B------:R-:W-:-:S03]  /*69d0*/  LOP3.LUT R0, R23, 0x40, RZ, 0x3c, !PT ;  /* 0x0000004017007812 */ /* 0x000fc600078e3cff */
[----:B------:R3:W-:Y:S04]  /*69e0*/  LDGSTS.E [R23+0x1f000], [R56.64], P0 ;  /* 0x1f00000038177fae */ /* 0x0007e8000812184e */
[----:B-1----:R-:W4:Y:S04]  /*69f0*/  LDL.64 R28, [R1+0x110] ;  /* 0x00011000011c7983 */ /* 0x002f280000100a00 */
[----:B------:R1:W-:Y:S04]  /*6a00*/  STL.64 [R1+0x448], R32 ;  /* 0x0004482001007387 */ /* 0x0003e80000100a00 */
[----:B-1----:R-:W4:Y:S04]  /*6a10*/  LDL.LU.64 R32, [R1+0xc0] ;  /* 0x0000c00001207983 */ /* 0x002f280000300a00 */
[----:B------:R1:W-:Y:S04]  /*6a20*/  STL.64 [R1+0x450], R36 ;  /* 0x0004502401007387 */ /* 0x0003e80000100a00 */
[----:B-1----:R-:W4:Y:S04]  /*6a30*/  LDL.64 R36, [R1+0x120] ;  /* 0x0001200001247983 */ /* 0x002f280000100a00 */
[----:B------:R1:W-:Y:S04]  /*6a40*/  STL.64 [R1+0x458], R40 ;  /* 0x0004582801007387 */ /* 0x0003e80000100a00 */
[----:B-1----:R-:W4:Y:S04]  /*6a50*/  LDL.LU.64 R40, [R1+0xd0] ;  /* 0x0000d00001287983 */ /* 0x002f280000300a00 */
[----:B------:R1:W-:Y:S04]  /*6a60*/  STL.64 [R1+0x460], R44 ;  /* 0x0004602c01007387 */ /* 0x0003e80000100a00 */
[----:B-1----:R-:W4:Y:S04]  /*6a70*/  LDL.64 R44, [R1+0x130] ;  /* 0x00013000012c7983 */ /* 0x002f280000100a00 */
[----:B------:R3:W-:Y:S04]  /*6a80*/  STL.64 [R1+0x468], R48 ;  /* 0x0004683001007387 */ /* 0x0007e80000100a00 */
[----:B---3--:R-:W3:Y:S04]  /*6a90*/  LDL.LU.64 R48, [R1+0xe0] ;  /* 0x0000e00001307983 */ /* 0x008ee80000300a00 */
[----:B------:R1:W-:Y:S04]  /*6aa0*/  STL.64 [R1+0x470], R52 ;  /* 0x0004703401007387 */ /* 0x0003e80000100a00 */
[----:B-1----:R-:W3:Y:S04]  /*6ab0*/  LDL.64 R52, [R1+0x140] ;  /* 0x0001400001347983 */ /* 0x002ee80000100a00 */
[----:B------:R-:W4:Y:S04]  /*6ac0*/  LDL.LU R23, [R1+0x528] ;  /* 0x0005280001177983 */ /* 0x000f280000300800 */
[----:B------:R1:W-:Y:S04]  /*6ad0*/  STL.64 [R1+0x478], R56 ;  /* 0x0004783801007387 */ /* 0x0003e80000100a00 */
[----:B-1----:R-:W4:Y:S04]  /*6ae0*/  LDL.LU.64 R56, [R1+0xf0] ;  /* 0x0000f00001387983 */ /* 0x002f280000300a00 */
[----:B--2---:R1:W-:Y:S04]  /*6af0*/  LDGSTS.E [R0+0x800], [R20.64], P0 ;  /* 0x0080000014007fae */ /* 0x0043e8000812184e */
[----:B------:R2:W-:Y:S04]  /*6b00*/  LDGSTS.E [R0+0x1800], [R18.64], P0 ;  /* 0x0180000012007fae */ /* 0x0005e8000812184e */
[----:B------:R1:W-:Y:S04]  /*6b10*/  LDGSTS.E [R0+0x2800], [R14.64], P0 ;  /* 0x028000000e007fae */ /* 0x0003e8000812184e */
[----:B------:R1:W-:Y:S04]  /*6b20*/  LDGSTS.E [R0+0x3800], [R10.64], P0 ;  /* 0x038000000a007fae */ /* 0x0003e8000812184e */
[----:B--2---:R-:W2:Y:S04]  /*6b30*/  LDL.LU.64 R18, [R1+0x520] ;  /* 0x0005200001127983 */ /* 0x004ea80000300a00 */
[----:B-1----:R-:W2:Y:S04]  /*6b40*/  LDL.LU.64 R14, [R1+0x518] ;  /* 0x00051800010e7983 */ /* 0x002ea80000300a00 */
[----:B------:R-:W2:Y:S04]  /*6b50*/  LDL.LU.64 R10, [R1+0x510] ;  /* 0x00051000010a7983 */ /* 0x000ea80000300a00 */
[----:B------:R1:W-:Y:S04]  /*6b60*/  LDGSTS.E [R0+0x4800], [R6.64], P0 ;  /* 0x0480000006007fae */ /* 0x0003e8000812184e */
[----:B-1----:R-:W2:Y:S04]  /*6b70*/  LDL.LU.64 R6, [R1+0x508] ;  /* 0x0005080001067983 */ /* 0x002ea80000300a00 */
[----:B---3--:R1:W-:Y:S04]  /*6b80*/  LDGSTS.E [R0+0x5800], [R52.64], P0 ;  /* 0x0580000034007fae */ /* 0x0083e8000812184e */
[----:B----4-:R3:W-:Y:S04]  /*6b90*/  LDGSTS.E [R0+0x6800], [R44.64], P0 ;  /* 0x068000002c007fae */ /* 0x0107e8000812184e */
[----:B------:R4:W-:Y:S04]  /*6ba0*/  LDGSTS.E [R0+0x7800], [R36.64], P0 ;  /* 0x0780000024007fae */ /* 0x0009e8000812184e */
[----:B------:R1:W-:Y:S04]  /*6bb0*/  LDGSTS.E [R0+0x8800], [R28.64], P0 ;  /* 0x088000001c007fae */ /* 0x0003e8000812184e */
[----:B------:R1:W-:Y:S04]  /*6bc0*/  LDGSTS.E [R0+0x9800], [R12.64], P0 ;  /* 0x098000000c007fae */ /* 0x0003e8000812184e */
[----:B---3--:R-:W3:Y:S04]  /*6bd0*/  LDL.LU.64 R44, [R1+0x80] ;  /* 0x00008000012c7983 */ /* 0x008ee80000300a00 */
[----:B------:R-:W2:Y:S04]  /*6be0*/  S2R R2, SR_TID.X ;  /* 0x0000000000027919 */ /* 0x000ea80000002100 */
[----:B-1----:R-:W3:Y:S04]  /*6bf0*/  LDL.LU.64 R12, [R1+0x78] ;  /* 0x00007800010c7983 */ /* 0x002ee80000300a00 */
[----:B------:R-:W3:Y:S04]  /*6c00*/  LDL.LU.64 R28, [R1+0x70] ;  /* 0x00007000011c7983 */ /* 0x000ee80000300a00 */
[----:B----4-:R-:W4:Y:S04]  /*6c10*/  LDL R37, [R1+0x240] ;  /* 0x0002400001257983 */ /* 0x010f280000100800 */
[----:B------:R1:W-:Y:S04]  /*6c20*/  LDGSTS.E [R0+0xa800], [R56.64], P0 ;  /* 0x0a80000038007fae */ /* 0x0003e8000812184e */
[----:B------:R1:W-:Y:S04]  /*6c30*/  LDGSTS.E [R0+0xb800], [R48.64], P0 ;  /* 0x0b80000030007fae */ /* 0x0003e8000812184e */
[----:B------:R1:W-:Y:S04]  /*6c40*/  LDGSTS.E [R0+0xc800], [R40.64], P0 ;  /* 0x0c80000028007fae */ /* 0x0003e8000812184e */
[----:B------:R1:W-:Y:S04]  /*6c50*/  LDGSTS.E [R0+0xd800], [R32.64], P0 ;  /* 0x0d80000020007fae */ /* 0x0003e8000812184e */
[----:B------:R1:W-:Y:S04]  /*6c60*/  LDGSTS.E [R0+0xe800], [R24.64], P0 ;  /* 0x0e80000018007fae */ /* 0x0003e8000812184e */
[----:B------:R1:W-:Y:S04]  /*6c70*/  LDGSTS.E [R0+0xf800], [R16.64], P0 ;  /* 0x0f80000010007fae */ /* 0x0003e8000812184e */
[----:B------:R1:W-:Y:S04]  /*6c80*/  LDGSTS.E [R0+0x10800], [R8.64], P0 ;  /* 0x1080000008007fae */ /* 0x0003e8000812184e */
[----:B------:R1:W-:Y:S01]  /*6c90*/  LDGSTS.E [R0+0x11800], [R4.64], P0 ;  /* 0x1180000004007fae */ /* 0x0003e2000812184e */
[----:B------:R-:W-:-:S03]  /*6ca0*/  PLOP3.LUT P1, PT, PT, PT, UP0, 0x80, 0x0 ;  /* 0x000000000000781c */ /* 0x000fc60003f2f008 */
[----:B------:R-:W-:Y:S04]  /*6cb0*/  STL.64 [R1+0x480], R56 ;  /* 0x0004803801007387 */ /* 0x000fe80000100a00 */
[----:B------:R-:W-:Y:S04]  /*6cc0*/  STL.64 [R1+0x488], R48 ;  /* 0x0004883001007387 */ /* 0x000fe80000100a00 */
[----:B------:R-:W-:Y:S04]  /*6cd0*/  STL.64 [R1+0x490], R40 ;  /* 0x0004902801007387 */ /* 0x000fe80000100a00 */
[----:B------:R-:W-:Y:S04]  /*6ce0*/  STL.64 [R1+0x498], R32 ;  /* 0x0004982001007387 */ /* 0x000fe80000100a00 */
[----:B------:R-:W-:Y:S04]  /*6cf0*/  STL.64 [R1+0x4a0], R24 ;  /* 0x0004a01801007387 */ /* 0x000fe80000100a00 */
[----:B------:R-:W-:Y:S01]  /*6d00*/  STL.64 [R1+0x4a8], R16 ;  /* 0x0004a81001007387 */ /* 0x000fe20000100a00 */
[----:B------:R-:W-:-:S03]  /*6d10*/  PLOP3.LUT P2, PT, PT, PT, UP0, 0x80, 0x0 ;  /* 0x000000000000781c */ /* 0x000fc60003f4f008 */
[----:B------:R-:W-:Y:S04]  /*6d20*/  STL.64 [R1+0x4b0], R8 ;  /* 0x0004b00801007387 */ /* 0x000fe80000100a00 */
[----:B------:R3:W-:Y:S04]  /*6d30*/  STL.64 [R1+0x4b8], R4 ;  /* 0x0004b80401007387 */ /* 0x0007e80000100a00 */
[----:B--2---:R1:W-:Y:S04]  /*6d40*/  LDGSTS.E [R0+0x12800], [R6.64], P0 ;  /* 0x1280000006007fae */ /* 0x0043e8000812184e */
[----:B------:R1:W-:Y:S04]  /*6d50*/  LDGSTS.E [R0+0x13800], [R10.64], P0 ;  /* 0x138000000a007fae */ /* 0x0003e8000812184e */
        /* <DEDUP_REMOVED lines=12> */
[----:B------:R-:W0:Y:S04]  /*6e20*/  LDGDEPBAR ;  /* 0x00000000000079af */ /* 0x000e280000000000 */
[----:B------:R-:W-:Y:S01]  /*6e30*/  BAR.SYNC.DEFER_BLOCKING 0x0 ;  /* 0x0000000000007b1d */ /* 0x000fe20000010000 */
[----:B-1----:R-:W-:-:S02]  /*6e40*/  LEA.HI R0, R2, 0x8, RZ, 0x1a ;  /* 0x0000000802007811 */ /* 0x002fc400078fd0ff */
[----:B------:R-:W-:Y:S02]  /*6e50*/  SHF.R.U32.HI R2, RZ, 0x6, R2 ;  /* 0x00000006ff027819 */ /* 0x000fe40000011602 */
[----:B------:R-:W-:Y:S02]  /*6e60*/  ISETP.GE.AND P0, PT, R0, UR11, PT ;  /* 0x0000000b00007c0c */ /* 0x000fe4000bf06270 */
[----:B------:R-:W-:Y:S02]  /*6e70*/  SGXT.U32 R2, R2, 0x3 ;  /* 0x000000030202781a */ /* 0x000fe40000000000 */
[----:B------:R-:W-:Y:S02]  /*6e80*/  SEL R0, RZ, 0x4, P0 ;  /* 0x00000004ff007807 */ /* 0x000fe40000000000 */
[----:B------:R-:W-:Y:S02]  /*6e90*/  LOP3.LUT R2, R2, 0x10, RZ, 0xfc, !PT ;  /* 0x0000001002027812 */ /* 0x000fe400078efcff */
[----:B------:R-:W-:-:S02]  /*6ea0*/  SEL R0, R0, RZ, P1 ;  /* 0x000000ff00007207 */ /* 0x000fc40000800000 */
[----:B------:R-:W-:Y:S02]  /*6eb0*/  ISETP.GE.AND P0, PT, R2, UR11, PT ;  /* 0x0000000b02007c0c */ /* 0x000fe4000bf06270 */
[----:B------:R-:W-:Y:S01]  /*6ec0*/  ISETP.NE.U32.AND P1, PT, R0, RZ, PT ;  /* 0x000000ff0000720c */ /* 0x000fe20003f25070 */
[----:B------:R-:W-:Y:S01]  /*6ed0*/  IMAD.U32 R0, RZ, RZ, UR7 ;  /* 0x00000007ff007e24 */ /* 0x000fe2000f8e00ff */
[----:B------:R-:W-:Y:S04]  /*6ee0*/  STL.64 [R1+0x4c0], R6 ;  /* 0x0004c00601007387 */ /* 0x000fe80000100a00 */
[----:B------:R-:W-:Y:S04]  /*6ef0*/  STL.64 [R1+0x4c8], R10 ;  /* 0x0004c80a01007387 */ /* 0x000fe80000100a00 */
[----:B------:R2:W-:Y:S04]  /*6f00*/  STL.64 [R1+0x4d0], R14 ;  /* 0x0004d00e01007387 */ /* 0x0005e80000100a00 */
[----:B------:R2:W-:Y:S04]  /*6f10*/  STL.64 [R1+0x4d8], R18 ;  /* 0x0004d81201007387 */ /* 0x0005e80000100a00 */
[----:B------:R2:W-:Y:S01]  /*6f20*/  STL.64 [R1+0x4e0], R22 ;  /* 0x0004e01601007387 */ /* 0x0005e20000100a00 */
[----:B---3--:R-:W-:Y:S01]  /*6f30*/  IMAD.WIDE R4, R0, 0x4, R12 ;  /* 0x0000000400047825 */ /* 0x008fe200078e020c */
[----:B------:R-:W-:-:S04]  /*6f40*/  SEL R0, RZ, 0x4, P0 ;  /* 0x00000004ff007807 */ /* 0x000fc80000000000 */
[----:B------:R-:W-:Y:S01]  /*6f50*/  SEL R0, R0, RZ, P2 ;  /* 0x000000ff00007207 */ /* 0x000fe20001000000 */
[----:B------:R-:W-:Y:S01]  /*6f60*/  @!PT LDS RZ, [RZ] ;  /* 0x00000000fffff984 */ /* 0x000fe20000000800 */
[----:B------:R-:W-:Y:S01]  /*6f70*/  @!PT LDS RZ, [RZ] ;  /* 0x00000000fffff984 */ /* 0x000fe20000000800 */
[----:B------:R-:W-:Y:S01]  /*6f80*/  @!PT LDS RZ, [RZ] ;  /* 0x00000000fffff984 */ /* 0x000fe20000000800 */
[----:B----4-:R3:W-:Y:S03]  /*6f90*/  LDGSTS.E [R37+0x48000], [R44.64], P4 ;  /* 0x480000002c257fae */ /* 0x0107e6000a12184e */
[----:B------:R-:W-:Y:S01]  /*6fa0*/  ISETP.NE.U32.AND P2, PT, R0, RZ, PT ;  /* 0x000000ff0000720c */ /* 0x000fe20003f45070 */
[----:B------:R-:W-:Y:S01]  /*6fb0*/  IMAD.U32 R0, RZ, RZ, UR7 ;  /* 0x00000007ff007e24 */ /* 0x000fe2000f8e00ff */
[----:B------:R4:W-:Y:S04]  /*6fc0*/  LDGSTS.E [R37+0x48800], [R4.64], P1 ;  /* 0x4880000004257fae */ /* 0x0009e8000892184e */
[----:B------:R-:W-:Y:S04]  /*6fd0*/  STL.64 [R1+0x4e8], R26 ;  /* 0x0004e81a01007387 */ /* 0x000fe80000100a00 */
[----:B------:R-:W-:Y:S01]  /*6fe0*/  STL.64 [R1+0x4f0], R30 ;  /* 0x0004f01e01007387 */ /* 0x000fe20000100a00 */
[----:B----4-:R-:W-:-:S03]  /*6ff0*/  IMAD.WIDE R4, R0, 0x4, R28 ;  /* 0x0000000400047825 */ /* 0x010fc600078e021c */
[----:B------:R-:W-:Y:S04]  /*7000*/  STL.64 [R1+0x4f8], R34 ;  /* 0x0004f82201007387 */ /* 0x000fe80000100a00 */
[----:B------:R-:W-:Y:S04]  /*7010*/  STL.64 [R1+0x500], R38 ;  /* 0x0005002601007387 */ /* 0x000fe80000100a00 */
[----:B------:R4:W-:Y:S04]  /*7020*/  LDGSTS.E [R37+0x49000], [R4.64], P2 ;  /* 0x4900000004257fae */ /* 0x0009e8000912184e */
[----:B----4-:R-:W2:Y:S04]  /*7030*/  LDL.LU.64 R4, [R1+0x68] ;  /* 0x0000680001047983 */ /* 0x010ea80000300a00 */
[----:B------:R-:W4:Y:S04]  /*7040*/  LDL.LU.64 R16, [R1+0x60] ;  /* 0x0000600001107983 */ /* 0x000f280000300a00 */
[----:B------:R-:W2:Y:S04]  /*7050*/  LDL.LU.64 R8, [R1+0x58] ;  /* 0x0000580001087983 */ /* 0x000ea80000300a00 */
[----:B------:R-:W2:Y:S04]  /*7060*/  LDL.LU.64 R24, [R1+0x50] ;  /* 0x0000500001187983 */ /* 0x000ea80000300a00 */
[----:B------:R-:W2:Y:S04]  /*7070*/  LDL.LU.64 R52, [R1+0x48] ;  /* 0x0000480001347983 */ /* 0x000ea80000300a00 */
[----:B------:R-:W3:Y:S01]  /*7080*/  S2R R2, SR_TID.X ;  /* 0x0000000000027919 */ /* 0x000ee20000002100 */
[----:B------:R-:W-:-:S03]  /*7090*/  PLOP3.LUT P1, PT, PT, PT, UP0, 0x80, 0x0 ;  /* 0x000000000000781c */ /* 0x000fc60003f2f008 */
[----:B------:R-:W4:Y:S04]  /*70a0*/  LDL.LU.64 R32, [R1+0x40] ;  /* 0x0000400001207983 */ /* 0x000f280000300a00 */
[----:B---3--:R-:W3:Y:S04]  /*70b0*/  LDL.LU.64 R44, [R1+0x30] ;  /* 0x00003000012c7983 */ /* 0x008ee80000300a00 */
[----:B------:R-:W3:Y:S04]  /*70c0*/  LDL.LU.64 R40, [R1+0x28] ;  /* 0x0000280001287983 */ /* 0x000ee80000300a00 */
[----:B------:R-:W3:Y:S04]  /*70d0*/  LDL.LU.64 R48, [R1+0x20] ;  /* 0x0000200001307983 */ /* 0x000ee80000300a00 */
[----:B------:R-:W3:Y:S01]  /*70e0*/  LDL.LU.64 R56, [R1+0x18] ;  /* 0x0000180001387983 */ /* 0x000ee20000300a00 */
[----:B------:R-:W-:-:S03]  /*70f0*/  LEA.HI R13, R2, 0x18, RZ, 0x1a ;  /* 0x00000018020d7811 */ /* 0x000fc600078fd0ff */
[----:B------:R-:W3:Y:S01]  /*7100*/  LDL.LU.64 R28, [R1+0x10] ;  /* 0x00001000011c7983 */ /* 0x000ee20000300a00 */
[----:B------:R-:W-:-:S03]  /*7110*/  ISETP.GE.AND P0, PT, R13, UR11, PT ;  /* 0x0000000b0d007c0c */ /* 0x000fc6000bf06270 */
[----:B------:R-:W1:Y:S01]  /*7120*/  S2R R13, SR_TID.X ;  /* 0x00000000000d7919 */ /* 0x000e620000002100 */
[----:B------:R-:W-:Y:S02]  /*7130*/  LEA.HI R2, R2, 0x28, RZ, 0x1a ;  /* 0x0000002802027811 */ /* 0x000fe400078fd0ff */
[----:B------:R-:W-:Y:S02]  /*7140*/  SEL R0, RZ, 0x4, P0 ;  /* 0x00000004ff007807 */ /* 0x000fe40000000000 */
[----:B------:R-:W-:Y:S02]  /*7150*/  ISETP.GE.AND P0, PT, R2, UR11, PT ;  /* 0x0000000b02007c0c */ /* 0x000fe4000bf06270 */
[----:B------:R-:W-:Y:S02]  /*7160*/  SEL R2, R0, RZ, P1 ;  /* 0x000000ff00027207 */ /* 0x000fe40000800000 */
[----:B------:R-:W-:Y:S02]  /*7170*/  PLOP3.LUT P1, PT, PT, PT, UP0, 0x80, 0x0 ;  /* 0x000000000000781c */ /* 0x000fe40003f2f008 */
[----:B------:R-:W-:-:S02]  /*7180*/  SEL R0, RZ, 0x4, P0 ;  /* 0x00000004ff007807 */ /* 0x000fc40000000000 */
[----:B-1----:R-:W-:Y:S02]  /*7190*/  LEA.HI R12, R13, 0x38, RZ, 0x1a ;  /* 0x000000380d0c7811 */ /* 0x002fe400078fd0ff */
[----:B------:R-:W-:-:S04]  /*71a0*/  SHF.R.U32.HI R13, RZ, 0x6, R13 ;  /* 0x00000006ff0d7819 */ /* 0x000fc8000001160d */
[----:B------:R-:W-:-:S04]  /*71b0*/  SGXT.U32 R13, R13, 0x3 ;  /* 0x000000030d0d781a */ /* 0x000fc80000000000 */
[----:B------:R-:W-:Y:S02]  /*71c0*/  LOP3.LUT R13, R13, 0x20, RZ, 0xfc, !PT ;  /* 0x000000200d0d7812 */ /* 0x000fe400078efcff */
[----:B------:R-:W-:Y:S02]  /*71d0*/  ISETP.NE.U32.AND P3, PT, R2, RZ, PT ;  /* 0x000000ff0200720c */ /* 0x000fe40003f65070 */
[----:B------:R-:W-:Y:S02]  /*71e0*/  SEL R2, R0, RZ, P1 ;  /* 0x000000ff00027207 */ /* 0x000fe40000800000 */
[----:B------:R-:W-:Y:S02]  /*71f0*/  ISETP.GE.AND P1, PT, R13, UR11, PT ;  /* 0x0000000b0d007c0c */ /* 0x000fe4000bf26270 */
[----:B------:R-:W1:Y:S01]  /*7200*/  S2R R13, SR_TID.X ;  /* 0x00000000000d7919 */ /* 0x000e620000002100 */
[----:B------:R-:W-:Y:S02]  /*7210*/  ISETP.GE.AND P0, PT, R12, UR11, PT ;  /* 0x0000000b0c007c0c */ /* 0x000fe4000bf06270 */
[----:B------:R-:W-:-:S02]  /*7220*/  PLOP3.LUT P2, PT, PT, PT, UP0, 0x80, 0x0 ;  /* 0x000000000000781c */ /* 0x000fc40003f4f008 */
[----:B------:R-:W-:Y:S02]  /*7230*/  SEL R0, RZ, 0x4, P0 ;  /* 0x00000004ff007807 */ /* 0x000fe40000000000 */
[----:B------:R-:W-:Y:S02]  /*7240*/  ISETP.NE.U32.AND P0, PT, R2, RZ, PT ;  /* 0x000000ff0200720c */ /* 0x000fe40003f05070 */
[----:B------:R-:W-:Y:S02]  /*7250*/  SEL R0, R0, RZ, P2 ;  /* 0x000000ff00007207 */ /* 0x000fe40001000000 */
[----:B------:R-:W-:Y:S02]  /*7260*/  PLOP3.LUT P4, PT, PT, PT, UP0, 0x80, 0x0 ;  /* 0x000000000000781c */ /* 0x000fe40003f8f008 */
[----:B------:R-:W-:Y:S02]  /*7270*/  SEL R2, RZ, 0x4, P1 ;  /* 0x00000004ff027807 */ /* 0x000fe40000800000 */
[----:B-1----:R-:W-:-:S04]  /*7280*/  SHF.R.U32.HI R12, RZ, 0x6, R13 ;  /* 0x00000006ff0c7819 */ /* 0x002fc8000001160d */
[----:B------:R-:W-:-:S04]  /*7290*/  SGXT.U32 R12, R12, 0x3 ;  /* 0x000000030c0c781a */ /* 0x000fc80000000000 */
[----:B------:R-:W-:Y:S02]  /*72a0*/  LOP3.LUT R12, R12, 0x30, RZ, 0xfc, !PT ;  /* 0x000000300c0c7812 */ /* 0x000fe400078efcff */
[----:B------:R-:W-:Y:S02]  /*72b0*/  ISETP.NE.U32.AND P5, PT, R0, RZ, PT ;  /* 0x000000ff0000720c */ /* 0x000fe40003fa5070 */
[----:B------:R-:W-:Y:S02]  /*72c0*/  ISETP.GE.AND P2, PT, R12, UR11, PT ;  /* 0x0000000b0c007c0c */ /* 0x000fe4000bf46270 */
[----:B------:R-:W-:Y:S02]  /*72d0*/  SEL R0, R2, RZ, P4 ;  /* 0x000000ff02007207 */ /* 0x000fe40002000000 */
[----:B------:R-:W-:Y:S02]  /*72e0*/  PLOP3.LUT P1, PT, PT, PT, UP0, 0x80, 0x0 ;  /* 0x000000000000781c */ /* 0x000fe40003f2f008 */
[----:B------:R-:W-:-:S04]  /*72f0*/  SEL R2, RZ, 0x4, P2 ;  /* 0x00000004ff027807 */ /* 0x000fc80001000000 */
[----:B------:R-:W-:-:S04]  /*7300*/  SEL R2, R2, RZ, P1 ;  /* 0x000000ff02027207 */ /* 0x000fc80000800000 */
[----:B------:R-:W-:Y:S01]  /*7310*/  ISETP.NE.U32.AND P6, PT, R2, RZ, PT ;  /* 0x000000ff0200720c */ /* 0x000fe20003fc5070 */
[----:B------:R-:W-:Y:S01]  /*7320*/  IMAD.U32 R2, RZ, RZ, UR7 ;  /* 0x00000007ff027e24 */ /* 0x000fe2000f8e00ff */
[----:B------:R-:W-:-:S04]  /*7330*/  SHF.R.U32.HI R13, RZ, 0x6, R13 ;  /* 0x00000006ff0d7819 */ /* 0x000fc8000001160d */
[----:B------:R-:W-:Y:S01]  /*7340*/  SGXT.U32 R13, R13, 0x3 ;  /* 0x000000030d0d781a */ /* 0x000fe20000000000 */
[----:B--2---:R-:W-:-:S04]  /*7350*/  IMAD.WIDE R14, R2, 0x4, R8 ;  /* 0x00000004020e7825 */ /* 0x004fc800078e0208 */
[----:B------:R-:W-:Y:S02]  /*7360*/  IMAD.WIDE R8, R2, 0x4, R52 ;  /* 0x0000000402087825 */ /* 0x000fe400078e0234 */
[----:B------:R-:W2:Y:S01]  /*7370*/  LDL.LU.64 R52, [R1+0x8] ;  /* 0x0000080001347983 */ /* 0x000ea20000300a00 */
[----:B------:R-:W-:-:S04]  /*7380*/  LOP3.LUT R13, R13, 0x40, RZ, 0xfc, !PT ;  /* 0x000000400d0d7812 */ /* 0x000fc800078efcff */
[----:B------:R-:W-:Y:S02]  /*7390*/  ISETP.GE.AND P4, PT, R13, UR11, PT ;  /* 0x0000000b0d007c0c */ /* 0x000fe4000bf86270 */
[----:B------:R-:W1:Y:S01]  /*73a0*/  S2R R13, SR_TID.X ;  /* 0x00000000000d7919 */ /* 0x000e620000002100 */
[----:B------:R-:W-:Y:S02]  /*73b0*/  ISETP.NE.U32.AND P2, PT, R0, RZ, PT ;  /* 0x000000ff0000720c */ /* 0x000fe40003f45070 */
[----:B------:R-:W-:Y:S02]  /*73c0*/  SEL R0, RZ, 0x4, P4 ;  /* 0x00000004ff007807 */ /* 0x000fe40002000000 */
[----:B-1----:R-:W-:-:S04]  /*73d0*/  LEA.HI R13, R13, 0x48, RZ, 0x1a ;  /* 0x000000480d0d7811 */ /* 0x002fc800078fd0ff */
[----:B------:R-:W-:Y:S02]  /*73e0*/  ISETP.GE.AND P4, PT, R13, UR11, PT ;  /* 0x0000000b0d007c0c */ /* 0x000fe4000bf86270 */
[----:B------:R-:W1:Y:S01]  /*73f0*/  S2R R13, SR_TID.X ;  /* 0x00000000000d7919 */ /* 0x000e620000002100 */
[----:B------:R-:W-:-:S04]  /*7400*/  PLOP3.LUT P1, PT, PT, PT, UP0, 0x80, 0x0 ;  /* 0x000000000000781c */ /* 0x000fc80003f2f008 */
[----:B------:R-:W-:Y:S02]  /*7410*/  SEL R0, R0, RZ, P1 ;  /* 0x000000ff00007207 */ /* 0x000fe40000800000 */
[----:B-1----:R-:W-:-:S04]  /*7420*/  LEA.HI R13, R13, 0x58, RZ, 0x1a ;  /* 0x000000580d0d7811 */ /* 0x002fc800078fd0ff */
[----:B------:R-:W-:Y:S02]  /*7430*/  ISETP.GE.AND P1, PT, R13, UR11, PT ;  /* 0x0000000b0d007c0c */ /* 0x000fe4000bf26270 */
[----:B------:R-:W1:Y:S02]  /*7440*/  S2R R13, SR_TID.X ;  /* 0x00000000000d7919 */ /* 0x000e640000002100 */
[----:B------:R-:W-:Y:S02]  /*7450*/  SEL R12, RZ, 0x4, P1 ;  /* 0x00000004ff0c7807 */ /* 0x000fe40000800000 */
[----:B------:R-:W-:Y:S01]  /*7460*/  ISETP.NE.U32.AND P1, PT, R0, RZ, PT ;  /* 0x000000ff0000720c */ /* 0x000fe20003f25070 */
[----:B------:R-:W-:Y:S01]  /*7470*/  IMAD.U32 R0, RZ, RZ, UR7 ;  /* 0x00000007ff007e24 */ /* 0x000fe2000f8e00ff */
[----:B------:R-:W-:Y:S01]  /*7480*/  SEL R7, RZ, 0x4, P4 ;  /* 0x00000004ff077807 */ /* 0x000fe20002000000 */
[----:B------:R-:W-:-:S04]  /*7490*/  IMAD.WIDE R18, R2, 0x4, R4 ;  /* 0x0000000402127825 */ /* 0x000fc800078e0204 */
[----:B---3--:R-:W-:Y:S01]  /*74a0*/  IMAD.WIDE R22, R0, 0x4, R40 ;  /* 0x0000000400167825 */ /* 0x008fe200078e0228 */
[----:B------:R3:W-:Y:S03]  /*74b0*/  LDGSTS.E [R37+0x49800], [R18.64], P3 ;  /* 0x4980000012257fae */ /* 0x0007e6000992184e */
[----:B------:R-:W-:Y:S01]  /*74c0*/  IMAD.WIDE R44, R2, 0x4, R44 ;  /* 0x00000004022c7825 */ /* 0x000fe200078e022c */
[----:B------:R3:W-:Y:S01]  /*74d0*/  STL.64 [R1+0x1d0], R22 ;  /* 0x0001d01601007387 */ /* 0x0007e20000100a00 */
[----:B-1----:R-:W-:-:S04]  /*74e0*/  LEA.HI R36, R13, 0x68, RZ, 0x1a ;  /* 0x000000680d247811 */ /* 0x002fc800078fd0ff */
[----:B------:R-:W-:Y:S02]  /*74f0*/  ISETP.GE.AND P4, PT, R36, UR11, PT ;  /* 0x0000000b24007c0c */ /* 0x000fe4000bf86270 */
[C---:B------:R-:W-:Y:S02]  /*7500*/  LEA.HI R36, R13.reuse, 0x78, RZ, 0x1a ;  /* 0x000000780d247811 */ /* 0x040fe400078fd0ff */
[----:B------:R-:W-:Y:S01]  /*7510*/  LOP3.LUT R13, R13, 0x7f, RZ, 0xc0, !PT ;  /* 0x0000007f0d0d7812 */ /* 0x000fe200078ec0ff */
[----:B---3--:R-:W-:Y:S01]  /*7520*/  IMAD.WIDE R22, R2, 0x4, R48 ;  /* 0x0000000402167825 */ /* 0x008fe200078e0230 */
[----:B------:R-:W-:Y:S02]  /*7530*/  SEL R2, RZ, 0x4, P4 ;  /* 0x00000004ff027807 */ /* 0x000fe40002000000 */
[----:B------:R-:W-:Y:S01]  /*7540*/  ISETP.GE.AND P4, PT, R13, UR11, PT ;  /* 0x0000000b0d007c0c */ /* 0x000fe2000bf86270 */
[----:B------:R-:W-:Y:S01]  /*7550*/  IMAD.WIDE R18, R0, 0x4, R56 ;  /* 0x0000000400127825 */ /* 0x000fe200078e0238 */
[----:B------:R-:W1:Y:S03]  /*7560*/  S2R R13, SR_TID.X ;  /* 0x00000000000d7919 */ /* 0x000e660000002100 */
[----:B------:R-:W-:Y:S01]  /*7570*/  IMAD.U32 R6, RZ, RZ, UR7 ;  /* 0x00000007ff067e24 */ /* 0x000fe2000f8e00ff */
[----:B------:R-:W-:Y:S04]  /*7580*/  STL.64 [R1+0x1c8], R22 ;  /* 0x0001c81601007387 */ /* 0x000fe80000100a00 */
[----:B------:R3:W-:Y:S02]  /*7590*/  STL.64 [R1+0x1c0], R18 ;  /* 0x0001c01201007387 */ /* 0x0007e40000100a00 */
[----:B---3--:R-:W-:-:S02]  /*75a0*/  IMAD.WIDE R18, R6, 0x4, R28 ;  /* 0x0000000406127825 */ /* 0x008fc400078e021c */
[----:B------:R-:W3:Y:S02]  /*75b0*/  S2R R29, SR_TID.X ;  /* 0x00000000001d7919 */ /* 0x000ee40000002100 */
[----:B----4-:R-:W-:Y:S01]  /*75c0*/  IMAD.WIDE R16, R0, 0x4, R16 ;  /* 0x0000000400107825 */ /* 0x010fe200078e0210 */
[----:B-1----:R-:W-:Y:S02]  /*75d0*/  SHF.R.U32.HI R13, RZ, 0x6, R13 ;  /* 0x00000006ff0d7819 */ /* 0x002fe4000001160d */
[----:B------:R-:W-:Y:S02]  /*75e0*/  ISETP.GE.AND P3, PT, R36, UR11, PT ;  /* 0x0000000b24007c0c */ /* 0x000fe4000bf66270 */
[----:B------:R1:W-:Y:S01]  /*75f0*/  LDGSTS.E [R37+0x4a000], [R16.64], P2 ;  /* 0x4a00000010257fae */ /* 0x0003e2000912184e */
[----:B------:R-:W-:Y:S01]  /*7600*/  PLOP3.LUT P2, PT, PT, PT, UP0, 0x80, 0x0 ;  /* 0x000000000000781c */ /* 0x000fe20003f4f008 */
[----:B------:R-:W-:Y:S01]  /*7610*/  IMAD.WIDE R10, R0, 0x4, R24 ;  /* 0x00000004000a7825 */ /* 0x000fe200078e0218 */
[----:B------:R-:W-:-:S03]  /*7620*/  SGXT.U32 R13, R13, 0x3 ;  /* 0x000000030d0d781a */ /* 0x000fc60000000000 */
[----:B------:R-:W-:Y:S01]  /*7630*/  IMAD.WIDE R4, R0, 0x4, R32 ;  /* 0x0000000400047825 */ /* 0x000fe200078e0220 */
[----:B------:R-:W-:Y:S02]  /*7640*/  SEL R0, RZ, 0x4, P3 ;  /* 0x00000004ff007807 */ /* 0x000fe40001800000 */
[----:B------:R-:W-:Y:S01]  /*7650*/  SEL R6, RZ, 0x4, P4 ;  /* 0x00000004ff067807 */ /* 0x000fe20002000000 */
[----:B------:R2:W-:Y:S01]  /*7660*/  STL.64 [R1+0x1b8], R18 ;  /* 0x0001b81201007387 */ /* 0x0005e20000100a00 */
[----:B------:R-:W-:Y:S02]  /*7670*/  PLOP3.LUT P3, PT, PT, PT, UP0, 0x80, 0x0 ;  /* 0x000000000000781c */ /* 0x000fe40003f6f008 */
[----:B-1----:R-:W-:Y:S01]  /*7680*/  SEL R16, R12, RZ, P2 ;  /* 0x000000ff0c107207 */ /* 0x002fe20001000000 */
[----:B------:R1:W-:Y:S01]  /*7690*/  LDGSTS.E [R37+0x4a800], [R14.64], P0 ;  /* 0x4a8000000e257fae */ /* 0x0003e2000812184e */
[----:B---3--:R-:W-:-:S03]  /*76a0*/  SHF.R.U32.HI R29, RZ, 0x6, R29 ;  /* 0x00000006ff1d7819 */ /* 0x008fc6000001161d */
[----:B------:R3:W-:Y:S01]  /*76b0*/  LDGSTS.E [R37+0x4b000], [R10.64], P6 ;  /* 0x4b0000000a257fae */ /* 0x0007e2000b12184e */
[----:B------:R-:W-:Y:S02]  /*76c0*/  LOP3.LUT R12, R13, 0x50, RZ, 0xfc, !PT ;  /* 0x000000500d0c7812 */ /* 0x000fe400078efcff */
[----:B------:R-:W-:Y:S01]  /*76d0*/  SGXT.U32 R29, R29, 0x3 ;  /* 0x000000031d1d781a */ /* 0x000fe20000000000 */
[----:B------:R2:W-:Y:S01]  /*76e0*/  LDGSTS.E [R37+0x4b800], [R8.64], P5 ;  /* 0x4b80000008257fae */ /* 0x0005e2000a92184e */
[----:B------:R-:W-:Y:S01]  /*76f0*/  SEL R17, R7, RZ, P3 ;  /* 0x000000ff07117207 */ /* 0x000fe20001800000 */
[----:B------:R-:W-:Y:S01]  /*7700*/  IMAD.U32 R7, RZ, RZ, UR7 ;  /* 0x00000007ff077e24 */ /* 0x000fe2000f8e00ff */
[----:B------:R-:W-:Y:S01]  /*7710*/  PLOP3.LUT P4, PT, PT, PT, UP0, 0x80, 0x0 ;  /* 0x000000000000781c */ /* 0x000fe20003f8f008 */
[----:B------:R1:W-:Y:S01]  /*7720*/  LDGSTS.E [R37+0x4c000], [R4.64], P1 ;  /* 0x4c00000004257fae */ /* 0x0003e2000892184e */
[----:B------:R-:W-:Y:S02]  /*7730*/  PLOP3.LUT P3, PT, PT, PT, UP0, 0x80, 0x0 ;  /* 0x000000000000781c */ /* 0x000fe40003f6f008 */
[----:B------:R-:W-:-:S02]  /*7740*/  ISETP.GE.AND P2, PT, R12, UR11, PT ;  /* 0x0000000b0c007c0c */ /* 0x000fc4000bf46270 */
[----:B------:R-:W-:Y:S02]  /*7750*/  LOP3.LUT R28, R29, 0x60, RZ, 0xfc, !PT ;  /* 0x000000601d1c7812 */ /* 0x000fe400078efcff */
[----:B------:R-:W-:Y:S02]  /*7760*/  SEL R12, R0, RZ, P4 ;  /* 0x000000ff000c7207 */ /* 0x000fe40002000000 */
[----:B------:R-:W-:Y:S02]  /*7770*/  SEL R13, R2, RZ, P3 ;  /* 0x000000ff020d7207 */ /* 0x000fe40001800000 */
[----:B------:R-:W-:Y:S01]  /*7780*/  PLOP3.LUT P4, PT, PT, PT, UP0, 0x80, 0x0 ;  /* 0x000000000000781c */ /* 0x000fe20003f8f008 */
[----:B------:R-:W-:Y:S01]  /*7790*/  IMAD.U32 R0, RZ, RZ, UR7 ;  /* 0x00000007ff007e24 */ /* 0x000fe2000f8e00ff */
[----:B------:R-:W-:Y:S02]  /*77a0*/  SEL R2, RZ, 0x4, P2 ;  /* 0x00000004ff027807 */ /* 0x000fe40001000000 */
[----:B------:R-:W-:-:S02]  /*77b0*/  PLOP3.LUT P3, PT, PT, PT, UP0, 0x80, 0x0 ;  /* 0x000000000000781c */ /* 0x000fc40003f6f008 */
[----:B------:R-:W-:Y:S02]  /*77c0*/  ISETP.GE.AND P2, PT, R28, UR11, PT ;  /* 0x0000000b1c007c0c */ /* 0x000fe4000bf46270 */
[----:B------:R-:W-:Y:S02]  /*77d0*/  LOP3.LUT R29, R29, 0x70, RZ, 0xfc, !PT ;  /* 0x000000701d1d7812 */ /* 0x000fe400078efcff */
[----:B------:R-:W-:Y:S01]  /*77e0*/  ISETP.NE.U32.AND P0, PT, R12, RZ, PT ;  /* 0x000000ff0c00720c */ /* 0x000fe20003f05070 */
[----:B--2---:R-:W-:Y:S01]  /*77f0*/  IMAD.WIDE R18, R7, 0x4, R52 ;  /* 0x0000000407127825 */ /* 0x004fe200078e0234 */
[----:B------:R-:W-:Y:S02]  /*7800*/  SEL R7, R6, RZ, P4 ;  /* 0x000000ff06077207 */ /* 0x000fe40002000000 */
[----:B------:R-:W-:Y:S02]  /*7810*/  SEL R6, R2, RZ, P3 ;  /* 0x000000ff02067207 */ /* 0x000fe40001800000 */
[----:B------:R2:W-:Y:S01]  /*7820*/  STL.64 [R1+0x1b0], R18 ;  /* 0x0001b01201007387 */ /* 0x0005e20000100a00 */
[----:B------:R-:W-:-:S02]  /*7830*/  SEL R2, RZ, 0x4, P2 ;  /* 0x00000004ff027807 */ /* 0x000fc40001000000 */
[----:B------:R-:W-:Y:S02]  /*7840*/  PLOP3.LUT P2, PT, PT, PT, UP0, 0x80, 0x0 ;  /* 0x000000000000781c */ /* 0x000fe40003f4f008 */
[----:B------:R-:W-:Y:S01]  /*7850*/  ISETP.GE.AND P3, PT, R29, UR11, PT ;  /* 0x0000000b1d007c0c */ /* 0x000fe2000bf66270 */
[----:B--2---:R-:W-:Y:S01]  /*7860*/  IMAD.WIDE R18, R0, 0x4, R60 ;  /* 0x0000000400127825 */ /* 0x004fe200078e023c */
[----:B------:R-:W-:Y:S02]  /*7870*/  SEL R60, R2, RZ, P2 ;  /* 0x000000ff023c7207 */ /* 0x000fe40001000000 */
[----:B------:R-:W-:Y:S02]  /*7880*/  ISETP.NE.U32.AND P2, PT, R13, RZ, PT ;  /* 0x000000ff0d00720c */ /* 0x000fe40003f45070 */
[----:B------:R2:W-:Y:S04]  /*7890*/  STL.64 [R1+0x1a8], R18 ;  /* 0x0001a81201007387 */ /* 0x0005e80000100a00 */
[----:B------:R-:W4:Y:S04]  /*78a0*/  LDL.LU.64 R28, [R1+0x198] ;  /* 0x00019800011c7983 */ /* 0x000f280000300a00 */
[----:B------:R-:W4:Y:S04]  /*78b0*/  LDL.LU.64 R12, [R1+0x188] ;  /* 0x00018800010c7983 */ /* 0x000f280000300a00 */
[----:B------:R-:W4:Y:S04]  /*78c0*/  LDL.LU.64 R38, [R1+0x178] ;  /* 0x0001780001267983 */ /* 0x000f280000300a00 */
[----:B------:R-:W4:Y:S01]  /*78d0*/  LDL.LU.64 R34, [R1+0x170] ;  /* 0x0001700001227983 */ /* 0x000f220000300a00 */
[----:B------:R-:W-:-:S03]  /*78e0*/  SEL R0, RZ, 0x4, P3 ;  /* 0x00000004ff007807 */ /* 0x000fc60001800000 */
[----:B------:R-:W4:Y:S01]  /*78f0*/  LDL.LU.64 R30, [R1+0x168] ;  /* 0x00016800011e7983 */ /* 0x000f220000300a00 */
[----:B------:R-:W-:-:S03]  /*7900*/  PLOP3.LUT P4, PT, PT, PT, UP0, 0x80, 0x0 ;  /* 0x000000000000781c */ /* 0x000fc60003f8f008 */
[----:B------:R-:W4:Y:S01]  /*7910*/  LDL.LU.64 R26, [R1+0x160] ;  /* 0x00016000011a7983 */ /* 0x000f220000300a00 */
[----:B------:R-:W-:-:S03]  /*7920*/  ISETP.NE.U32.AND P6, PT, R7, RZ, PT ;  /* 0x000000ff0700720c */ /* 0x000fc60003fc5070 */
[----:B------:R-:W4:Y:S01]  /*7930*/  LDL.LU.64 R22, [R1+0x158] ;  /* 0x0001580001167983 */ /* 0x000f220000300a00 */
[----:B------:R-:W-:-:S03]  /*7940*/  ISETP.NE.U32.AND P5, PT, R6, RZ, PT ;  /* 0x000000ff0600720c */ /* 0x000fc60003fa5070 */
[----:B--2---:R-:W2:Y:S01]  /*7950*/  LDL.LU.64 R18, [R1+0x150] ;  /* 0x0001500001127983 */ /* 0x004ea20000300a00 */
[----:B------:R-:W-:-:S03]  /*7960*/  SEL R2, R0, RZ, P4 ;  /* 0x000000ff00027207 */ /* 0x000fc60002000000 */
[----:B-1----:R-:W2:Y:S01]  /*7970*/  LDL.LU.64 R14, [R1+0x148] ;  /* 0x00014800010e7983 */ /* 0x002ea20000300a00 */
[----:B------:R-:W-:-:S03]  /*7980*/  ISETP.NE.U32.AND P3, PT, R17, RZ, PT ;  /* 0x000000ff1100720c */ /* 0x000fc60003f65070 */
[----:B---3--:R-:W3:Y:S01]  /*7990*/  LDL.LU.64 R10, [R1+0x140] ;  /* 0x00014000010a7983 */ /* 0x008ee20000300a00 */
[----:B------:R-:W-:-:S03]  /*79a0*/  ISETP.NE.U32.AND P4, PT, R16, RZ, PT ;  /* 0x000000ff1000720c */ /* 0x000fc60003f85070 */
[----:B------:R-:W2:Y:S04]  /*79b0*/  LDL.LU.64 R6, [R1+0x138] ;  /* 0x0001380001067983 */ /* 0x000ea80000300a00 */
[----:B------:R-:W2:Y:S04]  /*79c0*/  LDL.LU.64 R4, [R1+0x130] ;  /* 0x0001300001047983 */ /* 0x000ea80000300a00 */
[----:B------:R-:W2:Y:S04]  /*79d0*/  LDL.LU.64 R8, [R1+0x128] ;  /* 0x0001280001087983 */ /* 0x000ea80000300a00 */
[----:B------:R-:W3:Y:S04]  /*79e0*/  LDL.LU.64 R16, [R1+0x120] ;  /* 0x0001200001107983 */ /* 0x000ee80000300a00 */
[----:B------:R-:W3:Y:S04]  /*79f0*/  LDL.LU.64 R24, [R1+0x118] ;  /* 0x0001180001187983 */ /* 0x000ee80000300a00 */
[----:B------:R-:W3:Y:S01]  /*7a00*/  LDL.LU.64 R32, [R1+0x110] ;  /* 0x0001100001207983 */ /* 0x000ee20000300a00 */
[----:B------:R-:W-:-:S03]  /*7a10*/  ISETP.NE.U32.AND P1, PT, R60, RZ, PT ;  /* 0x000000ff3c00720c */ /* 0x000fc60003f25070 */
[----:B------:R-:W3:Y:S04]  /*7a20*/  LDL.LU.64 R40, [R1+0x108] ;  /* 0x0001080001287983 */ /* 0x000ee80000300a00 */
[----:B------:R-:W3:Y:S04]  /*7a30*/  LDL.LU.64 R48, [R1+0x100] ;  /* 0x0001000001307983 */ /* 0x000ee80000300a00 */
[----:B------:R-:W3:Y:S04]  /*7a40*/  LDL.LU.64 R56, [R1+0xf8] ;  /* 0x0000f80001387983 */ /* 0x000ee80000300a00 */
[----:B------:R-:W3:Y:S04]  /*7a50*/  LDL.LU.64 R52, [R1+0xe8] ;  /* 0x0000e80001347983 */ /* 0x000ee80000300a00 */
[----:B------:R-:W3:Y:S01]  /*7a60*/  LDL.LU.64 R60, [R1+0x180] ;  /* 0x00018000013c7983 */ /* 0x000ee20000300a00 */
[----:B------:R-:W-:-:S03]  /*7a70*/  USHF.L.U32 UR8, UR9, 0x7, URZ ;  /* 0x0000000709087899 */ /* 0x000fc6000800063f */
[----:B------:R1:W-:Y:S03]  /*7a80*/  LDGSTS.E [R37+0x4c800], [R44.64], P3 ;  /* 0x4c8000002c257fae */ /* 0x0003e6000992184e */
[----:B------:R-:W-:-:S04]  /*7a90*/  IMAD.U32 R0, RZ, RZ, UR8 ;  /* 0x00000008ff007e24 */ /* 0x000fc8000f8e00ff */
[C---:B------:R-:W-:Y:S01]  /*7aa0*/  IMAD.WIDE R20, R0.reuse, 0x4, R20 ;  /* 0x0000000400147825 */ /* 0x040fe200078e0214 */
[----:B-1----:R-:W3:Y:S04]  /*7ab0*/  LDL.LU.64 R44, [R1+0xd8] ;  /* 0x0000d800012c7983 */ /* 0x002ee80000300a00 */
[----:B------:R-:W3:Y:S01]  /*7ac0*/  LDL.LU.64 R36, [R1+0xc8] ;  /* 0x0000c80001247983 */ /* 0x000ee20000300a00 */
[----:B----4-:R-:W-:-:S04]  /*7ad0*/  IMAD.WIDE R28, R0, 0x4, R28 ;  /* 0x00000004001c7825 */ /* 0x010fc800078e021c */
[C---:B------:R-:W-:Y:S01]  /*7ae0*/  IMAD.WIDE R12, R0.reuse, 0x4, R12 ;  /* 0x00000004000c7825 */ /* 0x040fe200078e020c */
[----:B------:R1:W-:Y:S03]  /*7af0*/  STL.64 [R1+0x198], R28 ;  /* 0x0001981c01007387 */ /* 0x0003e60000100a00 */
[----:B------:R-:W-:-:S04]  /*7b00*/  IMAD.WIDE R38, R0, 0x4, R38 ;  /* 0x0000000400267825 */ /* 0x000fc800078e0226 */
[C---:B------:R-:W-:Y:S01]  /*7b10*/  IMAD.WIDE R34, R0.reuse, 0x4, R34 ;  /* 0x0000000400227825 */ /* 0x040fe200078e0222 */
[----:B-1----:R-:W4:Y:S04]  /*7b20*/  LDL.LU.64 R28, [R1+0xb8] ;  /* 0x0000b800011c7983 */ /* 0x002f280000300a00 */
[----:B------:R1:W-:Y:S01]  /*7b30*/  STL.64 [R1+0x190], R20 ;  /* 0x0001901401007387 */ /* 0x0003e20000100a00 */
[----:B------:R-:W-:-:S04]  /*7b40*/  IMAD.WIDE R30, R0, 0x4, R30 ;  /* 0x00000004001e7825 */ /* 0x000fc800078e021e */
[C---:B------:R-:W-:Y:S01]  /*7b50*/  IMAD.WIDE R26, R0.reuse, 0x4, R26 ;  /* 0x00000004001a7825 */ /* 0x040fe200078e021a */
[----:B-1----:R-:W4:Y:S04]  /*7b60*/  LDL.LU.64 R20, [R1+0xa8] ;  /* 0x0000a80001147983 */ /* 0x002f280000300a00 */
[----:B------:R1:W-:Y:S01]  /*7b70*/  STL.64 [R1+0x188], R12 ;  /* 0x0001880c01007387 */ /* 0x0003e20000100a00 */
[----:B------:R-:W-:-:S03]  /*7b80*/  IMAD.WIDE R22, R0, 0x4, R22 ;  /* 0x0000000400167825 */ /* 0x000fc600078e0216 */
[----:B-1----:R-:W4:Y:S01]  /*7b90*/  LDL.LU.64 R12, [R1+0x98] ;  /* 0x00009800010c7983 */ /* 0x002f220000300a00 */
[----:B--2---:R-:W-:-:S04]  /*7ba0*/  IMAD.WIDE R18, R0, 0x4, R18 ;  /* 0x0000000400127825 */ /* 0x004fc800078e0212 */
[----:B------:R-:W-:-:S04]  /*7bb0*/  IMAD.WIDE R14, R0, 0x4, R14 ;  /* 0x00000004000e7825 */ /* 0x000fc800078e020e */
[----:B---3--:R-:W-:-:S04]  /*7bc0*/  IMAD.WIDE R10, R0, 0x4, R10 ;  /* 0x00000004000a7825 */ /* 0x008fc800078e020a */
[----:B------:R-:W-:-:S04]  /*7bd0*/  IMAD.WIDE R6, R0, 0x4, R6 ;  /* 0x0000000400067825 */ /* 0x000fc800078e0206 */
[----:B------:R-:W-:-:S05]  /*7be0*/  IMAD.WIDE R60, R0, 0x4, R60 ;  /* 0x00000004003c7825 */ /* 0x000fca00078e023c */
[----:B------:R1:W-:Y:S04]  /*7bf0*/  STL.64 [R1+0x180], R60 ;  /* 0x0001803c01007387 */ /* 0x0003e80000100a00 */
[----:B-1----:R-:W2:Y:S04]  /*7c00*/  LDL.LU.64 R60, [R1+0x88] ;  /* 0x00008800013c7983 */ /* 0x002ea80000300a00 */
[----:B------:R1:W-:Y:S04]  /*7c10*/  STL.64 [R1+0x178], R38 ;  /* 0x0001782601007387 */ /* 0x0003e80000100a00 */
[----:B-1----:R-:W3:Y:S04]  /*7c20*/  LDL.LU.64 R38, [R1+0x500] ;  /* 0x0005000001267983 */ /* 0x002ee80000300a00 */
[----:B------:R1:W-:Y:S01]  /*7c30*/  STL.64 [R1+0x170], R34 ;  /* 0x0001702201007387 */ /* 0x0003e20000100a00 */
[----:B------:R-:W-:-:S03]  /*7c40*/  IMAD.WIDE R4, R0, 0x4, R4 ;  /* 0x0000000400047825 */ /* 0x000fc600078e0204 */
        /* <DEDUP_REMOVED lines=22> */
[----:B------:R1:W-:Y:S04]  /*7db0*/  STL.64 [R1+0x130], R4 ;  /* 0x0001300401007387 */ /* 0x0003e80000100a00 */
        /* <DEDUP_REMOVED lines=14> */
[----:B-1----:R-:W3:Y:S01]  /*7ea0*/  LDL.LU.64 R56, [R1+0x480] ;  /* 0x0004800001387983 */ /* 0x002ee20000300a00 */
[----:B------:R-:W-:-:S04]  /*7eb0*/  IMAD.WIDE R52, R0, 0x4, R52 ;  /* 0x0000000400347825 */ /* 0x000fc800078e0234 */
[----:B------:R-:W-:-:S04]  /*7ec0*/  IMAD.WIDE R44, R0, 0x4, R44 ;  /* 0x00000004002c7825 */ /* 0x000fc800078e022c */
[----:B------:R-:W-:-:S04]  /*7ed0*/  IMAD.WIDE R36, R0, 0x4, R36 ;  /* 0x0000000400247825 */ /* 0x000fc800078e0224 */
[----:B----4-:R-:W-:-:S04]  /*7ee0*/  IMAD.WIDE R28, R0, 0x4, R28 ;  /* 0x00000004001c7825 */ /* 0x010fc800078e021c */
[----:B------:R-:W-:-:S04]  /*7ef0*/  IMAD.WIDE R20, R0, 0x4, R20 ;  /* 0x0000000400147825 */ /* 0x000fc800078e0214 */
[----:B------:R-:W-:-:S04]  /*7f00*/  IMAD.WIDE R12, R0, 0x4, R12 ;  /* 0x00000004000c7825 */ /* 0x000fc800078e020c */
[----:B--2---:R-:W-:Y:S01]  /*7f10*/  IMAD.WIDE R60, R0, 0x4, R60 ;  /* 0x00000004003c7825 */ /* 0x004fe200078e023c */
[----:B------:R-:W-:-:S03]  /*7f20*/  ISETP.NE.U32.AND P3, PT, R2, RZ, PT ;  /* 0x000000ff0200720c */ /* 0x000fc60003f65070 */
[----:B---3--:R-:W-:-:S04]  /*7f30*/  IMAD.WIDE R8, R0, 0x4, R8 ;  /* 0x0000000400087825 */ /* 0x008fc800078e0208 */
[----:B------:R-:W-:-:S04]  /*7f40*/  IMAD.WIDE R16, R0, 0x4, R16 ;  /* 0x0000000400107825 */ /* 0x000fc800078e0210 */
[----:B------:R-:W-:-:S04]  /*7f50*/  IMAD.WIDE R24, R0, 0x4, R24 ;  /* 0x0000000400187825 */ /* 0x000fc800078e0218 */
[----:B------:R-:W-:-:S04]  /*7f60*/  IMAD.WIDE R32, R0, 0x4, R32 ;  /* 0x0000000400207825 */ /* 0x000fc800078e0220 */
[----:B------:R-:W-:-:S04]  /*7f70*/  IMAD.WIDE R40, R0, 0x4, R40 ;  /* 0x0000000400287825 */ /* 0x000fc800078e0228 */
[----:B------:R-:W-:-:S04]  /*7f80*/  IMAD.WIDE R48, R0, 0x4, R48 ;  /* 0x0000000400307825 */ /* 0x000fc800078e0230 */
[----:B------:R-:W-:-:S05]  /*7f90*/  IMAD.WIDE R56, R0, 0x4, R56 ;  /* 0x0000000400387825 */ /* 0x000fca00078e0238 */
[----:B------:R1:W-:Y:S04]  /*7fa0*/  STL.64 [R1+0x78], R56 ;  /* 0x0000783801007387 */ /* 0x0003e80000100a00 */
[----:B-1----:R-:W2:Y:S04]  /*7fb0*/  LDL.LU.64 R56, [R1+0x478] ;  /* 0x0004780001387983 */ /* 0x002ea80000300a00 */
[----:B------:R1:W-:Y:S04]  /*7fc0*/  STL.64 [R1+0x70], R52 ;  /* 0x0000703401007387 */ /* 0x0003e80000100a00 */
[----:B-1----:R-:W3:Y:S04]  /*7fd0*/  LDL.LU.64 R52, [R1+0x470] ;  /* 0x0004700001347983 */ /* 0x002ee80000300a00 */
[----:B------:R1:W-:Y:S04]  /*7fe0*/  STL.64 [R1+0x68], R48 ;  /* 0x0000683001007387 */ /* 0x0003e80000100a00 */
[----:B-1----:R-:W4:Y:S04]  /*7ff0*/  LDL.LU.64 R48, [R1+0x468] ;  /* 0x0004680001307983 */ /* 0x002f280000300a00 */
[----:B------:R1:W-:Y:S04]  /*8000*/  STL.64 [R1+0x60], R44 ;  /* 0x0000602c01007387 */ /* 0x0003e80000100a00 */
[----:B-1----:R-:W2:Y:S04]  /*8010*/  LDL.LU.64 R44, [R1+0x460] ;  /* 0x00046000012c7983 */ /* 0x002ea80000300a00 */
        /* <DEDUP_REMOVED lines=18> */
[----:B------:R1:W-:Y:S02]  /*8140*/  STL.64 [R1+0x8], R60 ;  /* 0x0000083c01007387 */ /* 0x0003e40000100a00 */
[----:B-1----:R-:W-:-:S02]  /*8150*/  IMAD.WIDE R60, R0, 0x4, R4 ;  /* 0x00000004003c7825 */ /* 0x002fc400078e0204 */
[----:B------:R-:W2:Y:S04]  /*8160*/  LDL.LU.64 R4, [R1+0x410] ;  /* 0x0004100001047983 */ /* 0x000ea80000300a00 */
[----:B------:R-:W2:Y:S04]  /*8170*/  LDL R2, [R1+0x240] ;  /* 0x0002400001027983 */ /* 0x000ea80000100800 */
[----:B------:R1:W-:Y:S04]  /*8180*/  STL.64 [R1+0x340], R60 ;  /* 0x0003403c01007387 */ /* 0x0003e80000100a00 */
[----:B-1----:R-:W2:Y:S04]  /*8190*/  LDL.LU.64 R60, [R1+0x8] ;  /* 0x00000800013c7983 */ /* 0x002ea80000300a00 */
[----:B--2---:R1:W-:Y:S04]  /*81a0*/  STL.64 [R1+0x360], R60 ;  /* 0x0003603c01007387 */ /* 0x0043e80000100a00 */
        /* <DEDUP_REMOVED lines=38> */
[----:B-1----:R-:W2:Y:S01]  /*8410*/  LDL.LU.64 R60, [R1+0x1c8] ;  /* 0x0001c800013c7983 */ /* 0x002ea20000300a00 */
[----:B------:R-:W-:-:S04]  /*8420*/  IMAD.WIDE R6, R0, 0x4, R6 ;  /* 0x0000000400067825 */ /* 0x000fc800078e0206 */
[C---:B------:R-:W-:Y:S01]  /*8430*/  IMAD.WIDE R10, R0.reuse, 0x4, R10 ;  /* 0x00000004000a7825 */ /* 0x040fe200078e020a */
[----:B--2---:R1:W-:Y:S04]  /*8440*/  STL.64 [R1+0x408], R60 ;  /* 0x0004083c01007387 */ /* 0x0043e80000100a00 */
[----:B-1----:R-:W2:Y:S04]  /*8450*/  LDL.LU.64 R60, [R1+0x1d0] ;  /* 0x0001d000013c7983 */ /* 0x002ea80000300a00 */
[----:B------:R1:W-:Y:S04]  /*8460*/  STL.64 [R1+0x348], R6 ;  /* 0x0003480601007387 */ /* 0x0003e80000100a00 */
[----:B-1----:R-:W3:Y:S04]  /*8470*/  LDL.LU.64 R6, [R1+0x18] ;  /* 0x0000180001067983 */ /* 0x002ee80000300a00 */
[----:B------:R1:W-:Y:S04]  /*8480*/  STL.64 [R1+0x350], R10 ;  /* 0x0003500a01007387 */ /* 0x0003e80000100a00 */
[----:B-1----:R-:W3:Y:S04]  /*8490*/  LDL.LU.64 R10, [R1+0x28] ;  /* 0x00002800010a7983 */ /* 0x002ee80000300a00 */
[----:B--2---:R1:W-:Y:S04]  /*84a0*/  LDGSTS.E [R2+0x4d000], [R60.64], P5 ;  /* 0x4d0000003c027fae */ /* 0x0043e8000a92184e */
[----:B-1----:R-:W2:Y:S04]  /*84b0*/  LDL.LU.64 R60, [R1+0x408] ;  /* 0x00040800013c7983 */ /* 0x002ea80000300a00 */
[----:B--2---:R1:W-:Y:S04]  /*84c0*/  LDGSTS.E [R2+0x4d800], [R60.64], P4 ;  /* 0x4d8000003c027fae */ /* 0x0043e8000a12184e */
[----:B-1----:R-:W2:Y:S04]  /*84d0*/  LDL.LU.64 R60, [R1+0x400] ;  /* 0x00040000013c7983 */ /* 0x002ea80000300a00 */
[----:B--2---:R1:W-:Y:S04]  /*84e0*/  LDGSTS.E [R2+0x4e000], [R60.64], P1 ;  /* 0x4e0000003c027fae */ /* 0x0043e8000892184e */
[----:B-1----:R-:W2:Y:S04]  /*84f0*/  LDL.LU.64 R60, [R1+0x3f8] ;  /* 0x0003f800013c7983 */ /* 0x002ea80000300a00 */
[----:B--2---:R1:W-:Y:S04]  /*8500*/  LDGSTS.E [R2+0x4e800], [R60.64], P2 ;  /* 0x4e8000003c027fae */ /* 0x0043e8000912184e */
[----:B-1----:R-:W2:Y:S04]  /*8510*/  LDL.LU.64 R60, [R1+0x3f0] ;  /* 0x0003f000013c7983 */ /* 0x002ea80000300a00 */
[----:B--2---:R1:W-:Y:S04]  /*8520*/  LDGSTS.E [R2+0x4f000], [R60.64], P3 ;  /* 0x4f0000003c027fae */ /* 0x0043e8000992184e */
[----:B-1----:R-:W2:Y:S01]  /*8530*/  LDL.LU.64 R60, [R1+0x3e8] ;  /* 0x0003e800013c7983 */ /* 0x002ea20000300a00 */
[----:B------:R-:W-:Y:S01]  /*8540*/  USHF.R.U32.HI UR9, URZ, 0x3, UR5 ;  /* 0x000000033f097899 */ /* 0x000fe20008011605 */
[----:B------:R-:W-:-:S04]  /*8550*/  IMAD.WIDE R4, R0, 0x4, R4 ;  /* 0x0000000400047825 */ /* 0x000fc800078e0204 */
[----:B------:R-:W-:-:S04]  /*8560*/  IMAD.WIDE R8, R0, 0x4, R8 ;  /* 0x0000000400087825 */ /* 0x000fc800078e0208 */
[C---:B------:R-:W-:Y:S01]  /*8570*/  IMAD.WIDE R12, R0.reuse, 0x4, R12 ;  /* 0x00000004000c7825 */ /* 0x040fe200078e020c */
[----:B--2---:R1:W-:Y:S03]  /*8580*/  LDGSTS.E [R2+0x4f800], [R60.64], P0 ;  /* 0x4f8000003c027fae */ /* 0x0043e6000812184e */
[C---:B------:R-:W-:Y:S01]  /*8590*/  IMAD.WIDE R14, R0.reuse, 0x4, R14 ;  /* 0x00000004000e7825 */ /* 0x040fe200078e020e */
[----:B------:R-:W0:Y:S04]  /*85a0*/  LDGDEPBAR ;  /* 0x00000000000079af */ /* 0x000e280000000000 */
[----:B-1----:R-:W2:Y:S01]  /*85b0*/  LDL.LU.64 R60, [R1+0x3e0] ;  /* 0x0003e000013c7983 */ /* 0x002ea20000300a00 */
[----:B------:R-:W-:-:S04]  /*85c0*/  IMAD.WIDE R16, R0, 0x4, R16 ;  /* 0x0000000400107825 */ /* 0x000fc800078e0210 */
        /* <DEDUP_REMOVED lines=15> */
[----:B----4-:R-:W-:-:S04]  /*86c0*/  IMAD.WIDE R48, R0, 0x4, R48 ;  /* 0x0000000400307825 */ /* 0x010fc800078e0230 */
[----:B------:R-:W-:-:S04]  /*86d0*/  IMAD.WIDE R50, R0, 0x4, R50 ;  /* 0x0000000400327825 */ /* 0x000fc800078e0232 */
[----:B---3--:R-:W-:-:S04]  /*86e0*/  IMAD.WIDE R52, R0, 0x4, R52 ;  /* 0x0000000400347825 */ /* 0x008fc800078e0234 */
[----:B------:R-:W-:-:S04]  /*86f0*/  IMAD.WIDE R54, R0, 0x4, R54 ;  /* 0x0000000400367825 */ /* 0x000fc800078e0236 */
[----:B------:R-:W-:-:S04]  /*8700*/  IMAD.WIDE R56, R0, 0x4, R56 ;  /* 0x0000000400387825 */ /* 0x000fc800078e0238 */
[----:B------:R-:W-:-:S04]  /*8710*/  IMAD.WIDE R58, R0, 0x4, R58 ;  /* 0x00000004003a7825 */ /* 0x000fc800078e023a */
[----:B------:R-:W-:-:S05]  /*8720*/  IMAD.U32 R0, RZ, RZ, UR9 ;  /* 0x00000009ff007e24 */ /* 0x000fca000f8e00ff */
[----:B------:R-:W-:-:S05]  /*8730*/  LOP3.LUT R0, R0, 0x7fc, R3, 0x78, !PT ;  /* 0x000007fc00007812 */ /* 0x000fca00078e7803 */
        /* <DEDUP_REMOVED lines=29> */
[----:B------:R2:W-:Y:S04]  /*8910*/  LDGSTS.E [R0+0x2f000], [R10.64], P6 ;  /* 0x2f0000000a007fae */ /* 0x0005e8000b12184e */
[----:B------:R3:W-:Y:S04]  /*8920*/  LDGSTS.E [R0+0x30000], [R6.64], P6 ;  /* 0x3000000006007fae */ /* 0x0007e8000b12184e */
[----:B-1----:R-:W4:Y:S04]  /*8930*/  LDL.LU.64 R60, [R1+0x360] ;  /* 0x00036000013c7983 */ /* 0x002f280000300a00 */
[----:B--2---:R-:W2:Y:S04]  /*8940*/  LDL.LU.64 R10, [R1+0x190] ;  /* 0x00019000010a7983 */ /* 0x004ea80000300a00 */
[----:B---3--:R-:W2:Y:S01]  /*8950*/  LDL.LU.64 R6, [R1+0x180] ;  /* 0x0001800001067983 */ /* 0x008ea20000300a00 */
[----:B------:R-:W-:-:S05]  /*8960*/  IMAD.U32 R2, RZ, RZ, UR4 ;  /* 0x00000004ff027e24 */ /* 0x000fca000f8e00ff */
[----:B------:R-:W-:Y:S01]  /*8970*/  LOP3.LUT R2, R2, 0x7fc, R3, 0x78, !PT ;  /* 0x000007fc02027812 */ /* 0x000fe200078e7803 */
[----:B----4-:R1:W-:Y:S04]  /*8980*/  LDGSTS.E [R0+0x31000], [R60.64], P6 ;  /* 0x310000003c007fae */ /* 0x0103e8000b12184e */
[----:B------:R4:W-:Y:S04]  /*8990*/  LDGSTS.E [R0+0x32000], [R4.64], P6 ;  /* 0x3200000004007fae */ /* 0x0009e8000b12184e */
[----:B------:R2:W-:Y:S04]  /*89a0*/  LDGSTS.E [R0+0x33000], [R8.64], P6 ;  /* 0x3300000008007fae */ /* 0x0005e8000b12184e */
[----:B-1----:R-:W3:Y:S04]  /*89b0*/  LDL.LU.64 R60, [R1+0x170] ;  /* 0x00017000013c7983 */ /* 0x002ee80000300a00 */
[----:B----4-:R-:W4:Y:S04]  /*89c0*/  LDL.LU.64 R4, [R1+0x10] ;  /* 0x0000100001047983 */ /* 0x010f280000300a00 */
[----:B--2---:R-:W2:Y:S04]  /*89d0*/  LDL.LU.64 R8, [R1+0x20] ;  /* 0x0000200001087983 */ /* 0x004ea80000300a00 */
        /* <DEDUP_REMOVED lines=18> */
[----:B------:R1:W5:Y:S04]  /*8b00*/  LDL.LU R3, [R1+0x358] ;  /* 0x0003580001037983 */ /* 0x0003680000300800 */
[----:B------:R1:W-:Y:S04]  /*8b10*/  LDGSTS.E [R0+0x3d000], [R48.64], P6 ;  /* 0x3d00000030007fae */ /* 0x0003e8000b12184e */
[----:B------:R1:W-:Y:S04]  /*8b20*/  LDGSTS.E [R0+0x3e000], [R52.64], P6 ;  /* 0x3e00000034007fae */ /* 0x0003e8000b12184e */
[----:B------:R1:W-:Y:S04]  /*8b30*/  LDGSTS.E [R0+0x3f000], [R56.64], P6 ;  /* 0x3f00000038007fae */ /* 0x0003e8000b12184e */
[----:B-1----:R-:W2:Y:S04]  /*8b40*/  LDL.LU.64 R48, [R1+0x140] ;  /* 0x0001400001307983 */ /* 0x002ea80000300a00 */
[----:B------:R-:W2:Y:S04]  /*8b50*/  LDL.LU.64 R52, [R1+0x150] ;  /* 0x0001500001347983 */ /* 0x000ea80000300a00 */
[----:B------:R-:W2:Y:S01]  /*8b60*/  LDL.LU.64 R56, [R1+0x160] ;  /* 0x0001600001387983 */ /* 0x000ea20000300a00 */
[----:B------:R-:W-:-:S05]  /*8b70*/  LOP3.LUT R2, R2, 0x40, RZ, 0x3c, !PT ;  /* 0x0000004002027812 */ /* 0x000fca00078e3cff */
[----:B------:R1:W-:Y:S04]  /*8b80*/  LDGSTS.E [R2+0x20800], [R10.64], P6 ;  /* 0x208000000a027fae */ /* 0x0003e8000b12184e */
[----:B------:R1:W-:Y:S04]  /*8b90*/  LDGSTS.E [R2+0x21800], [R6.64], P6 ;  /* 0x2180000006027fae */ /* 0x0003e8000b12184e */
[----:B-1----:R-:W4:Y:S04]  /*8ba0*/  LDL.LU.64 R10, [R1+0x350] ;  /* 0x00035000010a7983 */ /* 0x002f280000300a00 */
[----:B------:R-:W4:Y:S04]  /*8bb0*/  LDL.LU.64 R6, [R1+0x348] ;  /* 0x0003480001067983 */ /* 0x000f280000300a00 */
[----:B---3--:R1:W-:Y:S04]  /*8bc0*/  LDGSTS.E [R2+0x22800], [R60.64], P6 ;  /* 0x228000003c027fae */ /* 0x0083e8000b12184e */
[----:B-1----:R-:W3:Y:S04]  /*8bd0*/  LDL.LU.64 R60, [R1+0x340] ;  /* 0x00034000013c7983 */ /* 0x002ee80000300a00 */
[----:B------:R1:W-:Y:S04]  /*8be0*/  STL [R1], RZ ;  /* 0x000000ff01007387 */ /* 0x0003e80000100800 */
[----:B------:R1:W-:Y:S04]  /*8bf0*/  STL [R1+0x4], RZ ;  /* 0x000004ff01007387 */ /* 0x0003e80000100800 */
[----:B------:R1:W-:Y:S01]  /*8c00*/  STL [R1+0x8], RZ ;  /* 0x000008ff01007387 */ /* 0x0003e20000100800 */
[----:B------:R-:W-:-:S03]  /*8c10*/  UISETP.GE.AND UP0, UPT, UR6, 0x80, UPT ;  /* 0x000000800600788c */ /* 0x000fc6000bf06270 */
[----:B------:R1:W-:Y:S04]  /*8c20*/  STL [R1+0xc], RZ ;  /* 0x00000cff01007387 */ /* 0x0003e80000100800 */
[----:B------:R1:W-:Y:S04]  /*8c30*/  STL [R1+0x10], RZ ;  /* 0x000010ff01007387 */ /* 0x0003e80000100800 */
[----:B------:R1:W-:Y:S04]  /*8c40*/  STL [R1+0x14], RZ ;  /* 0x000014ff01007387 */ /* 0x0003e80000100800 */
[----:B------:R1:W-:Y:S04]  /*8c50*/  STL [R1+0x18], RZ ;  /* 0x000018ff01007387 */ /* 0x0003e80000100800 */
[----:B------:R1:W-:Y:S01]  /*8c60*/  STL [R1+0x1c], RZ ;  /* 0x00001cff01007387 */ /* 0x0003e20000100800 */
[----:B------:R-:W-:-:S03]  /*8c70*/  PLOP3.LUT P0, PT, PT, PT, UP0, 0x40, 0x0 ;  /* 0x000000000000781c */ /* 0x000fc60003f0e808 */
        /* <DEDUP_REMOVED lines=12> */
[----:B-1----:R-:W1:Y:S04]  /*8d40*/  S2R R20, SR_TID.X ;  /* 0x0000000000147919 */ /* 0x002e680000002100 */
[----:B------:R1:W-:Y:S04]  /*8d50*/  LDGSTS.E [R2+0x2f800], [R8.64], P6 ;  /* 0x2f80000008027fae */ /* 0x0003e8000b12184e */
[----:B----4-:R4:W-:Y:S01]  /*8d60*/  LDGSTS.E [R2+0x30800], [R4.64], P6 ;  /* 0x3080000004027fae */ /* 0x0109e2000b12184e */
[----:B--2---:R-:W-:Y:S01]  /*8d70*/  CS2R R12, SRZ ;  /* 0x00000000000c7805 */ /* 0x004fe2000001ff00 */
[----:B------:R-:W-:Y:S01]  /*8d80*/  CS2R R24, SRZ ;  /* 0x0000000000187805 */ /* 0x000fe2000001ff00 */
[----:B------:R-:W-:Y:S01]  /*8d90*/  CS2R R28, SRZ ;  /* 0x00000000001c7805 */ /* 0x000fe2000001ff00 */
[----:B------:R-:W-:Y:S01]  /*8da0*/  CS2R R44, SRZ ;  /* 0x00000000002c7805 */ /* 0x000fe2000001ff00 */
[----:B------:R-:W-:Y:S01]  /*8db0*/  CS2R R52, SRZ ;  /* 0x0000000000347805 */ /* 0x000fe2000001ff00 */
[----:B------:R-:W-:Y:S01]  /*8dc0*/  CS2R R16, SRZ ;  /* 0x0000000000107805 */ /* 0x000fe2000001ff00 */
[C---:B-1----:R-:W-:Y:S01]  /*8dd0*/  IMAD.SHL.U32 R0, R20.reuse, 0x2000, RZ ;  /* 0x0000200014007824 */ /* 0x042fe200078e00ff */
[----:B------:R-:W-:-:S04]  /*8de0*/  LOP3.LUT R21, R20, 0x7f, RZ, 0xc0, !PT ;  /* 0x0000007f14157812 */ /* 0x000fc800078ec0ff */
[----:B------:R-:W-:-:S05]  /*8df0*/  LOP3.LUT R0, R0, 0xc000, RZ, 0xc0, !PT ;  /* 0x0000c00000007812 */ /* 0x000fca00078ec0ff */
[----:B------:R-:W-:Y:S01]  /*8e00*/  IMAD R0, R21, 0x10, R0 ;  /* 0x0000001015007824 */ /* 0x000fe200078e0200 */
[----:B---3--:R4:W-:Y:S04]  /*8e10*/  LDGSTS.E [R2+0x31800], [R60.64], P6 ;  /* 0x318000003c027fae */ /* 0x0089e8000b12184e */
        /* <DEDUP_REMOVED lines=14> */
[----:B-1----:R-:W-:-:S03]  /*8f00*/  CS2R R14, SRZ ;  /* 0x00000000000e7805 */ /* 0x002fc6000001ff00 */
[----:B------:R-:W0:Y:S01]  /*8f10*/  LDGDEPBAR ;  /* 0x00000000000079af */ /* 0x000e220000000000 */
[----:B---3--:R-:W-:Y:S01]  /*8f20*/  CS2R R26, SRZ ;  /* 0x00000000001a7805 */ /* 0x008fe2000001ff00 */
[----:B------:R-:W-:Y:S01]  /*8f30*/  CS2R R30, SRZ ;  /* 0x00000000001e7805 */ /* 0x000fe2000001ff00 */
[----:B------:R-:W-:Y:S01]  /*8f40*/  CS2R R46, SRZ ;  /* 0x00000000002e7805 */ /* 0x000fe2000001ff00 */
[----:B--2---:R-:W-:Y:S01]  /*8f50*/  CS2R R54, SRZ ;  /* 0x0000000000367805 */ /* 0x004fe2000001ff00 */
[----:B------:R-:W-:Y:S01]  /*8f60*/  CS2R R18, SRZ ;  /* 0x0000000000127805 */ /* 0x000fe2000001ff00 */
[----:B------:R-:W-:Y:S05]  /*8f70*/  @P0 BRA `(.L_x_0) ;  /* 0x0000902000000947 */ /* 0x000fea0003800000 */
[----:B------:R-:W2:Y:S04]  /*8f80*/  LDL.LU R41, [R1+0x1e4] ;  /* 0x0001e40001297983 */ /* 0x000ea80000300800 */
[----:B------:R-:W3:Y:S04]  /*8f90*/  LDL R9, [R1+0x250] ;  /* 0x0002500001097983 */ /* 0x000ee80000100800 */
[----:B----4-:R-:W4:Y:S04]  /*8fa0*/  LDL.LU R8, [R1+0x1e0] ;  /* 0x0001e00001087983 */ /* 0x010f280000300800 */
[----:B------:R-:W4:Y:S04]  /*8fb0*/  LDL.LU R40, [R1+0x1dc] ;  /* 0x0001dc0001287983 */ /* 0x000f280000300800 */
[----:B------:R-:W4:Y:S04]  /*8fc0*/  LDL.LU R37, [R1+0x1d8] ;  /* 0x0001d80001257983 */ /* 0x000f280000300800 */
[----:B------:R-:W4:Y:S04]  /*8fd0*/  LDL.LU R32, [R1+0x244] ;  /* 0x0002440001207983 */ /* 0x000f280000300800 */
[----:B------:R-:W1:Y:S01]  /*8fe0*/  S2R R5, SR_TID.X ;  /* 0x0000000000057919 */ /* 0x000e620000002100 */
[----:B------:R-:W-:-:S03]  /*8ff0*/  IMAD.U32 R2, RZ, RZ, UR7 ;  /* 0x00000007ff027e24 */ /* 0x000fc6000f8e00ff */
[----:B------:R-:W4:Y:S04]  /*9000*/  LDL.LU R36, [R1+0x1a0] ;  /* 0x0001a00001247983 */ /* 0x000f280000300800 */
[----:B------:R-:W4:Y:S04]  /*9010*/  LDL.LU R33, [R1+0x1a4] ;  /* 0x0001a40001217983 */ /* 0x000f280000300800 */
[----:B-----5:R1:W-:Y:S02]  /*9020*/  STL [R1+0x33c], R3 ;  /* 0x00033c0301007387 */ /* 0x0203e40000100800 */
[----:B-1----:R-:W-:-:S02]  /*9030*/  LEA.HI R49, R5, 0x28, RZ, 0x1a ;  /* 0x0000002805317811 */ /* 0x002fc400078fd0ff */
[----:B------:R-:W-:-:S03]  /*9040*/  LEA.HI R5, R5, 0x38, RZ, 0x1a ;  /* 0x0000003805057811 */ /* 0x000fc600078fd0ff */
[----:B------:R-:W-:Y:S01]  /*9050*/  IMAD R49, R49, c[0x0][0x188], RZ ;  /* 0x0000620031317a24 */ /* 0x000fe200078e02ff */
[----:B--2---:R-:W-:Y:S02]  /*9060*/  SHF.R.S32.HI R0, RZ, 0x1f, R41 ;  /* 0x0000001fff007819 */ /* 0x004fe40000011429 */
[----:B---3--:R-:W-:Y:S02]  /*9070*/  LEA R2, P0, R2, R9, 0x3 ;  /* 0x0000000902027211 */ /* 0x008fe400078018ff */
[----:B------:R-:W1:Y:S01]  /*9080*/  S2R R9, SR_TID.X ;  /* 0x0000000000097919 */ /* 0x000e620000002100 */
[----:B------:R-:W-:Y:S01]  /*9090*/  SHF.L.U64.HI R0, R41, 0x2, R0 ;  /* 0x0000000229007819 */ /* 0x000fe20000010200 */
[----:B------:R-:W-:Y:S01]  /*90a0*/  IMAD R41, R5, c[0x0][0x188], RZ ;  /* 0x0000620005297a24 */ /* 0x000fe200078e02ff */
[----:B----4-:R-:W-:Y:S01]  /*90b0*/  SHF.R.S32.HI R4, RZ, 0x1f, R8 ;  /* 0x0000001fff047819 */ /* 0x010fe20000011408 */
[----:B------:R2:W-:Y:S01]  /*90c0*/  STL [R1+0x2ac], R2 ;  /* 0x0002ac0201007387 */ /* 0x0005e20000100800 */
[----:B------:R-:W-:-:S02]  /*90d0*/  SHF.R.S32.HI R5, RZ, 0x1f, R49 ;  /* 0x0000001fff057819 */ /* 0x000fc40000011431 */
[----:B------:R-:W-:Y:S02]  /*90e0*/  SHF.L.U64.HI R3, R8, 0x2, R4 ;  /* 0x0000000208037819 */ /* 0x000fe40000010204 */
[----:B------:R-:W-:-:S03]  /*90f0*/  SHF.R.S32.HI R4, RZ, 0x1f, R41 ;  /* 0x0000001fff047819 */ /* 0x000fc60000011429 */
[----:B------:R3:W-:Y:S01]  /*9100*/  STL [R1+0x278], R3 ;  /* 0x0002780301007387 */ /* 0x0007e20000100800 */
[----:B--2---:R-:W-:-:S04]  /*9110*/  SHF.R.S32.HI R2, RZ, 0x1f, R40 ;  /* 0x0000001fff027819 */ /* 0x004fc80000011428 */
[----:B------:R-:W-:Y:S02]  /*9120*/  SHF.L.U64.HI R2, R40, 0x2, R2 ;  /* 0x0000000228027819 */ /* 0x000fe40000010202 */
[----:B---3--:R-:W-:-:S03]  /*9130*/  SHF.L.U64.HI R3, R49, 0x2, R5 ;  /* 0x0000000231037819 */ /* 0x008fc60000010205 */
[----:B------:R2:W-:Y:S01]  /*9140*/  STL [R1+0x274], R2 ;  /* 0x0002740201007387 */ /* 0x0005e20000100800 */
[C---:B-1----:R-:W-:Y:S02]  /*9150*/  LEA.HI R8, R9.reuse, 0x48, RZ, 0x1a ;  /* 0x0000004809087811 */ /* 0x042fe400078fd0ff */
[----:B------:R-:W-:Y:S02]  /*9160*/  LEA.HI R9, R9, 0x58, RZ, 0x1a ;  /* 0x0000005809097811 */ /* 0x000fe400078fd0ff */
[----:B------:R-:W-:Y:S01]  /*9170*/  SHF.L.U64.HI R3, R41, 0x2, R4 ;  /* 0x0000000229037819 */ /* 0x000fe20000010204 */
[----:B------:R-:W-:Y:S01]  /*9180*/  IMAD R8, R8, c[0x0][0x188], RZ ;  /* 0x0000620008087a24 */ /* 0x000fe200078e02ff */
[----:B------:R-:W-:Y:S01]  /*9190*/  SHF.R.S32.HI R4, RZ, 0x1f, R32 ;  /* 0x0000001fff047819 */ /* 0x000fe20000011420 */
[----:B------:R-:W-:Y:S02]  /*91a0*/  IMAD R41, R9, c[0x0][0x188], RZ ;  /* 0x0000620009297a24 */ /* 0x000fe400078e02ff */
[----:B------:R-:W1:Y:S01]  /*91b0*/  S2R R9, SR_TID.X ;  /* 0x0000000000097919 */ /* 0x000e620000002100 */
[----:B--2---:R-:W-:-:S02]  /*91c0*/  SHF.R.S32.HI R2, RZ, 0x1f, R37 ;  /* 0x0000001fff027819 */ /* 0x004fc40000011425 */
[----:B------:R-:W-:Y:S02]  /*91d0*/  SHF.R.S32.HI R5, RZ, 0x1f, R8 ;  /* 0x0000001fff057819 */ /* 0x000fe40000011408 */
[----:B------:R-:W-:Y:S02]  /*91e0*/  SHF.L.U64.HI R6, R37, 0x2, R2 ;  /* 0x0000000225067819 */ /* 0x000fe40000010202 */
[----:B------:R-:W-:Y:S02]  /*91f0*/  SHF.L.U64.HI R3, R8, 0x2, R5 ;  /* 0x0000000208037819 */ /* 0x000fe40000010205 */
[----:B------:R-:W-:Y:S01]  /*9200*/  SHF.L.U64.HI R3, R32, 0x2, R4 ;  /* 0x0000000220037819 */ /* 0x000fe20000010204 */
[----:B------:R-:W-:Y:S01]  /*9210*/  STL [R1+0x270], R6 ;  /* 0x0002700601007387 */ /* 0x000fe20000100800 */
[----:B------:R-:W-:Y:S02]  /*9220*/  SHF.R.S32.HI R2, RZ, 0x1f, R41 ;  /* 0x0000001fff027819 */ /* 0x000fe40000011429 */
[----:B-1----:R-:W-:-:S02]  /*9230*/  LEA.HI R8, R9, 0x68, RZ, 0x1a ;  /* 0x0000006809087811 */ /* 0x002fc400078fd0ff */
[----:B------:R-:W2:Y:S03]  /*9240*/  LDL.LU R9, [R1+0x1e8] ;  /* 0x0001e80001097983 */ /* 0x000ea60000300800 */
[----:B------:R-:W-:Y:S01]  /*9250*/  IMAD R37, R8, c[0x0][0x188], RZ ;  /* 0x0000620008257a24 */ /* 0x000fe200078e02ff */
[----:B------:R-:W3:Y:S04]  /*9260*/  LDL.LU R32, [R1+0x1ec] ;  /* 0x0001ec0001207983 */ /* 0x000ee80000300800 */
[----:B------:R1:W-:Y:S04]  /*9270*/  STL [R1+0x26c], R3 ;  /* 0x00026c0301007387 */ /* 0x0003e80000100800 */
[----:B------:R-:W4:Y:S01]  /*9280*/  LDL.LU R8, [R1+0x1f0] ;  /* 0x0001f00001087983 */ /* 0x000f220000300800 */
[----:B------:R-:W-:Y:S01]  /*9290*/  SHF.R.S32.HI R5, RZ, 0x1f, R36 ;  /* 0x0000001fff057819 */ /* 0x000fe20000011424 */
[----:B------:R-:W-:Y:S01]  /*92a0*/  IMAD R21, R21, c[0x0][0x18c], RZ ;  /* 0x0000630015157a24 */ /* 0x000fe200078e02ff */
[----:B------:R-:W-:Y:S01]  /*92b0*/  SHF.L.U64.HI R2, R41, 0x2, R2 ;  /* 0x0000000229027819 */ /* 0x000fe20000010202 */
[----:B------:R-:W1:Y:S01]  /*92c0*/  S2R R27, SR_TID.X ;  /* 0x00000000001b7919 */ /* 0x000e620000002100 */
[----:B------:R-:W-:Y:S01]  /*92d0*/  SHF.R.S32.HI R2, RZ, 0x1f, R33 ;  /* 0x0000001fff027819 */ /* 0x000fe20000011421 */
[----:B------:R-:W-:Y:S01]  /*92e0*/  USHF.R.S32.HI UR12, URZ, 0x1f, UR7 ;  /* 0x0000001f3f0c7899 */ /* 0x000fe20008011407 */
[----:B-1----:R-:W-:Y:S01]  /*92f0*/  SHF.L.U64.HI R3, R36, 0x2, R5 ;  /* 0x0000000224037819 */ /* 0x002fe20000010205 */
[----:B------:R-:W-:Y:S01]  /*9300*/  USHF.R.S32.HI UR13, URZ, 0x1f, UR8 ;  /* 0x0000001f3f0d7899 */ /* 0x000fe20008011408 */
[----:B------:R-:W-:-:S02]  /*9310*/  SHF.L.U64.HI R2, R33, 0x2, R2 ;  /* 0x0000000221027819 */ /* 0x000fc40000010202 */
[----:B------:R-:W-:Y:S01]  /*9320*/  SHF.R.S32.HI R4, RZ, 0x1f, R37 ;  /* 0x0000001fff047819 */ /* 0x000fe20000011425 */
[----:B------:R1:W-:Y:S01]  /*9330*/  STL [R1+0x258], R3 ;  /* 0x0002580301007387 */ /* 0x0003e20000100800 */
[----:B------:R-:W-:Y:S02]  /*9340*/  SHF.R.S32.HI R60, RZ, 0x1f, R21 ;  /* 0x0000001fff3c7819 */ /* 0x000fe40000011415 */
[----:B------:R-:W-:Y:S01]  /*9350*/  LEA.HI R20, R20, 0x78, RZ, 0x1a ;  /* 0x0000007814147811 */ /* 0x000fe200078fd0ff */
[----:B------:R1:W-:Y:S01]  /*9360*/  STL [R1+0x254], R2 ;  /* 0x0002540201007387 */ /* 0x0003e20000100800 */
[----:B------:R-:W-:Y:S01]  /*9370*/  SHF.L.U64.HI R60, R21, 0x2, R60 ;  /* 0x00000002153c7819 */ /* 0x000fe2000001023c */
[----:B------:R-:W-:Y:S02]  /*9380*/  USHF.L.U32 UR4, UR8, 0x3, URZ ;  /* 0x0000000308047899 */ /* 0x000fe4000800063f */
[----:B------:R-:W-:Y:S01]  /*9390*/  IMAD R20, R20, c[0x0][0x188], RZ ;  /* 0x0000620014147a24 */ /* 0x000fe200078e02ff */
[----:B-1----:R-:W-:Y:S01]  /*93a0*/  SHF.L.U64.HI R3, R37, 0x2, R4 ;  /* 0x0000000225037819 */ /* 0x002fe20000010204 */
[----:B------:R-:W-:Y:S01]  /*93b0*/  IMAD.U32 R4, RZ, RZ, UR12 ;  /* 0x0000000cff047e24 */ /* 0x000fe2000f8e00ff */
[----:B------:R-:W-:Y:S01]  /*93c0*/  STL [R1+0x340], R60 ;  /* 0x0003403c01007387 */ /* 0x000fe20000100800 */
[----:B------:R-:W-:Y:S01]  /*93d0*/  USHF.L.U64.HI UR11, UR8, 0x3, UR13 ;  /* 0x00000003080b7899 */ /* 0x000fe2000801020d */
[----:B------:R-:W-:Y:S01]  /*93e0*/  IMAD.U32 R2, RZ, RZ, UR7 ;  /* 0x00000007ff027e24 */ /* 0x000fe2000f8e00ff */
[----:B------:R-:W-:Y:S01]  /*93f0*/  SHF.R.S32.HI R5, RZ, 0x1f, R20 ;  /* 0x0000001fff057819 */ /* 0x000fe20000011414 */
[----:B------:R-:W4:Y:S03]  /*9400*/  LDL.LU R48, [R1+0x1f4] ;  /* 0x0001f40001307983 */ /* 0x000f260000300800 */
[----:B------:R-:W-:Y:S01]  /*9410*/  LEA.HI.X R0, R2, R0, R4, 0x3, P0 ;  /* 0x0000000002007211 */ /* 0x000fe200000f1c04 */
[----:B------:R-:W4:Y:S01]  /*9420*/  LDL.LU R37, [R1+0x1f8] ;  /* 0x0001f80001257983 */ /* 0x000f220000300800 */
[----:B------:R-:W-:-:S03]  /*9430*/  SHF.L.U64.HI R3, R20, 0x2, R5 ;  /* 0x0000000214037819 */ /* 0x000fc60000010205 */
[----:B------:R1:W-:Y:S04]  /*9440*/  STL [R1+0x2b0], R0 ;  /* 0x0002b00001007387 */ /* 0x0003e80000100800 */
[----:B------:R-:W4:Y:S04]  /*9450*/  LDL.LU R33, [R1+0x1fc] ;  /* 0x0001fc0001217983 */ /* 0x000f280000300800 */
[----:B------:R-:W4:Y:S04]  /*9460*/  LDL.LU R21, [R1+0x200] ;  /* 0x0002000001157983 */ /* 0x000f280000300800 */
[----:B------:R-:W-:Y:S01]  /*9470*/  STL [R1+0x364], R27 ;  /* 0x0003641b01007387 */ /* 0x000fe20000100800 */
[----:B--2---:R-:W-:-:S02]  /*9480*/  LEA R46, P0, R9, UR4, 0x2 ;  /* 0x00000004092e7c11 */ /* 0x004fc4000f8010ff */
[----:B---3--:R-:W-:-:S03]  /*9490*/  LEA R45, P1, R32, UR4, 0x2 ;  /* 0x00000004202d7c11 */ /* 0x008fc6000f8210ff */
[----:B------:R-:W-:Y:S01]  /*94a0*/  STL [R1+0x344], R46 ;  /* 0x0003442e01007387 */ /* 0x000fe20000100800 */
[----:B----4-:R-:W-:-:S03]  /*94b0*/  LEA R44, P2, R8, UR4, 0x2 ;  /* 0x00000004082c7c11 */ /* 0x010fc6000f8410ff */
[----:B------:R-:W-:Y:S04]  /*94c0*/  STL [R1+0x348], R45 ;  /* 0x0003482d01007387 */ /* 0x000fe80000100800 */
[----:B------:R-:W-:Y:S04]  /*94d0*/  STL [R1+0x34c], R44 ;  /* 0x00034c2c01007387 */ /* 0x000fe80000100800 */
[----:B------:R-:W2:Y:S04]  /*94e0*/  LDL.LU R57, [R1+0x204] ;  /* 0x0002040001397983 */ /* 0x000ea80000300800 */
[----:B------:R-:W3:Y:S01]  /*94f0*/  LDL.LU R49, [R1+0x208] ;  /* 0x0002080001317983 */ /* 0x000ee20000300800 */
[----:B------:R-:W-:-:S02]  /*9500*/  SHF.R.S32.HI R40, RZ, 0x1f, R9 ;  /* 0x0000001fff287819 */ /* 0x000fc40000011409 */
[----:B------:R-:W-:Y:S01]  /*9510*/  SHF.R.S32.HI R38, RZ, 0x1f, R32 ;  /* 0x0000001fff267819 */ /* 0x000fe20000011420 */
[----:B------:R-:W4:Y:S01]  /*9520*/  LDL.LU R20, [R1+0x20c] ;  /* 0x00020c0001147983 */ /* 0x000f220000300800 */
[----:B------:R-:W-:Y:S02]  /*9530*/  LEA.HI.X R40, R9, UR11, R40, 0x2, P0 ;  /* 0x0000000b09287c11 */ /* 0x000fe400080f1428 */
[----:B------:R-:W-:Y:S01]  /*9540*/  LEA.HI.X R38, R32, UR11, R38, 0x2, P1 ;  /* 0x0000000b20267c11 */ /* 0x000fe200088f1426 */
[----:B------:R-:W4:Y:S01]  /*9550*/  LDL.LU R9, [R1+0x210] ;  /* 0x0002100001097983 */ /* 0x000f220000300800 */
[----:B------:R-:W-:-:S03]  /*9560*/  SHF.R.S32.HI R36, RZ, 0x1f, R8 ;  /* 0x0000001fff247819 */ /* 0x000fc60000011408 */
[----:B------:R-:W-:Y:S01]  /*9570*/  STL [R1+0x350], R40 ;  /* 0x0003502801007387 */ /* 0x000fe20000100800 */
[----:B------:R-:W-:Y:S02]  /*9580*/  LEA.HI.X R36, R8, UR11, R36, 0x2, P2 ;  /* 0x0000000b08247c11 */ /* 0x000fe400090f1424 */
[----:B------:R-:W-:Y:S01]  /*9590*/  LEA R43, P0, R48, UR4, 0x2 ;  /* 0x00000004302b7c11 */ /* 0x000fe2000f8010ff */
[----:B------:R-:W-:Y:S01]  /*95a0*/  STL [R1+0x354], R38 ;  /* 0x0003542601007387 */ /* 0x000fe20000100800 */
[----:B------:R-:W-:Y:S02]  /*95b0*/  SHF.R.S32.HI R34, RZ, 0x1f, R48 ;  /* 0x0000001fff227819 */ /* 0x000fe40000011430 */
[----:B------:R-:W-:Y:S01]  /*95c0*/  LEA R42, P1, R37, UR4, 0x2 ;  /* 0x00000004252a7c11 */ /* 0x000fe2000f8210ff */
[----:B------:R-:W4:Y:S01]  /*95d0*/  LDL.LU R10, [R1+0x214] ;  /* 0x00021400010a7983 */ /* 0x000f220000300800 */
[----:B------:R-:W-:-:S03]  /*95e0*/  SHF.R.S32.HI R32, RZ, 0x1f, R37 ;  /* 0x0000001fff207819 */ /* 0x000fc60000011425 */
[----:B------:R-:W4:Y:S04]  /*95f0*/  LDL.LU R6, [R1+0x218] ;  /* 0x0002180001067983 */ /* 0x000f280000300800 */
[----:B------:R-:W4:Y:S01]  /*9600*/  LDL.LU R56, [R1+0x21c] ;  /* 0x00021c0001387983 */ /* 0x000f220000300800 */
[----:B------:R-:W-:-:S03]  /*9610*/  SHF.R.S32.HI R23, RZ, 0x1f, R21 ;  /* 0x0000001fff177819 */ /* 0x000fc60000011415 */
[----:B------:R-:W4:Y:S01]  /*9620*/  LDL.LU R8, [R1+0x220] ;  /* 0x0002200001087983 */ /* 0x000f220000300800 */
[----:B------:R-:W-:-:S03]  /*9630*/  LEA R39, P3, R21, UR4, 0x2 ;  /* 0x0000000415277c11 */ /* 0x000fc6000f8610ff */
[----:B------:R-:W-:Y:S01]  /*9640*/  STL [R1+0x358], R36 ;  /* 0x0003582401007387 */ /* 0x000fe20000100800 */
[----:B------:R-:W-:-:S03]  /*9650*/  LEA.HI.X R34, R48, UR11, R34, 0x2, P0 ;  /* 0x0000000b30227c11 */ /* 0x000fc600080f1422 */
[----:B------:R1:W-:Y:S01]  /*9660*/  STL [R1+0x35c], R43 ;  /* 0x00035c2b01007387 */ /* 0x0003e20000100800 */
[----:B------:R-:W-:Y:S02]  /*9670*/  LEA.HI.X R32, R37, UR11, R32, 0x2, P1 ;  /* 0x0000000b25207c11 */ /* 0x000fe400088f1420 */
[----:B------:R-:W-:Y:S01]  /*9680*/  LEA.HI.X R23, R21, UR11, R23, 0x2, P3 ;  /* 0x0000000b15177c11 */ /* 0x000fe200098f1417 */
[----:B------:R-:W-:Y:S04]  /*9690*/  STL [R1+0x360], R42 ;  /* 0x0003602a01007387 */ /* 0x000fe80000100800 */
[----:B------:R-:W4:Y:S04]  /*96a0*/  LDL.LU R52, [R1+0x224] ;  /* 0x0002240001347983 */ /* 0x000f280000300800 */
[----:B------:R-:W4:Y:S04]  /*96b0*/  LDL.LU R54, [R1+0x228] ;  /* 0x0002280001367983 */ /* 0x000f280000300800 */
[----:B------:R-:W4:Y:S04]  /*96c0*/  LDL.LU R51, [R1+0x22c] ;  /* 0x00022c0001337983 */ /* 0x000f280000300800 */
[----:B------:R-:W4:Y:S01]  /*96d0*/  LDL.LU R48, [R1+0x230] ;  /* 0x0002300001307983 */ /* 0x000f220000300800 */
[----:B--2---:R-:W-:-:S02]  /*96e0*/  SHF.R.S32.HI R21, RZ, 0x1f, R57 ;  /* 0x0000001fff157819 */ /* 0x004fc40000011439 */
[----:B------:R-:W-:-:S04]  /*96f0*/  LEA R37, P0, R57, UR4, 0x2 ;  /* 0x0000000439257c11 */ /* 0x000fc8000f8010ff */
[----:B------:R-:W-:Y:S02]  /*9700*/  LEA.HI.X R21, R57, UR11, R21, 0x2, P0 ;  /* 0x0000000b39157c11 */ /* 0x000fe400080f1415 */
[----:B------:R-:W2:Y:S01]  /*9710*/  LDL.LU R57, [R1+0x234] ;  /* 0x0002340001397983 */ /* 0x000ea20000300800 */
[----:B---3--:R-:W-:-:S03]  /*9720*/  SHF.R.S32.HI R19, RZ, 0x1f, R49 ;  /* 0x0000001fff137819 */ /* 0x008fc60000011431 */
[----:B------:R-:W3:Y:S01]  /*9730*/  LDL.LU R61, [R1+0x238] ;  /* 0x00023800013d7983 */ /* 0x000ee20000300800 */
[----:B------:R-:W-:-:S03]  /*9740*/  LEA R35, P1, R49, UR4, 0x2 ;  /* 0x0000000431237c11 */ /* 0x000fc6000f8210ff */
[----:B------:R-:W3:Y:S01]  /*9750*/  LDL.LU R58, [R1+0x23c] ;  /* 0x00023c00013a7983 */ /* 0x000ee20000300800 */
[----:B------:R-:W-:-:S03]  /*9760*/  LEA.HI.X R19, R49, UR11, R19, 0x2, P1 ;  /* 0x0000000b31137c11 */ /* 0x000fc600088f1413 */
[----:B------:R-:W3:Y:S04]  /*9770*/  LDL.LU R49, [R1+0x248] ;  /* 0x0002480001317983 */ /* 0x000ee80000300800 */
[----:B------:R-:W3:Y:S04]  /*9780*/  LDL R26, [R1+0x25c] ;  /* 0x00025c00011a7983 */ /* 0x000ee80000100800 */
[----:B------:R-:W3:Y:S04]  /*9790*/  LDL.LU R28, [R1+0x260] ;  /* 0x00026000011c7983 */ /* 0x000ee80000300800 */
[----:B------:R-:W3:Y:S04]  /*97a0*/  LDL R55, [R1+0x264] ;  /* 0x0002640001377983 */ /* 0x000ee80000100800 */
[----:B------:R-:W3:Y:S01]  /*97b0*/  LDL R59, [R1+0x268] ;  /* 0x00026800013b7983 */ /* 0x000ee20000100800 */
[----:B-1----:R-:W-:-:S02]  /*97c0*/  LOP3.LUT R0, R27, 0x7, RZ, 0xc0, !PT ;  /* 0x000000071b007812 */ /* 0x002fc400078ec0ff */
[----:B------:R-:W-:Y:S01]  /*97d0*/  SHF.R.S32.HI R30, RZ, 0x1f, R33 ;  /* 0x0000001fff1e7819 */ /* 0x000fe20000011421 */
[----:B------:R-:W3:Y:S01]  /*97e0*/  LDL.LU R43, [R1+0x294] ;  /* 0x00029400012b7983 */ /* 0x000ee20000300800 */
[----:B------:R-:W-:Y:S01]  /*97f0*/  LEA R41, P2, R33, UR4, 0x2 ;  /* 0x0000000421297c11 */ /* 0x000fe2000f8410ff */
[----:B------:R-:W-:Y:S02]  /*9800*/  IMAD.SHL.U32 R2, R27, 0x2, RZ ;  /* 0x000000021b027824 */ /* 0x000fe400078e00ff */
[----:B------:R-:W3:Y:S01]  /*9810*/  LDL.LU R36, [R1+0x298] ;  /* 0x0002980001247983 */ /* 0x000ee20000300800 */
[----:B------:R-:W-:Y:S01]  /*9820*/  IMAD.SHL.U32 R13, R0, 0x10, RZ ;  /* 0x00000010000d7824 */ /* 0x000fe200078e00ff */
[----:B------:R-:W-:Y:S02]  /*9830*/  LEA.HI.X R30, R33, UR11, R30, 0x2, P2 ;  /* 0x0000000b211e7c11 */ /* 0x000fe400090f141e */
[----:B------:R-:W3:Y:S01]  /*9840*/  LDL.LU R38, [R1+0x29c] ;  /* 0x00029c0001267983 */ /* 0x000ee20000300800 */
[----:B----4-:R-:W-:-:S02]  /*9850*/  SHF.R.S32.HI R11, RZ, 0x1f, R9 ;  /* 0x0000001fff0b7819 */ /* 0x010fc40000011409 */
[----:B------:R-:W-:Y:S02]  /*9860*/  LEA R31, P3, R9, UR4, 0x2 ;  /* 0x00000004091f7c11 */ /* 0x000fe4000f8610ff */
[----:B------:R-:W-:Y:S02]  /*9870*/  SHF.R.S32.HI R17, RZ, 0x1f, R20 ;  /* 0x0000001fff117819 */ /* 0x000fe40000011414 */
[C---:B------:R-:W-:Y:S01]  /*9880*/  LEA R33, P2, R20.reuse, UR4, 0x2 ;  /* 0x0000000414217c11 */ /* 0x040fe2000f8410ff */
[----:B------:R-:W-:Y:S01]  /*9890*/  IMAD.SHL.U32 R12, R27, 0x80, RZ ;  /* 0x000000801b0c7824 */ /* 0x000fe200078e00ff */
[----:B------:R-:W-:Y:S01]  /*98a0*/  LEA.HI.X R11, R9, UR11, R11, 0x2, P3 ;  /* 0x0000000b090b7c11 */ /* 0x000fe200098f140b */
[----:B------:R-:W4:Y:S01]  /*98b0*/  LDL.LU R27, [R1+0x2a0] ;  /* 0x0002a000011b7983 */ /* 0x000f220000300800 */
[----:B------:R-:W-:Y:S02]  /*98c0*/  LOP3.LUT R13, R13, 0x30, R2, 0x78, !PT ;  /* 0x000000300d0d7812 */ /* 0x000fe400078e7802 */
[----:B------:R-:W-:Y:S01]  /*98d0*/  LEA.HI.X R17, R20, UR11, R17, 0x2, P2 ;  /* 0x0000000b14117c11 */ /* 0x000fe200090f1411 */
[----:B------:R-:W4:Y:S01]  /*98e0*/  LDL.LU R40, [R1+0x2a4] ;  /* 0x0002a40001287983 */ /* 0x000f220000300800 */
[----:B------:R-:W-:-:S02]  /*98f0*/  SHF.R.S32.HI R9, RZ, 0x1f, R10 ;  /* 0x0000001fff097819 */ /* 0x000fc4000001140a */
[----:B------:R-:W-:Y:S02]  /*9900*/  LEA R29, P0, R10, UR4, 0x2 ;  /* 0x000000040a1d7c11 */ /* 0x000fe4000f8010ff */
[----:B------:R-:W-:Y:S02]  /*9910*/  SHF.R.S32.HI R7, RZ, 0x1f, R6 ;  /* 0x0000001fff077819 */ /* 0x000fe40000011406 */
[----:B------:R-:W-:Y:S02]  /*9920*/  SHF.R.S32.HI R5, RZ, 0x1f, R56 ;  /* 0x0000001fff057819 */ /* 0x000fe40000011438 */
[----:B------:R-:W-:Y:S02]  /*9930*/  SHF.R.S32.HI R2, RZ, 0x1f, R8 ;  /* 0x0000001fff027819 */ /* 0x000fe40000011408 */
[----:B------:R-:W-:Y:S02]  /*9940*/  LEA R22, P1, R6, UR4, 0x2 ;  /* 0x0000000406167c11 */ /* 0x000fe4000f8210ff */
[----:B------:R-:W-:-:S02]  /*9950*/  LEA R20, P2, R56, UR4, 0x2 ;  /* 0x0000000438147c11 */ /* 0x000fc4000f8410ff */
[----:B------:R-:W-:Y:S02]  /*9960*/  LEA R18, P3, R8, UR4, 0x2 ;  /* 0x0000000408127c11 */ /* 0x000fe4000f8610ff */
[----:B------:R-:W-:Y:S02]  /*9970*/  LEA.HI.X R9, R10, UR11, R9, 0x2, P0 ;  /* 0x0000000b0a097c11 */ /* 0x000fe400080f1409 */
[----:B------:R-:W-:Y:S02]  /*9980*/  LEA.HI.X R7, R6, UR11, R7, 0x2, P1 ;  /* 0x0000000b06077c11 */ /* 0x000fe400088f1407 */
[----:B------:R-:W-:Y:S02]  /*9990*/  LEA.HI.X R5, R56, UR11, R5, 0x2, P2 ;  /* 0x0000000b38057c11 */ /* 0x000fe400090f1405 */
[----:B------:R-:W-:Y:S02]  /*99a0*/  LEA.HI.X R2, R8, UR11, R2, 0x2, P3 ;  /* 0x0000000b08027c11 */ /* 0x000fe400098f1402 */
[----:B------:R-:W-:-:S02]  /*99b0*/  SHF.R.S32.HI R47, RZ, 0x1f, R52 ;  /* 0x0000001fff2f7819 */ /* 0x000fc40000011434 */
[----:B------:R-:W-:Y:S02]  /*99c0*/  LEA R16, P0, R52, UR4, 0x2 ;  /* 0x0000000434107c11 */ /* 0x000fe4000f8010ff */
[----:B------:R-:W-:Y:S02]  /*99d0*/  SHF.R.S32.HI R53, RZ, 0x1f, R51 ;  /* 0x0000001fff357819 */ /* 0x000fe40000011433 */
[----:B------:R-:W-:Y:S02]  /*99e0*/  SHF.R.S32.HI R56, RZ, 0x1f, R48 ;  /* 0x0000001fff387819 */ /* 0x000fe40000011430 */
[----:B------:R-:W-:Y:S02]  /*99f0*/  LEA R8, P2, R51, UR4, 0x2 ;  /* 0x0000000433087c11 */ /* 0x000fe4000f8410ff */
[----:B------:R-:W-:Y:S02]  /*9a00*/  LEA R6, P3, R48, UR4, 0x2 ;  /* 0x0000000430067c11 */ /* 0x000fe4000f8610ff */
[----:B------:R-:W-:-:S02]  /*9a10*/  LEA.HI.X R47, R52, UR11, R47, 0x2, P0 ;  /* 0x0000000b342f7c11 */ /* 0x000fc400080f142f */
[----:B------:R-:W-:Y:S02]  /*9a20*/  LEA.HI.X R53, R51, UR11, R53, 0x2, P2 ;  /* 0x0000000b33357c11 */ /* 0x000fe400090f1435 */
[----:B------:R-:W-:Y:S02]  /*9a30*/  LEA.HI.X R56, R48, UR11, R56, 0x2, P3 ;  /* 0x0000000b30387c11 */ /* 0x000fe400098f1438 */
[----:B--2---:R-:W-:Y:S02]  /*9a40*/  SHF.R.S32.HI R14, RZ, 0x1f, R57 ;  /* 0x0000001fff0e7819 */ /* 0x004fe40000011439 */
[----:B------:R-:W-:Y:S02]  /*9a50*/  LEA R4, P0, R57, UR4, 0x2 ;  /* 0x0000000439047c11 */ /* 0x000fe4000f8010ff */
[----:B---3--:R-:W-:Y:S02]  /*9a60*/  SHF.R.S32.HI R24, RZ, 0x1f, R58 ;  /* 0x0000001fff187819 */ /* 0x008fe4000001143a */
[----:B------:R-:W-:-:S02]  /*9a70*/  LEA R48, P2, R58, UR4, 0x2 ;  /* 0x000000043a307c11 */ /* 0x000fc4000f8410ff */
[----:B------:R-:W-:Y:S02]  /*9a80*/  LEA.HI.X R57, R57, UR11, R14, 0x2, P0 ;  /* 0x0000000b39397c11 */ /* 0x000fe400080f140e */
[----:B------:R-:W-:Y:S02]  /*9a90*/  LEA.HI.X R14, R58, UR11, R24, 0x2, P2 ;  /* 0x0000000b3a0e7c11 */ /* 0x000fe400090f1418 */
[----:B------:R-:W-:Y:S02]  /*9aa0*/  SHF.R.S32.HI R25, RZ, 0x1f, R49 ;  /* 0x0000001fff197819 */ /* 0x000fe40000011431 */
[C---:B------:R-:W-:Y:S01]  /*9ab0*/  LEA R51, P3, R49.reuse, UR4, 0x2 ;  /* 0x0000000431337c11 */ /* 0x040fe2000f8610ff */
[----:B------:R1:W-:Y:S03]  /*9ac0*/  STL [R1+0x20], R14 ;  /* 0x0000200e01007387 */ /* 0x0003e60000100800 */
[----:B------:R-:W-:Y:S01]  /*9ad0*/  LEA.HI.X R3, R49, UR11, R25, 0x2, P3 ;  /* 0x0000000b31037c11 */ /* 0x000fe200098f1419 */
[----:B------:R-:W2:Y:S04]  /*9ae0*/  LDL.LU R44, [R1+0x2a8] ;  /* 0x0002a800012c7983 */ /* 0x000ea80000300800 */
[----:B------:R3:W-:Y:S04]  /*9af0*/  STL [R1+0x2c], R3 ;  /* 0x00002c0301007387 */ /* 0x0007e80000100800 */
[----:B------:R-:W2:Y:S04]  /*9b00*/  LDL.LU R45, [R1+0x2b8] ;  /* 0x0002b800012d7983 */ /* 0x000ea80000300800 */
[----:B------:R-:W2:Y:S01]  /*9b10*/  LDL.LU R46, [R1+0x2bc] ;  /* 0x0002bc00012e7983 */ /* 0x000ea20000300800 */
[----:B------:R-:W-:-:S02]  /*9b20*/  LOP3.LUT R12, R12, 0x7000, RZ, 0xc0, !PT ;  /* 0x000070000c0c7812 */ /* 0x000fc400078ec0ff */
[----:B------:R-:W-:Y:S02]  /*9b30*/  SHF.R.S32.HI R50, RZ, 0x1f, R54 ;  /* 0x0000001fff327819 */ /* 0x000fe40000011436 */
[----:B------:R-:W-:Y:S01]  /*9b40*/  LEA R10, P1, R54, UR4, 0x2 ;  /* 0x00000004360a7c11 */ /* 0x000fe2000f8210ff */
[----:B------:R-:W-:Y:S01]  /*9b50*/  IMAD R12, R0, 0x200, R12 ;  /* 0x00000200000c7824 */ /* 0x000fe200078e020c */
[----:B------:R-:W-:Y:S02]  /*9b60*/  SHF.R.S32.HI R15, RZ, 0x1f, R61 ;  /* 0x0000001fff0f7819 */ /* 0x000fe4000001143d */
[----:B------:R-:W-:Y:S02]  /*9b70*/  LEA.HI.X R50, R54, UR11, R50, 0x2, P1 ;  /* 0x0000000b36327c11 */ /* 0x000fe400088f1432 */
[----:B------:R-:W-:Y:S02]  /*9b80*/  LEA R0, P1, R61, UR4, 0x2 ;  /* 0x000000043d007c11 */ /* 0x000fe4000f8210ff */
[----:B-1----:R-:W-:-:S02]  /*9b90*/  SHF.R.S32.HI R14, RZ, 0x1f, R26 ;  /* 0x0000001fff0e7819 */ /* 0x002fc4000001141a */
[----:B------:R-:W-:Y:S02]  /*9ba0*/  LEA.HI.X R61, R61, UR11, R15, 0x2, P1 ;  /* 0x0000000b3d3d7c11 */ /* 0x000fe400088f140f */
[----:B------:R-:W-:Y:S02]  /*9bb0*/  LEA R49, P0, R26, UR4, 0x2 ;  /* 0x000000041a317c11 */ /* 0x000fe4000f8010ff */
[----:B------:R-:W-:Y:S02]  /*9bc0*/  SHF.R.S32.HI R15, RZ, 0x1f, R28 ;  /* 0x0000001fff0f7819 */ /* 0x000fe4000001141c */
[----:B------:R-:W-:Y:S02]  /*9bd0*/  LEA R52, P1, R28, UR4, 0x2 ;  /* 0x000000041c347c11 */ /* 0x000fe4000f8210ff */
[----:B------:R-:W-:Y:S02]  /*9be0*/  LEA.HI.X R14, R26, UR11, R14, 0x2, P0 ;  /* 0x0000000b1a0e7c11 */ /* 0x000fe400080f140e */
[----:B------:R-:W-:-:S02]  /*9bf0*/  LEA.HI.X R15, R28, UR11, R15, 0x2, P1 ;  /* 0x0000000b1c0f7c11 */ /* 0x000fc400088f140f */
[----:B------:R-:W-:Y:S02]  /*9c00*/  SHF.R.S32.HI R24, RZ, 0x1f, R55 ;  /* 0x0000001fff187819 */ /* 0x000fe40000011437 */
[C---:B------:R-:W-:Y:S01]  /*9c10*/  LEA R54, P2, R55.reuse, UR4, 0x2 ;  /* 0x0000000437367c11 */ /* 0x040fe2000f8410ff */
[----:B------:R1:W-:Y:S01]  /*9c20*/  STL [R1+0x30], R14 ;  /* 0x0000300e01007387 */ /* 0x0003e20000100800 */
[----:B------:R-:W-:Y:S02]  /*9c30*/  SHF.R.S32.HI R25, RZ, 0x1f, R59 ;  /* 0x0000001fff197819 */ /* 0x000fe4000001143b */
[----:B---3--:R-:W-:Y:S01]  /*9c40*/  LEA.HI.X R3, R55, UR11, R24, 0x2, P2 ;  /* 0x0000000b37037c11 */ /* 0x008fe200090f1418 */
[----:B------:R-:W-:Y:S01]  /*9c50*/  STL [R1+0x100], R15 ;  /* 0x0001000f01007387 */ /* 0x000fe20000100800 */
[----:B------:R-:W-:-:S03]  /*9c60*/  LEA R58, P3, R59, UR4, 0x2 ;  /* 0x000000043b3a7c11 */ /* 0x000fc6000f8610ff */
[----:B------:R-:W3:Y:S01]  /*9c70*/  LDL.LU R60, [R1+0x2c0] ;  /* 0x0002c000013c7983 */ /* 0x000ee20000300800 */
[----:B-1----:R-:W-:-:S03]  /*9c80*/  LEA.HI.X R14, R59, UR11, R25, 0x2, P3 ;  /* 0x0000000b3b0e7c11 */ /* 0x002fc600098f1419 */
[----:B------:R1:W-:Y:S04]  /*9c90*/  STL [R1+0x108], R3 ;  /* 0x0001080301007387 */ /* 0x0003e80000100800 */
[----:B-1----:R-:W3:Y:S04]  /*9ca0*/  LDL.LU R3, [R1+0x2c4] ;  /* 0x0002c40001037983 */ /* 0x002ee80000300800 */
[----:B------:R1:W-:Y:S04]  /*9cb0*/  STL [R1+0x110], R14 ;  /* 0x0001100e01007387 */ /* 0x0003e80000100800 */
[----:B------:R-:W3:Y:S01]  /*9cc0*/  LDL.LU R26, [R1+0x2c8] ;  /* 0x0002c800011a7983 */ /* 0x000ee20000300800 */
[----:B------:R-:W-:-:S03]  /*9cd0*/  LEA R42, P2, R38, UR4, 0x2 ;  /* 0x00000004262a7c11 */ /* 0x000fc6000f8410ff */
[----:B------:R-:W3:Y:S01]  /*9ce0*/  LDL.LU R28, [R1+0x2cc] ;  /* 0x0002cc00011c7983 */ /* 0x000ee20000300800 */
[C---:B------:R-:W-:Y:S02]  /*9cf0*/  LEA R55, P0, R43.reuse, UR4, 0x2 ;  /* 0x000000042b377c11 */ /* 0x040fe4000f8010ff */
[----:B-1----:R-:W-:Y:S01]  /*9d00*/  SHF.R.S32.HI R14, RZ, 0x1f, R43 ;  /* 0x0000001fff0e7819 */ /* 0x002fe2000001142b */
[----:B------:R4:W-:Y:S01]  /*9d10*/  STL [R1+0x24], R42 ;  /* 0x0000242a01007387 */ /* 0x0009e20000100800 */
[----:B------:R-:W-:Y:S02]  /*9d20*/  SHF.R.S32.HI R15, RZ, 0x1f, R36 ;  /* 0x0000001fff0f7819 */ /* 0x000fe40000011424 */
[----:B------:R-:W-:Y:S02]  /*9d30*/  LEA R59, P1, R36, UR4, 0x2 ;  /* 0x00000004243b7c11 */ /* 0x000fe4000f8210ff */
[----:B------:R-:W-:Y:S02]  /*9d40*/  SHF.R.S32.HI R24, RZ, 0x1f, R38 ;  /* 0x0000001fff187819 */ /* 0x000fe40000011426 */
[----:B------:R-:W-:-:S02]  /*9d50*/  LEA.HI.X R14, R43, UR11, R14, 0x2, P0 ;  /* 0x0000000b2b0e7c11 */ /* 0x000fc400080f140e */
[----:B----4-:R-:W-:Y:S02]  /*9d60*/  LEA R42, P3, R27, UR4, 0x2 ;  /* 0x000000041b2a7c11 */ /* 0x010fe4000f8610ff */
[----:B------:R-:W-:Y:S02]  /*9d70*/  LEA.HI.X R36, R36, UR11, R15, 0x2, P1 ;  /* 0x0000000b24247c11 */ /* 0x000fe400088f140f */
[----:B------:R-:W-:Y:S01]  /*9d80*/  LEA.HI.X R15, R38, UR11, R24, 0x2, P2 ;  /* 0x0000000b260f7c11 */ /* 0x000fe200090f1418 */
[----:B------:R-:W-:Y:S01]  /*9d90*/  STL [R1+0x34], R42 ;  /* 0x0000342a01007387 */ /* 0x000fe20000100800 */
[----:B------:R-:W-:-:S03]  /*9da0*/  SHF.R.S32.HI R25, RZ, 0x1f, R27 ;  /* 0x0000001fff197819 */ /* 0x000fc6000001141b */
[----:B------:R1:W-:Y:S04]  /*9db0*/  STL [R1+0x118], R14 ;  /* 0x0001180e01007387 */ /* 0x0003e80000100800 */
[----:B------:R4:W-:Y:S04]  /*9dc0*/  STL [R1+0x140], R36 ;  /* 0x0001402401007387 */ /* 0x0009e80000100800 */
[----:B------:R-:W3:Y:S01]  /*9dd0*/  LDL.LU R43, [R1+0x2d0] ;  /* 0x0002d000012b7983 */ /* 0x000ee20000300800 */
[----:B-1----:R-:W-:-:S03]  /*9de0*/  LEA.HI.X R14, R27, UR11, R25, 0x2, P3 ;  /* 0x0000000b1b0e7c11 */ /* 0x002fc600098f1419 */
[----:B------:R-:W-:Y:S04]  /*9df0*/  STL [R1+0x148], R15 ;  /* 0x0001480f01007387 */ /* 0x000fe80000100800 */
[----:B----4-:R-:W4:Y:S01]  /*9e00*/  LDL.LU R36, [R1+0x2d4] ;  /* 0x0002d40001247983 */ /* 0x010f220000300800 */
[----:B------:R-:W-:-:S03]  /*9e10*/  LEA R42, P0, R40, UR4, 0x2 ;  /* 0x00000004282a7c11 */ /* 0x000fc6000f8010ff */
[----:B------:R1:W-:Y:S04]  /*9e20*/  STL [R1+0x160], R14 ;  /* 0x0001600e01007387 */ /* 0x0003e80000100800 */
[----:B------:R-:W4:Y:S04]  /*9e30*/  LDL.LU R38, [R1+0x2d8] ;  /* 0x0002d80001267983 */ /* 0x000f280000300800 */
[----:B------:R-:W4:Y:S04]  /*9e40*/  LDL.LU R27, [R1+0x2dc] ;  /* 0x0002dc00011b7983 */ /* 0x000f280000300800 */
[----:B------:R2:W-:Y:S01]  /*9e50*/  STL [R1+0x28], R42 ;  /* 0x0000282a01007387 */ /* 0x0005e20000100800 */
[----:B-1----:R-:W-:-:S04]  /*9e60*/  SHF.R.S32.HI R14, RZ, 0x1f, R40 ;  /* 0x0000001fff0e7819 */ /* 0x002fc80000011428 */
[----:B------:R-:W-:Y:S02]  /*9e70*/  LEA.HI.X R14, R40, UR11, R14, 0x2, P0 ;  /* 0x0000000b280e7c11 */ /* 0x000fe400080f140e */
[----:B--2---:R-:W-:-:S05]  /*9e80*/  LEA R42, P1, R44, UR4, 0x2 ;  /* 0x000000042c2a7c11 */ /* 0x004fca000f8210ff */
[----:B------:R1:W-:Y:S01]  /*9e90*/  STL [R1+0x38], R42 ;  /* 0x0000382a01007387 */ /* 0x0003e20000100800 */
[----:B------:R-:W-:Y:S02]  /*9ea0*/  SHF.R.S32.HI R15, RZ, 0x1f, R44 ;  /* 0x0000001fff0f7819 */ /* 0x000fe4000001142c */
[----:B------:R-:W-:Y:S02]  /*9eb0*/  SHF.R.S32.HI R24, RZ, 0x1f, R45 ;  /* 0x0000001fff187819 */ /* 0x000fe4000001142d */
[----:B-1----:R-:W-:Y:S02]  /*9ec0*/  LEA R42, P2, R45, UR4, 0x2 ;  /* 0x000000042d2a7c11 */ /* 0x002fe4000f8410ff */
[----:B------:R-:W-:-:S03]  /*9ed0*/  LEA.HI.X R40, R44, UR11, R15, 0x2, P1 ;  /* 0x0000000b2c287c11 */ /* 0x000fc600088f140f */
[----:B------:R1:W-:Y:S01]  /*9ee0*/  STL [R1+0x120], R42 ;  /* 0x0001202a01007387 */ /* 0x0003e20000100800 */
[----:B------:R-:W-:Y:S02]  /*9ef0*/  LEA.HI.X R15, R45, UR11, R24, 0x2, P2 ;  /* 0x0000000b2d0f7c11 */ /* 0x000fe400090f1418 */
[----:B------:R-:W-:Y:S02]  /*9f00*/  SHF.R.S32.HI R25, RZ, 0x1f, R46 ;  /* 0x0000001fff197819 */ /* 0x000fe4000001142e */
[----:B-1----:R-:W-:-:S05]  /*9f10*/  LEA R42, P3, R46, UR4, 0x2 ;  /* 0x000000042e2a7c11 */ /* 0x002fca000f8610ff */
[----:B------:R-:W-:Y:S04]  /*9f20*/  STL [R1+0x128], R42 ;  /* 0x0001282a01007387 */ /* 0x000fe80000100800 */
[----:B------:R1:W-:Y:S04]  /*9f30*/  STL [R1+0x168], R14 ;  /* 0x0001680e01007387 */ /* 0x0003e80000100800 */
[----:B------:R2:W-:Y:S01]  /*9f40*/  STL [R1+0x174], R40 ;  /* 0x0001742801007387 */ /* 0x0005e20000100800 */
[----:B-1----:R-:W-:-:S03]  /*9f50*/  LEA.HI.X R14, R46, UR11, R25, 0x2, P3 ;  /* 0x0000000b2e0e7c11 */ /* 0x002fc600098f1419 */
[----:B--2---:R-:W2:Y:S04]  /*9f60*/  LDL.LU R40, [R1+0x2e0] ;  /* 0x0002e00001287983 */ /* 0x004ea80000300800 */
[----:B------:R-:W-:Y:S04]  /*9f70*/  STL [R1+0x17c], R15 ;  /* 0x00017c0f01007387 */ /* 0x000fe80000100800 */
[----:B------:R-:W2:Y:S04]  /*9f80*/  LDL.LU R44, [R1+0x2e4] ;  /* 0x0002e400012c7983 */ /* 0x000ea80000300800 */
[----:B------:R-:W-:Y:S04]  /*9f90*/  STL [R1+0x184], R14 ;  /* 0x0001840e01007387 */ /* 0x000fe80000100800 */
[----:B------:R-:W2:Y:S04]  /*9fa0*/  LDL.LU R45, [R1+0x2e8] ;  /* 0x0002e800012d7983 */ /* 0x000ea80000300800 */
[----:B------:R-:W2:Y:S01]  /*9fb0*/  LDL.LU R46, [R1+0x2ec] ;  /* 0x0002ec00012e7983 */ /* 0x000ea20000300800 */
[----:B---3--:R-:W-:-:S05]  /*9fc0*/  LEA R42, P0, R60, UR4, 0x2 ;  /* 0x000000043c2a7c11 */ /* 0x008fca000f8010ff */
[----:B------:R1:W-:Y:S02]  /*9fd0*/  STL [R1+0x130], R42 ;  /* 0x0001302a01007387 */ /* 0x0003e40000100800 */
[----:B-1----:R-:W-:-:S05]  /*9fe0*/  LEA R42, P1, R3, UR4, 0x2 ;  /* 0x00000004032a7c11 */ /* 0x002fca000f8210ff */
[----:B------:R1:W-:Y:S01]  /*9ff0*/  STL [R1+0x138], R42 ;  /* 0x0001382a01007387 */ /* 0x0003e20000100800 */
[----:B------:R-:W-:Y:S02]  /*a000*/  SHF.R.S32.HI R14, RZ, 0x1f, R60 ;  /* 0x0000001fff0e7819 */ /* 0x000fe4000001143c */
[----:B-1----:R-:W-:-:S05]  /*a010*/  LEA R42, P2, R26, UR4, 0x2 ;  /* 0x000000041a2a7c11 */ /* 0x002fca000f8410ff */
[----:B------:R1:W-:Y:S01]  /*a020*/  STL [R1+0x150], R42 ;  /* 0x0001502a01007387 */ /* 0x0003e20000100800 */
[----:B------:R-:W-:Y:S02]  /*a030*/  SHF.R.S32.HI R15, RZ, 0x1f, R3 ;  /* 0x0000001fff0f7819 */ /* 0x000fe40000011403 */
[----:B------:R-:W-:Y:S02]  /*a040*/  SHF.R.S32.HI R24, RZ, 0x1f, R26 ;  /* 0x0000001fff187819 */ /* 0x000fe4000001141a */
[----:B------:R-:W-:Y:S02]  /*a050*/  SHF.R.S32.HI R25, RZ, 0x1f, R28 ;  /* 0x0000001fff197819 */ /* 0x000fe4000001141c */
[----:B-1----:R-:W-:-:S05]  /*a060*/  LEA R42, P3, R28, UR4, 0x2 ;  /* 0x000000041c2a7c11 */ /* 0x002fca000f8610ff */
[----:B------:R1:W-:Y:S02]  /*a070*/  STL [R1+0x170], R42 ;  /* 0x0001702a01007387 */ /* 0x0003e40000100800 */
[----:B-1----:R-:W-:Y:S02]  /*a080*/  LEA.HI.X R42, R60, UR11, R14, 0x2, P0 ;  /* 0x0000000b3c2a7c11 */ /* 0x002fe400080f140e */
[----:B------:R-:W-:Y:S02]  /*a090*/  LEA.HI.X R14, R3, UR11, R15, 0x2, P1 ;  /* 0x0000000b030e7c11 */ /* 0x000fe400088f140f */
[----:B------:R-:W-:Y:S02]  /*a0a0*/  LEA.HI.X R15, R26, UR11, R24, 0x2, P2 ;  /* 0x0000000b1a0f7c11 */ /* 0x000fe400090f1418 */
[----:B------:R-:W-:Y:S01]  /*a0b0*/  LEA.HI.X R3, R28, UR11, R25, 0x2, P3 ;  /* 0x0000000b1c037c11 */ /* 0x000fe200098f1419 */
[----:B------:R4:W-:Y:S04]  /*a0c0*/  STL [R1+0x18c], R42 ;  /* 0x00018c2a01007387 */ /* 0x0009e80000100800 */
[----:B------:R-:W-:Y:S04]  /*a0d0*/  STL [R1+0x194], R14 ;  /* 0x0001940e01007387 */ /* 0x000fe80000100800 */
[----:B------:R-:W-:Y:S01]  /*a0e0*/  STL [R1+0x19c], R15 ;  /* 0x00019c0f01007387 */ /* 0x000fe20000100800 */
[----:B------:R-:W-:-:S03]  /*a0f0*/  LEA R26, P0, R43, UR4, 0x2 ;  /* 0x000000042b1a7c11 */ /* 0x000fc6000f8010ff */
[----:B------:R1:W-:Y:S04]  /*a100*/  STL [R1+0x1a4], R3 ;  /* 0x0001a40301007387 */ /* 0x0003e80000100800 */
[----:B------:R-:W3:Y:S01]  /*a110*/  LDL.LU R60, [R1+0x2f0] ;  /* 0x0002f000013c7983 */ /* 0x000ee20000300800 */
[----:B----4-:R-:W-:-:S03]  /*a120*/  LEA R42, P1, R36, UR4, 0x2 ;  /* 0x00000004242a7c11 */ /* 0x010fc6000f8210ff */
[----:B-1----:R-:W4:Y:S04]  /*a130*/  LDL.LU R3, [R1+0x2f4] ;  /* 0x0002f40001037983 */ /* 0x002f280000300800 */
[----:B------:R1:W-:Y:S04]  /*a140*/  STL [R1+0x158], R26 ;  /* 0x0001581a01007387 */ /* 0x0003e80000100800 */
[----:B-1----:R-:W4:Y:S04]  /*a150*/  LDL.LU R26, [R1+0x2f8] ;  /* 0x0002f800011a7983 */ /* 0x002f280000300800 */
[----:B------:R-:W4:Y:S04]  /*a160*/  LDL.LU R28, [R1+0x2fc] ;  /* 0x0002fc00011c7983 */ /* 0x000f280000300800 */
[----:B------:R1:W-:Y:S01]  /*a170*/  STL [R1+0x178], R42 ;  /* 0x0001782a01007387 */ /* 0x0003e20000100800 */
[----:B------:R-:W-:-:S02]  /*a180*/  SHF.R.S32.HI R14, RZ, 0x1f, R43 ;  /* 0x0000001fff0e7819 */ /* 0x000fc4000001142b */
        /* <DEDUP_REMOVED lines=13> */
[----:B------:R-:W-:Y:S04]  /*a260*/  STL [R1+0x1bc], R15 ;  /* 0x0001bc0f01007387 */ /* 0x000fe80000100800 */
[----:B------:R-:W-:Y:S04]  /*a270*/  STL [R1+0x1c4], R24 ;  /* 0x0001c41801007387 */ /* 0x000fe80000100800 */
[----:B------:R-:W4:Y:S04]  /*a280*/  LDL.LU R27, [R1+0x300] ;  /* 0x00030000011b7983 */ /* 0x000f280000300800 */
[----:B-1----:R-:W4:Y:S01]  /*a290*/  LDL.LU R42, [R1+0x304] ;  /* 0x00030400012a7983 */ /* 0x002f220000300800 */
[----:B--2---:R-:W-:-:S05]  /*a2a0*/  LEA R36, P0, R40, UR4, 0x2 ;  /* 0x0000000428247c11 */ /* 0x004fca000f8010ff */
[----:B------:R1:W-:Y:S01]  /*a2b0*/  STL [R1+0x188], R36 ;  /* 0x0001882401007387 */ /* 0x0003e20000100800 */
[----:B------:R-:W-:-:S03]  /*a2c0*/  LEA R38, P1, R44, UR4, 0x2 ;  /* 0x000000042c267c11 */ /* 0x000fc6000f8210ff */
[----:B------:R-:W2:Y:S04]  /*a2d0*/  LDL.LU R43, [R1+0x308] ;  /* 0x00030800012b7983 */ /* 0x000ea80000300800 */
[----:B-1----:R-:W2:Y:S04]  /*a2e0*/  LDL.LU R36, [R1+0x30c] ;  /* 0x00030c0001247983 */ /* 0x002ea80000300800 */
[----:B------:R1:W-:Y:S01]  /*a2f0*/  STL [R1+0x198], R38 ;  /* 0x0001982601007387 */ /* 0x0003e20000100800 */
[----:B------:R-:W-:Y:S02]  /*a300*/  SHF.R.S32.HI R14, RZ, 0x1f, R40 ;  /* 0x0000001fff0e7819 */ /* 0x000fe40000011428 */
[----:B-1----:R-:W-:-:S02]  /*a310*/  LEA R38, P2, R45, UR4, 0x2 ;  /* 0x000000042d267c11 */ /* 0x002fc4000f8410ff */
[----:B------:R-:W-:-:S03]  /*a320*/  SHF.R.S32.HI R15, RZ, 0x1f, R44 ;  /* 0x0000001fff0f7819 */ /* 0x000fc6000001142c */
[----:B------:R1:W-:Y:S01]  /*a330*/  STL [R1+0x1a0], R38 ;  /* 0x0001a02601007387 */ /* 0x0003e20000100800 */
[----:B------:R-:W-:Y:S02]  /*a340*/  SHF.R.S32.HI R24, RZ, 0x1f, R45 ;  /* 0x0000001fff187819 */ /* 0x000fe4000001142d */
[----:B------:R-:W-:Y:S02]  /*a350*/  LEA.HI.X R14, R40, UR11, R14, 0x2, P0 ;  /* 0x0000000b280e7c11 */ /* 0x000fe400080f140e */
[----:B-1----:R-:W-:Y:S02]  /*a360*/  LEA R38, P3, R46, UR4, 0x2 ;  /* 0x000000042e267c11 */ /* 0x002fe4000f8610ff */
[----:B------:R-:W-:-:S03]  /*a370*/  SHF.R.S32.HI R25, RZ, 0x1f, R46 ;  /* 0x0000001fff197819 */ /* 0x000fc6000001142e */
[----:B------:R1:W-:Y:S04]  /*a380*/  STL [R1+0x1b0], R38 ;  /* 0x0001b02601007387 */ /* 0x0003e80000100800 */
[----:B------:R1:W-:Y:S02]  /*a390*/  STL [R1+0x1cc], R14 ;  /* 0x0001cc0e01007387 */ /* 0x0003e40000100800 */
[----:B-1----:R-:W-:Y:S02]  /*a3a0*/  LEA.HI.X R38, R44, UR11, R15, 0x2, P1 ;  /* 0x0000000b2c267c11 */ /* 0x002fe400088f140f */
[----:B------:R-:W-:Y:S02]  /*a3b0*/  LEA.HI.X R15, R45, UR11, R24, 0x2, P2 ;  /* 0x0000000b2d0f7c11 */ /* 0x000fe400090f1418 */
[----:B------:R-:W-:Y:S01]  /*a3c0*/  LEA.HI.X R14, R46, UR11, R25, 0x2, P3 ;  /* 0x0000000b2e0e7c11 */ /* 0x000fe200098f1419 */
[----:B------:R1:W-:Y:S04]  /*a3d0*/  STL [R1+0x1d4], R38 ;  /* 0x0001d42601007387 */ /* 0x0003e80000100800 */
[----:B-1----:R-:W2:Y:S04]  /*a3e0*/  LDL.LU R38, [R1+0x310] ;  /* 0x0003100001267983 */ /* 0x002ea80000300800 */
[----:B------:R-:W-:Y:S04]  /*a3f0*/  STL [R1+0x1dc], R15 ;  /* 0x0001dc0f01007387 */ /* 0x000fe80000100800 */
[----:B------:R-:W2:Y:S04]  /*a400*/  LDL.LU R40, [R1+0x314] ;  /* 0x0003140001287983 */ /* 0x000ea80000300800 */
[----:B------:R-:W-:Y:S04]  /*a410*/  STL [R1+0x1e4], R14 ;  /* 0x0001e40e01007387 */ /* 0x000fe80000100800 */
[----:B------:R-:W2:Y:S04]  /*a420*/  LDL.LU R44, [R1+0x318] ;  /* 0x00031800012c7983 */ /* 0x000ea80000300800 */
[----:B------:R-:W2:Y:S01]  /*a430*/  LDL.LU R45, [R1+0x31c] ;  /* 0x00031c00012d7983 */ /* 0x000ea20000300800 */
[----:B---3--:R-:W-:-:S05]  /*a440*/  LEA R46, P0, R60, UR4, 0x2 ;  /* 0x000000043c2e7c11 */ /* 0x008fca000f8010ff */
[----:B------:R4:W-:Y:S02]  /*a450*/  STL [R1+0x1a8], R46 ;  /* 0x0001a82e01007387 */ /* 0x0009e40000100800 */
[----:B----4-:R-:W-:-:S05]  /*a460*/  LEA R46, P1, R3, UR4, 0x2 ;  /* 0x00000004032e7c11 */ /* 0x010fca000f8210ff */
[----:B------:R1:W-:Y:S01]  /*a470*/  STL [R1+0x1b8], R46 ;  /* 0x0001b82e01007387 */ /* 0x0003e20000100800 */
[----:B------:R-:W-:Y:S02]  /*a480*/  SHF.R.S32.HI R14, RZ, 0x1f, R60 ;  /* 0x0000001fff0e7819 */ /* 0x000fe4000001143c */
[----:B-1----:R-:W-:-:S05]  /*a490*/  LEA R46, P2, R26, UR4, 0x2 ;  /* 0x000000041a2e7c11 */ /* 0x002fca000f8410ff */
[----:B------:R1:W-:Y:S01]  /*a4a0*/  STL [R1+0x1c0], R46 ;  /* 0x0001c02e01007387 */ /* 0x0003e20000100800 */
[----:B------:R-:W-:Y:S02]  /*a4b0*/  SHF.R.S32.HI R15, RZ, 0x1f, R3 ;  /* 0x0000001fff0f7819 */ /* 0x000fe40000011403 */
[----:B------:R-:W-:Y:S02]  /*a4c0*/  SHF.R.S32.HI R24, RZ, 0x1f, R26 ;  /* 0x0000001fff187819 */ /* 0x000fe4000001141a */
[----:B-1----:R-:W-:-:S05]  /*a4d0*/  LEA R46, P3, R28, UR4, 0x2 ;  /* 0x000000041c2e7c11 */ /* 0x002fca000f8610ff */
[----:B------:R1:W-:Y:S01]  /*a4e0*/  STL [R1+0x1d0], R46 ;  /* 0x0001d02e01007387 */ /* 0x0003e20000100800 */
[----:B------:R-:W-:Y:S02]  /*a4f0*/  SHF.R.S32.HI R25, RZ, 0x1f, R28 ;  /* 0x0000001fff197819 */ /* 0x000fe4000001141c */
[----:B-1----:R-:W-:Y:S02]  /*a500*/  LEA.HI.X R46, R60, UR11, R14, 0x2, P0 ;  /* 0x0000000b3c2e7c11 */ /* 0x002fe400080f140e */
[----:B------:R-:W-:Y:S02]  /*a510*/  LEA.HI.X R14, R3, UR11, R15, 0x2, P1 ;  /* 0x0000000b030e7c11 */ /* 0x000fe400088f140f */
[----:B------:R-:W-:Y:S01]  /*a520*/  LEA.HI.X R3, R26, UR11, R24, 0x2, P2 ;  /* 0x0000000b1a037c11 */ /* 0x000fe200090f1418 */
[----:B------:R1:W-:Y:S01]  /*a530*/  STL [R1+0x1ec], R46 ;  /* 0x0001ec2e01007387 */ /* 0x0003e20000100800 */
[----:B------:R-:W-:-:S03]  /*a540*/  LEA.HI.X R24, R28, UR11, R25, 0x2, P3 ;  /* 0x0000000b1c187c11 */ /* 0x000fc600098f1419 */
[----:B-1----:R-:W3:Y:S04]  /*a550*/  LDL.LU R46, [R1+0x320] ;  /* 0x00032000012e7983 */ /* 0x002ee80000300800 */
[----:B------:R-:W-:Y:S04]  /*a560*/  STL [R1+0x1f4], R14 ;  /* 0x0001f40e01007387 */ /* 0x000fe80000100800 */
[----:B------:R-:W4:Y:S04]  /*a570*/  LDL.LU R60, [R1+0x324] ;  /* 0x00032400013c7983 */ /* 0x000f280000300800 */
[----:B------:R1:W-:Y:S01]  /*a580*/  STL [R1+0x1fc], R3 ;  /* 0x0001fc0301007387 */ /* 0x0003e20000100800 */
[----:B------:R-:W-:-:S03]  /*a590*/  LEA R28, P0, R27, UR4, 0x2 ;  /* 0x000000041b1c7c11 */ /* 0x000fc6000f8010ff */
[----:B-1----:R-:W4:Y:S04]  /*a5a0*/  LDL.LU R3, [R1+0x328] ;  /* 0x0003280001037983 */ /* 0x002f280000300800 */
[----:B------:R-:W4:Y:S04]  /*a5b0*/  LDL.LU R26, [R1+0x330] ;  /* 0x00033000011a7983 */ /* 0x000f280000300800 */
[----:B------:R-:W-:Y:S04]  /*a5c0*/  STL [R1+0x204], R24 ;  /* 0x0002041801007387 */ /* 0x000fe80000100800 */
[----:B------:R1:W-:Y:S02]  /*a5d0*/  STL [R1+0x1c8], R28 ;  /* 0x0001c81c01007387 */ /* 0x0003e40000100800 */
[----:B-1----:R-:W-:-:S05]  /*a5e0*/  LEA R28, P1, R42, UR4, 0x2 ;  /* 0x000000042a1c7c11 */ /* 0x002fca000f8210ff */
[----:B------:R2:W-:Y:S01]  /*a5f0*/  STL [R1+0x1d8], R28 ;  /* 0x0001d81c01007387 */ /* 0x0005e20000100800 */
[----:B------:R-:W-:Y:S02]  /*a600*/  SHF.R.S32.HI R14, RZ, 0x1f, R27 ;  /* 0x0000001fff0e7819 */ /* 0x000fe4000001141b */
[----:B------:R-:W-:Y:S02]  /*a610*/  SHF.R.S32.HI R15, RZ, 0x1f, R42 ;  /* 0x0000001fff0f7819 */ /* 0x000fe4000001142a */
[----:B------:R-:W-:Y:S02]  /*a620*/  LEA.HI.X R14, R27, UR11, R14, 0x2, P0 ;  /* 0x0000000b1b0e7c11 */ /* 0x000fe400080f140e */
[----:B--2---:R-:W-:-:S05]  /*a630*/  LEA R28, P2, R43, UR4, 0x2 ;  /* 0x000000042b1c7c11 */ /* 0x004fca000f8410ff */
[----:B------:R1:W-:Y:S01]  /*a640*/  STL [R1+0x1e0], R28 ;  /* 0x0001e01c01007387 */ /* 0x0003e20000100800 */
[----:B------:R-:W-:Y:S02]  /*a650*/  SHF.R.S32.HI R24, RZ, 0x1f, R43 ;  /* 0x0000001fff187819 */ /* 0x000fe4000001142b */
[----:B-1----:R-:W-:-:S05]  /*a660*/  LEA R28, P3, R36, UR4, 0x2 ;  /* 0x00000004241c7c11 */ /* 0x002fca000f8610ff */
[----:B------:R1:W-:Y:S01]  /*a670*/  STL [R1+0x1f0], R28 ;  /* 0x0001f01c01007387 */ /* 0x0003e20000100800 */
[----:B------:R-:W-:-:S03]  /*a680*/  SHF.R.S32.HI R25, RZ, 0x1f, R36 ;  /* 0x0000001fff197819 */ /* 0x000fc60000011424 */
[----:B-1----:R-:W2:Y:S04]  /*a690*/  LDL.LU R28, [R1+0x334] ;  /* 0x00033400011c7983 */ /* 0x002ea80000300800 */
[----:B------:R-:W2:Y:S04]  /*a6a0*/  LDL.LU R27, [R1+0x364] ;  /* 0x00036400011b7983 */ /* 0x000ea80000300800 */
[----:B------:R1:W-:Y:S02]  /*a6b0*/  STL [R1+0x20c], R14 ;  /* 0x00020c0e01007387 */ /* 0x0003e40000100800 */
[----:B-1----:R-:W-:-:S02]  /*a6c0*/  LEA.HI.X R14, R42, UR11, R15, 0x2, P1 ;  /* 0x0000000b2a0e7c11 */ /* 0x002fc400088f140f */
[----:B------:R-:W-:Y:S02]  /*a6d0*/  LEA.HI.X R15, R43, UR11, R24, 0x2, P2 ;  /* 0x0000000b2b0f7c11 */ /* 0x000fe400090f1418 */
[----:B------:R-:W-:Y:S01]  /*a6e0*/  LEA.HI.X R24, R36, UR11, R25, 0x2, P3 ;  /* 0x0000000b24187c11 */ /* 0x000fe200098f1419 */
[----:B------:R1:W-:Y:S04]  /*a6f0*/  STL [R1+0x214], R14 ;  /* 0x0002140e01007387 */ /* 0x0003e80000100800 */
[----:B------:R1:W-:Y:S04]  /*a700*/  STL [R1+0x21c], R15 ;  /* 0x00021c0f01007387 */ /* 0x0003e80000100800 */
[----:B------:R-:W-:Y:S01]  /*a710*/  STL [R1+0x224], R24 ;  /* 0x0002241801007387 */ /* 0x000fe20000100800 */
[----:B------:R-:W-:-:S02]  /*a720*/  LEA R42, P0, R38, UR4, 0x2 ;  /* 0x00000004262a7c11 */ /* 0x000fc4000f8010ff */
[----:B-1----:R-:W-:Y:S02]  /*a730*/  SHF.R.S32.HI R14, RZ, 0x1f, R38 ;  /* 0x0000001fff0e7819 */ /* 0x002fe40000011426 */
[----:B------:R-:W-:Y:S01]  /*a740*/  LEA R43, P1, R40, UR4, 0x2 ;  /* 0x00000004282b7c11 */ /* 0x000fe2000f8210ff */
[----:B------:R1:W-:Y:S01]  /*a750*/  STL [R1+0x1e8], R42 ;  /* 0x0001e82a01007387 */ /* 0x0003e20000100800 */
[----:B------:R-:W-:Y:S02]  /*a760*/  SHF.R.S32.HI R15, RZ, 0x1f, R40 ;  /* 0x0000001fff0f7819 */ /* 0x000fe40000011428 */
[----:B------:R-:W-:Y:S01]  /*a770*/  LEA R36, P2, R44, UR4, 0x2 ;  /* 0x000000042c247c11 */ /* 0x000fe2000f8410ff */
[----:B------:R-:W-:Y:S01]  /*a780*/  STL [R1+0x1f8], R43 ;  /* 0x0001f82b01007387 */ /* 0x000fe20000100800 */
[----:B------:R-:W-:Y:S02]  /*a790*/  LEA.HI.X R38, R38, UR11, R14, 0x2, P0 ;  /* 0x0000000b26267c11 */ /* 0x000fe400080f140e */
[----:B-1----:R-:W-:Y:S01]  /*a7a0*/  LEA R42, P3, R45, UR4, 0x2 ;  /* 0x000000042d2a7c11 */ /* 0x002fe2000f8610ff */
[----:B------:R1:W-:Y:S04]  /*a7b0*/  STL [R1+0x200], R36 ;  /* 0x0002002401007387 */ /* 0x0003e80000100800 */
[----:B------:R-:W-:Y:S01]  /*a7c0*/  STL [R1+0x210], R42 ;  /* 0x0002102a01007387 */ /* 0x000fe20000100800 */
[----:B-1----:R-:W-:-:S03]  /*a7d0*/  LEA.HI.X R36, R40, UR11, R15, 0x2, P1 ;  /* 0x0000000b28247c11 */ /* 0x002fc600088f140f */
[----:B------:R1:W-:Y:S04]  /*a7e0*/  STL [R1+0x22c], R38 ;  /* 0x00022c2601007387 */ /* 0x0003e80000100800 */
[----:B------:R-:W-:Y:S04]  /*a7f0*/  STL [R1+0x234], R36 ;  /* 0x0002342401007387 */ /* 0x000fe80000100800 */
[----:B-1----:R-:W2:Y:S01]  /*a800*/  LDL R38, [R1+0x32c] ;  /* 0x00032c0001267983 */ /* 0x002ea20000100800 */
[----:B------:R-:W-:Y:S02]  /*a810*/  SHF.R.S32.HI R24, RZ, 0x1f, R44 ;  /* 0x0000001fff187819 */ /* 0x000fe4000001142c */
[----:B------:R-:W-:-:S02]  /*a820*/  SHF.R.S32.HI R25, RZ, 0x1f, R45 ;  /* 0x0000001fff197819 */ /* 0x000fc4000001142d */
[----:B------:R-:W-:Y:S02]  /*a830*/  LEA.HI.X R14, R44, UR11, R24, 0x2, P2 ;  /* 0x0000000b2c0e7c11 */ /* 0x000fe400090f1418 */
[----:B------:R-:W-:-:S03]  /*a840*/  LEA.HI.X R15, R45, UR11, R25, 0x2, P3 ;  /* 0x0000000b2d0f7c11 */ /* 0x000fc600098f1419 */
[----:B------:R1:W-:Y:S04]  /*a850*/  STL [R1+0x238], R14 ;  /* 0x0002380e01007387 */ /* 0x0003e80000100800 */
[----:B------:R1:W-:Y:S01]  /*a860*/  STL [R1+0x294], R15 ;  /* 0x0002940f01007387 */ /* 0x0003e20000100800 */
[----:B---3--:R-:W-:Y:S02]  /*a870*/  LEA R40, P0, R46, UR4, 0x2 ;  /* 0x000000042e287c11 */ /* 0x008fe4000f8010ff */
[----:B-1----:R-:W-:Y:S02]  /*a880*/  SHF.R.S32.HI R14, RZ, 0x1f, R46 ;  /* 0x0000001fff0e7819 */ /* 0x002fe4000001142e */
[----:B----4-:R-:W-:Y:S01]  /*a890*/  LEA R36, P1, R60, UR4, 0x2 ;  /* 0x000000043c247c11 */ /* 0x010fe2000f8210ff */
[----:B------:R1:W-:Y:S01]  /*a8a0*/  STL [R1+0x208], R40 ;  /* 0x0002082801007387 */ /* 0x0003e20000100800 */
[----:B------:R-:W-:-:S03]  /*a8b0*/  SHF.R.S32.HI R15, RZ, 0x1f, R60 ;  /* 0x0000001fff0f7819 */ /* 0x000fc6000001143c */
[----:B------:R3:W-:Y:S01]  /*a8c0*/  STL [R1+0x218], R36 ;  /* 0x0002182401007387 */ /* 0x0007e20000100800 */
[----:B------:R-:W-:Y:S02]  /*a8d0*/  LEA.HI.X R15, R60, UR11, R15, 0x2, P1 ;  /* 0x0000000b3c0f7c11 */ /* 0x000fe400088f140f */
[----:B------:R-:W-:Y:S02]  /*a8e0*/  SHF.R.S32.HI R24, RZ, 0x1f, R3 ;  /* 0x0000001fff187819 */ /* 0x000fe40000011403 */
[C---:B------:R-:W-:Y:S02]  /*a8f0*/  LEA R42, P2, R3.reuse, UR4, 0x2 ;  /* 0x00000004032a7c11 */ /* 0x040fe4000f8410ff */
[----:B------:R-:W-:Y:S02]  /*a900*/  SHF.R.S32.HI R25, RZ, 0x1f, R26 ;  /* 0x0000001fff197819 */ /* 0x000fe4000001141a */
[----:B-1----:R-:W-:Y:S02]  /*a910*/  LEA R40, P3, R26, UR4, 0x2 ;  /* 0x000000041a287c11 */ /* 0x002fe4000f8610ff */
[----:B---3--:R-:W-:Y:S01]  /*a920*/  LEA.HI.X R36, R46, UR11, R14, 0x2, P0 ;  /* 0x0000000b2e247c11 */ /* 0x008fe200080f140e */
[----:B------:R-:W-:Y:S01]  /*a930*/  STL [R1+0x220], R42 ;  /* 0x0002202a01007387 */ /* 0x000fe20000100800 */
[----:B------:R-:W-:-:S02]  /*a940*/  LEA.HI.X R14, R3, UR11, R24, 0x2, P2 ;  /* 0x0000000b030e7c11 */ /* 0x000fc400090f1418 */
[----:B------:R-:W-:Y:S01]  /*a950*/  LEA.HI.X R3, R26, UR11, R25, 0x2, P3 ;  /* 0x0000000b1a037c11 */ /* 0x000fe200098f1419 */
[----:B------:R-:W-:Y:S04]  /*a960*/  STL [R1+0x230], R40 ;  /* 0x0002302801007387 */ /* 0x000fe80000100800 */
[----:B------:R-:W-:Y:S04]  /*a970*/  STL [R1+0x298], R36 ;  /* 0x0002982401007387 */ /* 0x000fe80000100800 */
[----:B------:R-:W-:Y:S04]  /*a980*/  STL [R1+0x29c], R15 ;  /* 0x00029c0f01007387 */ /* 0x000fe80000100800 */
[----:B------:R2:W-:Y:S04]  /*a990*/  STL [R1+0x2a0], R14 ;  /* 0x0002a00e01007387 */ /* 0x0005e80000100800 */
[----:B------:R1:W-:Y:S01]  /*a9a0*/  STL [R1+0x2a4], R3 ;  /* 0x0002a40301007387 */ /* 0x0003e20000100800 */
[----:B--2---:R-:W-:-:S02]  /*a9b0*/  SHF.R.S32.HI R14, RZ, 0x1f, R28 ;  /* 0x0000001fff0e7819 */ /* 0x004fc4000001141c */
[--C-:B------:R-:W-:Y:S02]  /*a9c0*/  SHF.R.U32.HI R24, RZ, 0x2, R27.reuse ;  /* 0x00000002ff187819 */ /* 0x100fe4000001161b */
[----:B------:R-:W-:Y:S02]  /*a9d0*/  LOP3.LUT R15, R27, 0x3, RZ, 0xc0, !PT ;  /* 0x000000031b0f7812 */ /* 0x000fe400078ec0ff */
[----:B-1----:R-:W-:Y:S02]  /*a9e0*/  LEA R3, P0, R28, UR4, 0x2 ;  /* 0x000000041c037c11 */ /* 0x002fe4000f8010ff */
[----:B------:R-:W-:Y:S01]  /*a9f0*/  LOP3.LUT R24, R24, 0x40, RZ, 0xc0, !PT ;  /* 0x0000004018187812 */ /* 0x000fe200078ec0ff */
[----:B------:R-:W-:Y:S01]  /*aa00*/  IMAD R15, R15, 0x120, RZ ;  /* 0x000001200f0f7824 */ /* 0x000fe200078e02ff */
[----:B------:R-:W-:Y:S02]  /*aa10*/  LEA.HI.X R60, R28, UR11, R14, 0x2, P0 ;  /* 0x0000000b1c3c7c11 */ /* 0x000fe400080f140e */
[----:B------:R-:W-:-:S02]  /*aa20*/  LOP3.LUT R14, R24, 0x1c, R27, 0xf8, !PT ;  /* 0x0000001c180e7812 */ /* 0x000fc400078ef81b */
[C---:B------:R-:W-:Y:S01]  /*aa30*/  LEA.HI R26, R27.reuse, 0x18, RZ, 0x1a ;  /* 0x000000181b1a7811 */ /* 0x040fe200078fd0ff */
[----:B------:R1:W-:Y:S01]  /*aa40*/  STL [R1+0x228], R3 ;  /* 0x0002280301007387 */ /* 0x0003e20000100800 */
[----:B------:R-:W-:Y:S02]  /*aa50*/  SHF.R.U32.HI R28, RZ, 0x6, R27 ;  /* 0x00000006ff1c7819 */ /* 0x000fe4000001161b */
[----:B------:R-:W-:Y:S01]  /*aa60*/  LEA.HI R27, R27, 0x8, RZ, 0x1a ;  /* 0x000000081b1b7811 */ /* 0x000fe200078fd0ff */
[----:B------:R-:W-:Y:S01]  /*aa70*/  IMAD R43, R26, c[0x0][0x188], RZ ;  /* 0x000062001a2b7a24 */ /* 0x000fe200078e02ff */
[----:B------:R-:W-:Y:S01]  /*aa80*/  SGXT.U32 R28, R28, 0x3 ;  /* 0x000000031c1c781a */ /* 0x000fe20000000000 */
[----:B-1----:R-:W-:Y:S01]  /*aa90*/  IMAD.IADD R3, R12, 0x1, R13 ;  /* 0x000000010c037824 */ /* 0x002fe200078e020d */
[----:B------:R-:W-:Y:S01]  /*aaa0*/  LOP3.LUT R12, R15, R14, RZ, 0x3c, !PT ;  /* 0x0000000e0f0c7212 */ /* 0x000fe200078e3cff */
[----:B------:R-:W-:Y:S01]  /*aab0*/  IMAD R44, R27, c[0x0][0x188], RZ ;  /* 0x000062001b2c7a24 */ /* 0x000fe200078e02ff */
[----:B------:R-:W-:-:S03]  /*aac0*/  SHF.R.S32.HI R42, RZ, 0x1f, R43 ;  /* 0x0000001fff2a7819 */ /* 0x000fc6000001142b */
[----:B------:R-:W-:Y:S01]  /*aad0*/  STL [R1+0x248], R12 ;  /* 0x0002480c01007387 */ /* 0x000fe20000100800 */
[----:B------:R-:W-:-:S03]  /*aae0*/  IMAD R46, R28, c[0x0][0x188], RZ ;  /* 0x000062001c2e7a24 */ /* 0x000fc600078e02ff */
[----:B------:R-:W-:Y:S01]  /*aaf0*/  STL [R1+0x244], R3 ;  /* 0x0002440301007387 */ /* 0x000fe20000100800 */
[----:B------:R-:W-:-:S03]  /*ab00*/  SHF.L.U64.HI R43, R43, 0x2, R42 ;  /* 0x000000022b2b7819 */ /* 0x000fc6000001022a */
[----:B------:R-:W-:Y:S01]  /*ab10*/  STL [R1], RZ ;  /* 0x000000ff01007387 */ /* 0x000fe20000100800 */
[----:B------:R-:W-:-:S03]  /*ab20*/  SHF.R.S32.HI R40, RZ, 0x1f, R44 ;  /* 0x0000001fff287819 */ /* 0x000fc6000001142c */
[----:B------:R-:W-:Y:S04]  /*ab30*/  STL [R1+0x4], RZ ;  /* 0x000004ff01007387 */ /* 0x000fe80000100800 */
[----:B------:R-:W-:Y:S01]  /*ab40*/  STL [R1+0x8], RZ ;  /* 0x000008ff01007387 */ /* 0x000fe20000100800 */
[----:B------:R-:W-:-:S03]  /*ab50*/  SHF.R.S32.HI R45, RZ, 0x1f, R46 ;  /* 0x0000001fff2d7819 */ /* 0x000fc6000001142e */
[----:B------:R-:W-:Y:S04]  /*ab60*/  STL [R1+0xc], RZ ;  /* 0x00000cff01007387 */ /* 0x000fe80000100800 */
[----:B------:R-:W-:Y:S01]  /*ab70*/  STL [R1+0x10], RZ ;  /* 0x000010ff01007387 */ /* 0x000fe20000100800 */
[----:B------:R-:W-:-:S03]  /*ab80*/  SHF.L.U64.HI R44, R44, 0x2, R40 ;  /* 0x000000022c2c7819 */ /* 0x000fc60000010228 */
[----:B------:R-:W-:Y:S04]  /*ab90*/  STL [R1+0x14], RZ ;  /* 0x000014ff01007387 */ /* 0x000fe80000100800 */
[----:B------:R-:W-:Y:S01]  /*aba0*/  STL [R1+0x18], RZ ;  /* 0x000018ff01007387 */ /* 0x000fe20000100800 */
[----:B------:R-:W-:-:S03]  /*abb0*/  SHF.L.U64.HI R46, R46, 0x2, R45 ;  /* 0x000000022e2e7819 */ /* 0x000fc6000001022d */
[----:B------:R-:W-:Y:S04]  /*abc0*/  STL [R1+0x1c], RZ ;  /* 0x00001cff01007387 */ /* 0x000fe80000100800 */
[----:B------:R-:W2:Y:S01]  /*abd0*/  LDL.LU R42, [R1+0x360] ;  /* 0x00036000012a7983 */ /* 0x000ea20000300800 */
[----:B------:R-:W-:-:S03]  /*abe0*/  SHF.R.S32.HI R36, RZ, 0x1f, R38 ;  /* 0x0000001fff247819 */ /* 0x000fc60000011426 */
[----:B------:R-:W3:Y:S01]  /*abf0*/  LDL.LU R43, [R1+0x35c] ;  /* 0x00035c00012b7983 */ /* 0x000ee20000300800 */
[----:B------:R-:W-:-:S03]  /*ac00*/  SHF.L.U64.HI R38, R38, 0x2, R36 ;  /* 0x0000000226267819 */ /* 0x000fc60000010224 */
[----:B------:R-:W4:Y:S04]  /*ac10*/  LDL.LU R36, [R1+0x358] ;  /* 0x0003580001247983 */ /* 0x000f280000300800 */
[----:B------:R1:W-:Y:S04]  /*ac20*/  STL [R1+0x260], R38 ;  /* 0x0002602601007387 */ /* 0x0003e80000100800 */
[----:B-1----:R-:W4:Y:S04]  /*ac30*/  LDL.LU R38, [R1+0x354] ;  /* 0x0003540001267983 */ /* 0x002f280000300800 */
[----:B------:R-:W4:Y:S04]  /*ac40*/  LDL.LU R40, [R1+0x350] ;  /* 0x0003500001287983 */ /* 0x000f280000300800 */
[----:B------:R-:W4:Y:S04]  /*ac50*/  LDL.LU R44, [R1+0x34c] ;  /* 0x00034c00012c7983 */ /* 0x000f280000300800 */
[----:B------:R-:W4:Y:S04]  /*ac60*/  LDL.LU R45, [R1+0x348] ;  /* 0x00034800012d7983 */ /* 0x000f280000300800 */
[----:B------:R-:W4:Y:S01]  /*ac70*/  LDL.LU R46, [R1+0x344] ;  /* 0x00034400012e7983 */ /* 0x000f220000300800 */
[----:B------:R-:W-:-:S02]  /*ac80*/  IADD3 R41, P5, R41, c[0x0][0x168], RZ ;  /* 0x00005a0029297a10 */ /* 0x000fc40007fbe0ff */
[----:B------:R-:W-:Y:S02]  /*ac90*/  IADD3 R39, P3, R39, c[0x0][0x168], RZ ;  /* 0x00005a0027277a10 */ /* 0x000fe40007f7e0ff */
[----:B------:R-:W-:Y:S02]  /*aca0*/  IADD3.X R30, R30, c[0x0][0x16c], RZ, P5, !PT ;  /* 0x00005b001e1e7a10 */ /* 0x000fe40002ffe4ff */
[----:B------:R-:W-:Y:S02]  /*acb0*/  IADD3 R29, P5, R29, c[0x0][0x168], RZ ;  /* 0x00005a001d1d7a10 */ /* 0x000fe40007fbe0ff */
[----:B------:R-:W-:Y:S02]  /*acc0*/  IADD3.X R23, R23, c[0x0][0x16c], RZ, P3, !PT ;  /* 0x00005b0017177a10 */ /* 0x000fe40001ffe4ff */
[----:B------:R-:W-:Y:S02]  /*acd0*/  IADD3 R22, P3, R22, c[0x0][0x168], RZ ;  /* 0x00005a0016167a10 */ /* 0x000fe40007f7e0ff */
[----:B------:R-:W-:-:S02]  /*ace0*/  IADD3.X R9, R9, c[0x0][0x16c], RZ, P5, !PT ;  /* 0x00005b0009097a10 */ /* 0x000fc40002ffe4ff */
[----:B------:R-:W-:Y:S02]  /*acf0*/  IADD3 R8, P5, R8, c[0x0][0x168], RZ ;  /* 0x00005a0008087a10 */ /* 0x000fe40007fbe0ff */
[----:B------:R-:W-:Y:S02]  /*ad00*/  IADD3.X R7, R7, c[0x0][0x16c], RZ, P3, !PT ;  /* 0x00005b0007077a10 */ /* 0x000fe40001ffe4ff */
[----:B------:R-:W-:Y:S02]  /*ad10*/  IADD3 R6, P3, R6, c[0x0][0x168], RZ ;  /* 0x00005a0006067a10 */ /* 0x000fe40007f7e0ff */
[----:B--2---:R-:W-:Y:S02]  /*ad20*/  IADD3 R42, P4, R42, c[0x0][0x168], RZ ;  /* 0x00005a002a2a7a10 */ /* 0x004fe40007f9e0ff */
[----:B---3--:R-:W-:Y:S02]  /*ad30*/  IADD3 R43, P0, R43, c[0x0][0x168], RZ ;  /* 0x00005a002b2b7a10 */ /* 0x008fe40007f1e0ff */
[----:B------:R-:W-:-:S02]  /*ad40*/  IADD3.X R32, R32, c[0x0][0x16c], RZ, P4, !PT ;  /* 0x00005b0020207a10 */ /* 0x000fc400027fe4ff */
[----:B------:R-:W-:Y:S02]  /*ad50*/  IADD3.X R34, R34, c[0x0][0x16c], RZ, P0, !PT ;  /* 0x00005b0022227a10 */ /* 0x000fe400007fe4ff */
[----:B------:R-:W-:Y:S02]  /*ad60*/  IADD3 R33, P0, R33, c[0x0][0x168], RZ ;  /* 0x00005a0021217a10 */ /* 0x000fe40007f1e0ff */
[----:B------:R-:W-:Y:S02]  /*ad70*/  IADD3 R31, P4, R31, c[0x0][0x168], RZ ;  /* 0x00005a001f1f7a10 */ /* 0x000fe40007f9e0ff */
[----:B----4-:R-:W-:Y:S02]  /*ad80*/  IADD3 R44, P1, R44, c[0x0][0x168], RZ ;  /* 0x00005a002c2c7a10 */ /* 0x010fe40007f3e0ff */
[----:B------:R-:W-:Y:S02]  /*ad90*/  IADD3 R45, P6, R45, c[0x0][0x168], RZ ;  /* 0x00005a002d2d7a10 */ /* 0x000fe40007fde0ff */
[----:B------:R-:W-:-:S02]  /*ada0*/  IADD3 R46, P2, R46, c[0x0][0x168], RZ ;  /* 0x00005a002e2e7a10 */ /* 0x000fc40007f5e0ff */
[----:B------:R-:W-:Y:S02]  /*adb0*/  IADD3.X R38, R38, c[0x0][0x16c], RZ, P6, !PT ;  /* 0x00005b0026267a10 */ /* 0x000fe400037fe4ff */
[----:B------:R-:W-:Y:S01]  /*adc0*/  IADD3.X R40, R40, c[0x0][0x16c], RZ, P2, !PT ;  /* 0x00005b0028287a10 */ /* 0x000fe200017fe4ff */
[----:B------:R-:W-:Y:S01]  /*add0*/  STL [R1+0x44], R46 ;  /* 0x0000442e01007387 */ /* 0x000fe20000100800 */
[----:B------:R-:W-:-:S03]  /*ade0*/  IADD3 R37, P2, R37, c[0x0][0x168], RZ ;  /* 0x00005a0025257a10 */ /* 0x000fc60007f5e0ff */
[----:B------:R-:W-:Y:S01]  /*adf0*/  STL [R1+0x4c], R45 ;  /* 0x00004c2d01007387 */ /* 0x000fe20000100800 */
[----:B------:R-:W-:-:S03]  /*ae00*/  IADD3.X R36, R36, c[0x0][0x16c], RZ, P1, !PT ;  /* 0x00005b0024247a10 */ /* 0x000fc60000ffe4ff */
[----:B------:R-:W-:Y:S01]  /*ae10*/  STL [R1+0x54], R44 ;  /* 0x0000542c01007387 */ /* 0x000fe20000100800 */
[----:B------:R-:W-:-:S03]  /*ae20*/  IADD3 R35, P1, R35, c[0x0][0x168], RZ ;  /* 0x00005a0023237a10 */ /* 0x000fc60007f3e0ff */
[----:B------:R-:W-:Y:S04]  /*ae30*/  STL [R1+0x5c], R43 ;  /* 0x00005c2b01007387 */ /* 0x000fe80000100800 */
[----:B------:R-:W-:Y:S04]  /*ae40*/  STL [R1+0x64], R42 ;  /* 0x0000642a01007387 */ /* 0x000fe80000100800 */
[----:B------:R-:W-:Y:S04]  /*ae50*/  STL [R1+0x6c], R41 ;  /* 0x00006c2901007387 */ /* 0x000fe80000100800 */
[----:B------:R-:W-:Y:S04]  /*ae60*/  STL [R1+0x40], R40 ;  /* 0x0000402801007387 */ /* 0x000fe80000100800 */
[----:B------:R-:W-:Y:S04]  /*ae70*/  STL [R1+0x74], R39 ;  /* 0x0000742701007387 */ /* 0x000fe80000100800 */
[----:B------:R-:W-:Y:S04]  /*ae80*/  STL [R1+0x48], R38 ;  /* 0x0000482601007387 */ /* 0x000fe80000100800 */
[----:B------:R-:W-:Y:S04]  /*ae90*/  STL [R1+0x7c], R37 ;  /* 0x00007c2501007387 */ /* 0x000fe80000100800 */
[----:B------:R-:W-:Y:S04]  /*aea0*/  STL [R1+0x50], R36 ;  /* 0x0000502401007387 */ /* 0x000fe80000100800 */
[----:B------:R-:W-:Y:S01]  /*aeb0*/  STL [R1+0x84], R35 ;  /* 0x0000842301007387 */ /* 0x000fe20000100800 */
[----:B------:R-:W-:-:S03]  /*aec0*/  IADD3.X R21, R21, c[0x0][0x16c], RZ, P2, !PT ;  /* 0x00005b0015157a10 */ /* 0x000fc600017fe4ff */
[----:B------:R-:W-:Y:S01]  /*aed0*/  STL [R1+0x58], R34 ;  /* 0x0000582201007387 */ /* 0x000fe20000100800 */
[----:B------:R-:W-:-:S03]  /*aee0*/  IADD3 R20, P2, R20, c[0x0][0x168], RZ ;  /* 0x00005a0014147a10 */ /* 0x000fc60007f5e0ff */
[----:B------:R-:W-:Y:S01]  /*aef0*/  STL [R1+0x8c], R33 ;  /* 0x00008c2101007387 */ /* 0x000fe20000100800 */
[----:B------:R-:W-:-:S03]  /*af00*/  IADD3.X R19, R19, c[0x0][0x16c], RZ, P1, !PT ;  /* 0x00005b0013137a10 */ /* 0x000fc60000ffe4ff */
[----:B------:R-:W-:Y:S01]  /*af10*/  STL [R1+0x60], R32 ;  /* 0x0000602001007387 */ /* 0x000fe20000100800 */
[----:B------:R-:W-:-:S03]  /*af20*/  IADD3 R18, P1, R18, c[0x0][0x168], RZ ;  /* 0x00005a0012127a10 */ /* 0x000fc60007f3e0ff */
[----:B------:R-:W-:Y:S01]  /*af30*/  STL [R1+0x94], R31 ;  /* 0x0000941f01007387 */ /* 0x000fe20000100800 */
[----:B------:R-:W-:-:S03]  /*af40*/  IADD3.X R17, R17, c[0x0][0x16c], RZ, P0, !PT ;  /* 0x00005b0011117a10 */ /* 0x000fc600007fe4ff */
[----:B------:R1:W-:Y:S01]  /*af50*/  STL [R1+0x68], R30 ;  /* 0x0000681e01007387 */ /* 0x0003e20000100800 */
        /* <DEDUP_REMOVED lines=20> */
[----:B-1----:R-:W2:Y:S01]  /*b0a0*/  LDL.LU R30, [R1+0x20] ;  /* 0x00002000011e7983 */ /* 0x002ea20000300800 */
[----:B------:R-:W-:-:S03]  /*b0b0*/  IADD3.X R2, R2, c[0x0][0x16c], RZ, P1, !PT ;  /* 0x00005b0002027a10 */ /* 0x000fc60000ffe4ff */
[----:B------:R-:W-:Y:S01]  /*b0c0*/  STL [R1+0xa8], R5 ;  /* 0x0000a80501007387 */ /* 0x000fe20000100800 */
[----:B------:R-:W-:-:S03]  /*b0d0*/  IADD3 R0, P1, R0, c[0x0][0x168], RZ ;  /* 0x00005a0000007a10 */ /* 0x000fc60007f3e0ff */
[----:B------:R-:W-:Y:S04]  /*b0e0*/  STL [R1+0xdc], R4 ;  /* 0x0000dc0401007387 */ /* 0x000fe80000100800 */
[----:B------:R-:W3:Y:S04]  /*b0f0*/  LDL.LU R31, [R1+0x2c] ;  /* 0x00002c00011f7983 */ /* 0x000ee80000300800 */
[----:B------:R-:W-:Y:S04]  /*b100*/  STL [R1+0xb0], R2 ;  /* 0x0000b00201007387 */ /* 0x000fe80000100800 */
[----:B------:R-:W4:Y:S04]  /*b110*/  LDL.LU R32, [R1+0x30] ;  /* 0x0000300001207983 */ /* 0x000f280000300800 */
[----:B------:R-:W4:Y:S04]  /*b120*/  LDL.LU R45, [R1+0x24] ;  /* 0x00002400012d7983 */ /* 0x000f280000300800 */
[----:B------:R1:W-:Y:S04]  /*b130*/  STL [R1+0xe4], R0 ;  /* 0x0000e40001007387 */ /* 0x0003e80000100800 */
[----:B------:R-:W4:Y:S04]  /*b140*/  LDL.LU R33, [R1+0x100] ;  /* 0x0001000001217983 */ /* 0x000f280000300800 */
[----:B------:R-:W4:Y:S01]  /*b150*/  LDL.LU R34, [R1+0x34] ;  /* 0x0000340001227983 */ /* 0x000f220000300800 */
[----:B-1----:R-:W-:-:S05]  /*b160*/  IADD3.X R0, R47, c[0x0][0x16c], RZ, P0, !PT ;  /* 0x00005b002f007a10 */ /* 0x002fca00007fe4ff */
[----:B------:R1:W-:Y:S04]  /*b170*/  STL [R1+0xb8], R0 ;  /* 0x0000b80001007387 */ /* 0x0003e80000100800 */
[----:B------:R-:W4:Y:S04]  /*b180*/  LDL.LU R35, [R1+0x108] ;  /* 0x0001080001237983 */ /* 0x000f280000300800 */
[----:B------:R-:W4:Y:S04]  /*b190*/  LDL.LU R36, [R1+0x28] ;  /* 0x0000280001247983 */ /* 0x000f280000300800 */
[----:B------:R-:W4:Y:S04]  /*b1a0*/  LDL.LU R37, [R1+0x110] ;  /* 0x0001100001257983 */ /* 0x000f280000300800 */
[----:B------:R-:W4:Y:S04]  /*b1b0*/  LDL.LU R38, [R1+0x38] ;  /* 0x0000380001267983 */ /* 0x000f280000300800 */
[----:B------:R-:W4:Y:S04]  /*b1c0*/  LDL.LU R39, [R1+0x118] ;  /* 0x0001180001277983 */ /* 0x000f280000300800 */
[----:B------:R-:W4:Y:S01]  /*b1d0*/  LDL.LU R46, [R1+0x120] ;  /* 0x00012000012e7983 */ /* 0x000f220000300800 */
[----:B-1----:R-:W-:-:S03]  /*b1e0*/  IADD3 R0, P0, R48, c[0x0][0x168], RZ ;  /* 0x00005a0030007a10 */ /* 0x002fc60007f1e0ff */
[----:B------:R-:W4:Y:S04]  /*b1f0*/  LDL.LU R40, [R1+0x140] ;  /* 0x0001400001287983 */ /* 0x000f280000300800 */
[----:B------:R-:W4:Y:S04]  /*b200*/  LDL.LU R41, [R1+0x128] ;  /* 0x0001280001297983 */ /* 0x000f280000300800 */
[----:B------:R1:W-:Y:S04]  /*b210*/  STL [R1+0xec], R0 ;  /* 0x0000ec0001007387 */ /* 0x0003e80000100800 */
[----:B------:R-:W4:Y:S04]  /*b220*/  LDL.LU R42, [R1+0x148] ;  /* 0x00014800012a7983 */ /* 0x000f280000300800 */
[----:B------:R-:W4:Y:S01]  /*b230*/  LDL.LU R43, [R1+0x130] ;  /* 0x00013000012b7983 */ /* 0x000f220000300800 */
[----:B-1----:R-:W-:-:S03]  /*b240*/  IADD3.X R0, R50, c[0x0][0x16c], RZ, P4, !PT ;  /* 0x00005b0032007a10 */ /* 0x002fc600027fe4ff */
[----:B------:R-:W4:Y:S01]  /*b250*/  LDL.LU R44, [R1+0x160] ;  /* 0x00016000012c7983 */ /* 0x000f220000300800 */
[----:B------:R-:W-:Y:S02]  /*b260*/  IADD3 R4, P4, R51, c[0x0][0x168], RZ ;  /* 0x00005a0033047a10 */ /* 0x000fe40007f9e0ff */
[----:B------:R-:W-:Y:S01]  /*b270*/  IADD3.X R2, R53, c[0x0][0x16c], RZ, P5, !PT ;  /* 0x00005b0035027a10 */ /* 0x000fe20002ffe4ff */
[----:B------:R1:W-:Y:S04]  /*b280*/  STL [R1+0xc0], R0 ;  /* 0x0000c00001007387 */ /* 0x0003e80000100800 */
[----:B------:R1:W-:Y:S02]  /*b290*/  STL [R1+0xf4], R4 ;  /* 0x0000f40401007387 */ /* 0x0003e40000100800 */
[----:B-1----:R-:W-:-:S02]  /*b2a0*/  IADD3 R0, P5, R49, c[0x0][0x168], RZ ;  /* 0x00005a0031007a10 */ /* 0x002fc40007fbe0ff */
[----:B------:R1:W-:Y:S01]  /*b2b0*/  STL [R1+0xc8], R2 ;  /* 0x0000c80201007387 */ /* 0x0003e20000100800 */
[----:B------:R-:W-:-:S03]  /*b2c0*/  IADD3.X R4, R56, c[0x0][0x16c], RZ, P3, !PT ;  /* 0x00005b0038047a10 */ /* 0x000fc60001ffe4ff */
[----:B------:R1:W-:Y:S04]  /*b2d0*/  STL [R1+0xfc], R0 ;  /* 0x0000fc0001007387 */ /* 0x0003e80000100800 */
[----:B------:R1:W-:Y:S02]  /*b2e0*/  STL [R1+0xd0], R4 ;  /* 0x0000d00401007387 */ /* 0x0003e40000100800 */
[----:B-1----:R-:W-:Y:S02]  /*b2f0*/  IADD3 R2, P3, R52, c[0x0][0x168], RZ ;  /* 0x00005a0034027a10 */ /* 0x002fe40007f7e0ff */
[----:B------:R-:W-:-:S03]  /*b300*/  IADD3.X R0, R57, c[0x0][0x16c], RZ, P2, !PT ;  /* 0x00005b0039007a10 */ /* 0x000fc600017fe4ff */
[----:B------:R1:W-:Y:S01]  /*b310*/  STL [R1+0x104], R2 ;  /* 0x0001040201007387 */ /* 0x0003e20000100800 */
[----:B------:R-:W-:-:S03]  /*b320*/  IADD3 R4, P2, R54, c[0x0][0x168], RZ ;  /* 0x00005a0036047a10 */ /* 0x000fc60007f5e0ff */
[----:B------:R1:W-:Y:S04]  /*b330*/  STL [R1+0xd8], R0 ;  /* 0x0000d80001007387 */ /* 0x0003e80000100800 */
[----:B------:R2:W-:Y:S01]  /*b340*/  STL [R1+0x10c], R4 ;  /* 0x00010c0401007387 */ /* 0x0005e20000100800 */
[----:B-1----:R-:W-:Y:S02]  /*b350*/  IADD3.X R2, R61, c[0x0][0x16c], RZ, P1, !PT ;  /* 0x00005b003d027a10 */ /* 0x002fe40000ffe4ff */
[----:B------:R-:W-:-:S03]  /*b360*/  IADD3 R0, P1, R58, c[0x0][0x168], RZ ;  /* 0x00005a003a007a10 */ /* 0x000fc60007f3e0ff */
[----:B------:R1:W-:Y:S04]  /*b370*/  STL [R1+0xe0], R2 ;  /* 0x0000e00201007387 */ /* 0x0003e80000100800 */
[----:B------:R3:W-:Y:S01]  /*b380*/  STL [R1+0x114], R0 ;  /* 0x0001140001007387 */ /* 0x0007e20000100800 */
[----:B--2---:R-:W-:Y:S02]  /*b390*/  IADD3.X R4, R30, c[0x0][0x16c], RZ, P0, !PT ;  /* 0x00005b001e047a10 */ /* 0x004fe400007fe4ff */
[----:B-1----:R-:W-:-:S03]  /*b3a0*/  IADD3 R2, P0, R55, c[0x0][0x168], RZ ;  /* 0x00005a0037027a10 */ /* 0x002fc60007f1e0ff */
[----:B------:R1:W-:Y:S01]  /*b3b0*/  STL [R1+0xe8], R4 ;  /* 0x0000e80401007387 */ /* 0x0003e20000100800 */
[----:B---3--:R-:W-:Y:S02]  /*b3c0*/  IADD3.X R0, R31, c[0x0][0x16c], RZ, P4, !PT ;  /* 0x00005b001f007a10 */ /* 0x008fe400027fe4ff */
[----:B-1----:R-:W-:Y:S01]  /*b3d0*/  IADD3 R4, P4, R59, c[0x0][0x168], RZ ;  /* 0x00005a003b047a10 */ /* 0x002fe20007f9e0ff */
[----:B------:R4:W-:Y:S04]  /*b3e0*/  STL [R1+0x11c], R2 ;  /* 0x00011c0201007387 */ /* 0x0009e80000100800 */
[----:B------:R1:W-:Y:S04]  /*b3f0*/  STL [R1+0xf0], R0 ;  /* 0x0000f00001007387 */ /* 0x0003e80000100800 */
[----:B------:R-:W-:Y:S01]  /*b400*/  STL [R1+0x124], R4 ;  /* 0x0001240401007387 */ /* 0x000fe20000100800 */
[----:B----4-:R-:W-:-:S02]  /*b410*/  IADD3.X R2, R32, c[0x0][0x16c], RZ, P5, !PT ;  /* 0x00005b0020027a10 */ /* 0x010fc40002ffe4ff */
[----:B-1----:R-:W-:Y:S02]  /*b420*/  IADD3 R0, P5, R45, c[0x0][0x168], RZ ;  /* 0x00005a002d007a10 */ /* 0x002fe40007fbe0ff */
[----:B------:R-:W2:Y:S04]  /*b430*/  LDL.LU R45, [R1+0x138] ;  /* 0x00013800012d7983 */ /* 0x000ea80000300800 */
[----:B------:R1:W-:Y:S04]  /*b440*/  STL [R1+0xf8], R2 ;  /* 0x0000f80201007387 */ /* 0x0003e80000100800 */
[----:B------:R3:W-:Y:S01]  /*b450*/  STL [R1+0x12c], R0 ;  /* 0x00012c0001007387 */ /* 0x0007e20000100800 */
[----:B-1----:R-:W-:-:S02]  /*b460*/  IADD3.X R2, R33, c[0x0][0x16c], RZ, P3, !PT ;  /* 0x00005b0021027a10 */ /* 0x002fc40001ffe4ff */
[----:B------:R-:W-:Y:S02]  /*b470*/  IADD3.X R4, R35, c[0x0][0x16c], RZ, P2, !PT ;  /* 0x00005b0023047a10 */ /* 0x000fe400017fe4ff */
[----:B---3--:R-:W-:Y:S01]  /*b480*/  IADD3 R0, P3, R34, c[0x0][0x168], RZ ;  /* 0x00005a0022007a10 */ /* 0x008fe20007f7e0ff */
[----:B------:R1:W-:Y:S04]  /*b490*/  STL [R1+0x100], R2 ;  /* 0x0001000201007387 */ /* 0x0003e80000100800 */
[----:B------:R3:W-:Y:S04]  /*b4a0*/  STL [R1+0x134], R0 ;  /* 0x0001340001007387 */ /* 0x0007e80000100800 */
[----:B------:R4:W-:Y:S01]  /*b4b0*/  STL [R1+0x108], R4 ;  /* 0x0001080401007387 */ /* 0x0009e20000100800 */
[----:B-1----:R-:W-:-:S02]  /*b4c0*/  IADD3 R2, P2, R36, c[0x0][0x168], RZ ;  /* 0x00005a0024027a10 */ /* 0x002fc40007f5e0ff */
[----:B---3--:R-:W-:-:S03]  /*b4d0*/  IADD3.X R0, R37, c[0x0][0x16c], RZ, P1, !PT ;  /* 0x00005b0025007a10 */ /* 0x008fc60000ffe4ff */
[----:B------:R1:W-:Y:S01]  /*b4e0*/  STL [R1+0x13c], R2 ;  /* 0x00013c0201007387 */ /* 0x0003e20000100800 */
[----:B----4-:R-:W-:-:S03]  /*b4f0*/  IADD3 R4, P1, R38, c[0x0][0x168], RZ ;  /* 0x00005a0026047a10 */ /* 0x010fc60007f3e0ff */
[----:B------:R3:W-:Y:S04]  /*b500*/  STL [R1+0x110], R0 ;  /* 0x0001100001007387 */ /* 0x0007e80000100800 */
[----:B------:R-:W-:Y:S01]  /*b510*/  STL [R1+0x144], R4 ;  /* 0x0001440401007387 */ /* 0x000fe20000100800 */
[----:B-1----:R-:W-:Y:S02]  /*b520*/  IADD3.X R2, R39, c[0x0][0x16c], RZ, P0, !PT ;  /* 0x00005b0027027a10 */ /* 0x002fe400007fe4ff */
[----:B---3--:R-:W-:Y:S02]  /*b530*/  IADD3 R0, P0, R46, c[0x0][0x168], RZ ;  /* 0x00005a002e007a10 */ /* 0x008fe40007f1e0ff */
[----:B------:R-:W3:Y:S04]  /*b540*/  LDL.LU R46, [R1+0x168] ;  /* 0x00016800012e7983 */ /* 0x000ee80000300800 */
[----:B------:R1:W-:Y:S04]  /*b550*/  STL [R1+0x118], R2 ;  /* 0x0001180201007387 */ /* 0x0003e80000100800 */
[----:B------:R4:W-:Y:S01]  /*b560*/  STL [R1+0x14c], R0 ;  /* 0x00014c0001007387 */ /* 0x0009e20000100800 */
[----:B-1----:R-:W-:-:S02]  /*b570*/  IADD3.X R2, R40, c[0x0][0x16c], RZ, P4, !PT ;  /* 0x00005b0028027a10 */ /* 0x002fc400027fe4ff */
[----:B------:R-:W-:Y:S02]  /*b580*/  IADD3 R4, P4, R41, c[0x0][0x168], RZ ;  /* 0x00005a0029047a10 */ /* 0x000fe40007f9e0ff */
[----:B----4-:R-:W-:Y:S01]  /*b590*/  IADD3.X R0, R42, c[0x0][0x16c], RZ, P5, !PT ;  /* 0x00005b002a007a10 */ /* 0x010fe20002ffe4ff */
[----:B------:R1:W-:Y:S04]  /*b5a0*/  STL [R1+0x120], R2 ;  /* 0x0001200201007387 */ /* 0x0003e80000100800 */
[----:B------:R-:W-:Y:S01]  /*b5b0*/  STL [R1+0x154], R4 ;  /* 0x0001540401007387 */ /* 0x000fe20000100800 */
[----:B-1----:R-:W-:-:S03]  /*b5c0*/  IADD3 R2, P5, R43, c[0x0][0x168], RZ ;  /* 0x00005a002b027a10 */ /* 0x002fc60007fbe0ff */
[----:B------:R-:W4:Y:S04]  /*b5d0*/  LDL.LU R43, [R1+0x150] ;  /* 0x00015000012b7983 */ /* 0x000f280000300800 */
[----:B------:R1:W-:Y:S04]  /*b5e0*/  STL [R1+0x128], R0 ;  /* 0x0001280001007387 */ /* 0x0003e80000100800 */
[----:B------:R-:W-:Y:S04]  /*b5f0*/  STL [R1+0x15c], R2 ;  /* 0x00015c0201007387 */ /* 0x000fe80000100800 */
[----:B------:R-:W4:Y:S01]  /*b600*/  LDL.LU R10, [R1+0x174] ;  /* 0x00017400010a7983 */ /* 0x000f220000300800 */
[----:B-1----:R-:W-:-:S03]  /*b610*/  IADD3.X R0, R44, c[0x0][0x16c], RZ, P3, !PT ;  /* 0x00005b002c007a10 */ /* 0x002fc60001ffe4ff */
[----:B------:R-:W4:Y:S04]  /*b620*/  LDL.LU R11, [R1+0x170] ;  /* 0x00017000010b7983 */ /* 0x000f280000300800 */
[----:B------:R2:W-:Y:S04]  /*b630*/  STL [R1+0x130], R0 ;  /* 0x0001300001007387 */ /* 0x0005e80000100800 */
[----:B------:R-:W4:Y:S04]  /*b640*/  LDL.LU R16, [R1+0x17c] ;  /* 0x00017c0001107983 */ /* 0x000f280000300800 */
        /* <DEDUP_REMOVED lines=13> */
[----:B------:R-:W4:Y:S01]  /*b720*/  LDL.LU R34, [R1+0x1b4] ;  /* 0x0001b40001227983 */ /* 0x000f220000300800 */
[----:B--2---:R-:W-:-:S05]  /*b730*/  IADD3 R0, P3, R45, c[0x0][0x168], RZ ;  /* 0x00005a002d007a10 */ /* 0x004fca0007f7e0ff */
[----:B------:R3:W-:Y:S04]  /*b740*/  STL [R1+0x164], R0 ;  /* 0x0001640001007387 */ /* 0x0007e80000100800 */
[----:B------:R-:W2:Y:S04]  /*b750*/  LDL.LU R35, [R1+0x1b0] ;  /* 0x0001b00001237983 */ /* 0x000ea80000300800 */
[----:B------:R-:W2:Y:S04]  /*b760*/  LDL.LU R36, [R1+0x1bc] ;  /* 0x0001bc0001247983 */ /* 0x000ea80000300800 */
[----:B------:R-:W2:Y:S04]  /*b770*/  LDL.LU R37, [R1+0x1a8] ;  /* 0x0001a80001257983 */ /* 0x000ea80000300800 */
[----:B------:R-:W2:Y:S04]  /*b780*/  LDL.LU R38, [R1+0x1c4] ;  /* 0x0001c40001267983 */ /* 0x000ea80000300800 */
[----:B------:R-:W2:Y:S04]  /*b790*/  LDL.LU R39, [R1+0x1b8] ;  /* 0x0001b80001277983 */ /* 0x000ea80000300800 */
[----:B------:R-:W2:Y:S04]  /*b7a0*/  LDL.LU R45, [R1+0x1cc] ;  /* 0x0001cc00012d7983 */ /* 0x000ea80000300800 */
[----:B------:R-:W2:Y:S04]  /*b7b0*/  LDL.LU R40, [R1+0x1c0] ;  /* 0x0001c00001287983 */ /* 0x000ea80000300800 */
[----:B------:R-:W2:Y:S01]  /*b7c0*/  LDL.LU R41, [R1+0x1d4] ;  /* 0x0001d40001297983 */ /* 0x000ea20000300800 */
[----:B---3--:R-:W-:-:S05]  /*b7d0*/  IADD3.X R0, R46, c[0x0][0x16c], RZ, P2, !PT ;  /* 0x00005b002e007a10 */ /* 0x008fca00017fe4ff */
[----:B------:R4:W-:Y:S04]  /*b7e0*/  STL [R1+0x138], R0 ;  /* 0x0001380001007387 */ /* 0x0009e80000100800 */
[----:B------:R-:W3:Y:S04]  /*b7f0*/  LDL.LU R42, [R1+0x1d0] ;  /* 0x0001d000012a7983 */ /* 0x000ee80000300800 */
[----:B------:R-:W3:Y:S01]  /*b800*/  LDL.LU R46, [R1+0x1dc] ;  /* 0x0001dc00012e7983 */ /* 0x000ee20000300800 */
[----:B----4-:R-:W-:-:S03]  /*b810*/  IADD3 R0, P2, R43, c[0x0][0x168], RZ ;  /* 0x00005a002b007a10 */ /* 0x010fc60007f5e0ff */
[----:B------:R-:W3:Y:S04]  /*b820*/  LDL.LU R43, [R1+0x1c8] ;  /* 0x0001c800012b7983 */ /* 0x000ee80000300800 */
[----:B------:R1:W-:Y:S01]  /*b830*/  STL [R1+0x16c], R0 ;  /* 0x00016c0001007387 */ /* 0x0003e20000100800 */
[----:B------:R-:W-:Y:S02]  /*b840*/  IADD3.X R4, R10, c[0x0][0x16c], RZ, P1, !PT ;  /* 0x00005b000a047a10 */ /* 0x000fe40000ffe4ff */
[----:B------:R-:W-:-:S03]  /*b850*/  IADD3 R2, P1, R11, c[0x0][0x168], RZ ;  /* 0x00005a000b027a10 */ /* 0x000fc60007f3e0ff */
[----:B------:R1:W-:Y:S04]  /*b860*/  STL [R1+0x140], R4 ;  /* 0x0001400401007387 */ /* 0x0003e80000100800 */
[----:B------:R1:W-:Y:S02]  /*b870*/  STL [R1+0x174], R2 ;  /* 0x0001740201007387 */ /* 0x0003e40000100800 */
[----:B-1----:R-:W-:Y:S02]  /*b880*/  IADD3.X R0, R16, c[0x0][0x16c], RZ, P0, !PT ;  /* 0x00005b0010007a10 */ /* 0x002fe400007fe4ff */
[----:B------:R-:W-:-:S03]  /*b890*/  IADD3 R4, P0, R17, c[0x0][0x168], RZ ;  /* 0x00005a0011047a10 */ /* 0x000fc60007f1e0ff */
        /* <DEDUP_REMOVED lines=20> */
[----:B------:R-:W-:Y:S01]  /*b9e0*/  STL [R1+0x170], R4 ;  /* 0x0001700401007387 */ /* 0x000fe20000100800 */
[----:B-1----:R-:W-:-:S03]  /*b9f0*/  IADD3.X R0, R44, c[0x0][0x16c], RZ, P0, !PT ;  /* 0x00005b002c007a10 */ /* 0x002fc600007fe4ff */
[----:B------:R-:W3:Y:S04]  /*ba00*/  LDL.LU R44, [R1+0x1e4] ;  /* 0x0001e400012c7983 */ /* 0x000ee80000300800 */
[----:B------:R1:W-:Y:S04]  /*ba10*/  STL [R1+0x1a4], R2 ;  /* 0x0001a40201007387 */ /* 0x0003e80000100800 */
[----:B------:R1:W-:Y:S02]  /*ba20*/  STL [R1+0x178], R0 ;  /* 0x0001780001007387 */ /* 0x0003e40000100800 */
[----:B-1----:R-:W-:-:S02]  /*ba30*/  IADD3 R2, P0, R33, c[0x0][0x168], RZ ;  /* 0x00005a0021027a10 */ /* 0x002fc40007f1e0ff */
[----:B------:R-:W-:-:S03]  /*ba40*/  IADD3.X R0, R34, c[0x0][0x16c], RZ, P4, !PT ;  /* 0x00005b0022007a10 */ /* 0x000fc600027fe4ff */
[----:B------:R1:W-:Y:S04]  /*ba50*/  STL [R1+0x1ac], R2 ;  /* 0x0001ac0201007387 */ /* 0x0003e80000100800 */
[----:B------:R1:W-:Y:S01]  /*ba60*/  STL [R1+0x180], R0 ;  /* 0x0001800001007387 */ /* 0x0003e20000100800 */
[----:B--2---:R-:W-:Y:S02]  /*ba70*/  IADD3 R4, P4, R35, c[0x0][0x168], RZ ;  /* 0x00005a0023047a10 */ /* 0x004fe40007f9e0ff */
[----:B-1----:R-:W-:-:S03]  /*ba80*/  IADD3.X R2, R36, c[0x0][0x16c], RZ, P5, !PT ;  /* 0x00005b0024027a10 */ /* 0x002fc60002ffe4ff */
[----:B------:R1:W-:Y:S01]  /*ba90*/  STL [R1+0x1b4], R4 ;  /* 0x0001b40401007387 */ /* 0x0003e20000100800 */
[----:B------:R-:W-:-:S03]  /*baa0*/  IADD3 R0, P5, R37, c[0x0][0x168], RZ ;  /* 0x00005a0025007a10 */ /* 0x000fc60007fbe0ff */
[----:B------:R2:W-:Y:S01]  /*bab0*/  STL [R1+0x188], R2 ;  /* 0x0001880201007387 */ /* 0x0005e20000100800 */
[----:B-1----:R-:W-:-:S03]  /*bac0*/  IADD3.X R4, R38, c[0x0][0x16c], RZ, P3, !PT ;  /* 0x00005b0026047a10 */ /* 0x002fc60001ffe4ff */
[----:B------:R1:W-:Y:S01]  /*bad0*/  STL [R1+0x1bc], R0 ;  /* 0x0001bc0001007387 */ /* 0x0003e20000100800 */
[----:B--2---:R-:W-:-:S03]  /*bae0*/  IADD3 R2, P3, R39, c[0x0][0x168], RZ ;  /* 0x00005a0027027a10 */ /* 0x004fc60007f7e0ff */
[----:B------:R2:W-:Y:S01]  /*baf0*/  STL [R1+0x190], R4 ;  /* 0x0001900401007387 */ /* 0x0005e20000100800 */
[----:B-1----:R-:W-:-:S03]  /*bb00*/  IADD3.X R0, R45, c[0x0][0x16c], RZ, P2, !PT ;  /* 0x00005b002d007a10 */ /* 0x002fc600017fe4ff */
[----:B------:R-:W4:Y:S04]  /*bb10*/  LDL.LU R45, [R1+0x1d8] ;  /* 0x0001d800012d7983 */ /* 0x000f280000300800 */
[----:B------:R1:W-:Y:S01]  /*bb20*/  STL [R1+0x1c4], R2 ;  /* 0x0001c40201007387 */ /* 0x0003e20000100800 */
[----:B--2---:R-:W-:-:S03]  /*bb30*/  IADD3.X R4, R41, c[0x0][0x16c], RZ, P1, !PT ;  /* 0x00005b0029047a10 */ /* 0x004fc60000ffe4ff */
[----:B------:R3:W-:Y:S01]  /*bb40*/  STL [R1+0x198], R0 ;  /* 0x0001980001007387 */ /* 0x0007e20000100800 */
[----:B-1----:R-:W-:-:S05]  /*bb50*/  IADD3 R2, P2, R40, c[0x0][0x168], RZ ;  /* 0x00005a0028027a10 */ /* 0x002fca0007f5e0ff */
[----:B------:R1:W-:Y:S01]  /*bb60*/  STL [R1+0x1cc], R2 ;  /* 0x0001cc0201007387 */ /* 0x0003e20000100800 */
[----:B---3--:R-:W-:-:S03]  /*bb70*/  IADD3 R0, P1, R42, c[0x0][0x168], RZ ;  /* 0x00005a002a007a10 */ /* 0x008fc60007f3e0ff */
[----:B------:R-:W-:Y:S01]  /*bb80*/  STL [R1+0x1a0], R4 ;  /* 0x0001a00401007387 */ /* 0x000fe20000100800 */
[----:B-1----:R-:W-:-:S03]  /*bb90*/  IADD3.X R2, R46, c[0x0][0x16c], RZ, P0, !PT ;  /* 0x00005b002e027a10 */ /* 0x002fc600007fe4ff */
[----:B------:R-:W2:Y:S04]  /*bba0*/  LDL.LU R46, [R1+0x1ec] ;  /* 0x0001ec00012e7983 */ /* 0x000ea80000300800 */
[----:B------:R1:W-:Y:S04]  /*bbb0*/  STL [R1+0x1d4], R0 ;  /* 0x0001d40001007387 */ /* 0x0003e80000100800 */
[----:B------:R-:W-:Y:S04]  /*bbc0*/  STL [R1+0x1a8], R2 ;  /* 0x0001a80201007387 */ /* 0x000fe80000100800 */
[----:B------:R-:W3:Y:S01]  /*bbd0*/  LDL.LU R10, [R1+0x1e0] ;  /* 0x0001e000010a7983 */ /* 0x000ee20000300800 */
[----:B-1----:R-:W-:-:S03]  /*bbe0*/  IADD3 R0, P0, R43, c[0x0][0x168], RZ ;  /* 0x00005a002b007a10 */ /* 0x002fc60007f1e0ff */
[----:B------:R-:W3:Y:S04]  /*bbf0*/  LDL.LU R11, [R1+0x1f4] ;  /* 0x0001f400010b7983 */ /* 0x000ee80000300800 */
[----:B------:R1:W-:Y:S04]  /*bc00*/  STL [R1+0x1dc], R0 ;  /* 0x0001dc0001007387 */ /* 0x0003e80000100800 */
[----:B------:R-:W3:Y:S04]  /*bc10*/  LDL.LU R16, [R1+0x1f0] ;  /* 0x0001f00001107983 */ /* 0x000ee80000300800 */
        /* <DEDUP_REMOVED lines=13> */
[----:B------:R-:W3:Y:S01]  /*bcf0*/  LDL.LU R34, [R1+0x220] ;  /* 0x0002200001227983 */ /* 0x000ee20000300800 */
[----:B-1----:R-:W-:-:S05]  /*bd00*/  IADD3.X R0, R44, c[0x0][0x16c], RZ, P4, !PT ;  /* 0x00005b002c007a10 */ /* 0x002fca00027fe4ff */
        /* <DEDUP_REMOVED lines=9> */
[----:B----4-:R-:W-:-:S05]  /*bda0*/  IADD3 R0, P4, R45, c[0x0][0x168], RZ ;  /* 0x00005a002d007a10 */ /* 0x010fca0007f9e0ff */
[----:B------:R2:W-:Y:S04]  /*bdb0*/  STL [R1+0x1e4], R0 ;  /* 0x0001e40001007387 */ /* 0x0005e80000100800 */
[----:B------:R-:W4:Y:S04]  /*bdc0*/  LDL.LU R44, [R1+0x2a0] ;  /* 0x0002a000012c7983 */ /* 0x000f280000300800 */
[----:B------:R-:W4:Y:S01]  /*bdd0*/  LDL.LU R45, [R1+0x2a4] ;  /* 0x0002a400012d7983 */ /* 0x000f220000300800 */
[----:B--2---:R-:W-:-:S03]  /*bde0*/  IADD3.X R0, R46, c[0x0][0x16c], RZ, P5, !PT ;  /* 0x00005b002e007a10 */ /* 0x004fc60002ffe4ff */
[----:B------:R-:W2:Y:S04]  /*bdf0*/  LDL.LU R46, [R1+0x2b0] ;  /* 0x0002b000012e7983 */ /* 0x000ea80000300800 */
[----:B------:R1:W-:Y:S01]  /*be00*/  STL [R1+0x1b8], R0 ;  /* 0x0001b80001007387 */ /* 0x0003e20000100800 */
[----:B---3--:R-:W-:Y:S02]  /*be10*/  IADD3 R4, P5, R10, c[0x0][0x168], RZ ;  /* 0x00005a000a047a10 */ /* 0x008fe40007fbe0ff */
[----:B-1----:R-:W-:-:S03]  /*be20*/  IADD3.X R0, R11, c[0x0][0x16c], RZ, P3, !PT ;  /* 0x00005b000b007a10 */ /* 0x002fc60001ffe4ff */
[----:B------:R1:W-:Y:S01]  /*be30*/  STL [R1+0x1ec], R4 ;  /* 0x0001ec0401007387 */ /* 0x0003e20000100800 */
[----:B------:R-:W-:-:S03]  /*be40*/  IADD3 R2, P3, R16, c[0x0][0x168], RZ ;  /* 0x00005a0010027a10 */ /* 0x000fc60007f7e0ff */
[----:B------:R3:W-:Y:S01]  /*be50*/  STL [R1+0x1c0], R0 ;  /* 0x0001c00001007387 */ /* 0x0007e20000100800 */
[----:B-1----:R-:W-:-:S03]  /*be60*/  IADD3.X R4, R17, c[0x0][0x16c], RZ, P2, !PT ;  /* 0x00005b0011047a10 */ /* 0x002fc600017fe4ff */
[----:B------:R1:W-:Y:S04]  /*be70*/  STL [R1+0x1f4], R2 ;  /* 0x0001f40201007387 */ /* 0x0003e80000100800 */
[----:B------:R3:W-:Y:S02]  /*be80*/  STL [R1+0x1c8], R4 ;  /* 0x0001c80401007387 */ /* 0x0007e40000100800 */
[----:B---3--:R-:W-:Y:S02]  /*be90*/  IADD3 R0, P2, R18, c[0x0][0x168], RZ ;  /* 0x00005a0012007a10 */ /* 0x008fe40007f5e0ff */
[----:B-1----:R-:W-:-:S03]  /*bea0*/  IADD3.X R2, R19, c[0x0][0x16c], RZ, P1, !PT ;  /* 0x00005b0013027a10 */ /* 0x002fc60000ffe4ff */
[----:B------:R1:W-:Y:S01]  /*beb0*/  STL [R1+0x1fc], R0 ;  /* 0x0001fc0001007387 */ /* 0x0003e20000100800 */
[----:B------:R-:W-:-:S03]  /*bec0*/  IADD3 R4, P1, R20, c[0x0][0x168], RZ ;  /* 0x00005a0014047a10 */ /* 0x000fc60007f3e0ff */
[----:B------:R3:W-:Y:S04]  /*bed0*/  STL [R1+0x1d0], R2 ;  /* 0x0001d00201007387 */ /* 0x0007e80000100800 */
[----:B------:R3:W-:Y:S01]  /*bee0*/  STL [R1+0x204], R4 ;  /* 0x0002040401007387 */ /* 0x0007e20000100800 */
[----:B-1----:R-:W-:Y:S02]  /*bef0*/  IADD3.X R0, R21, c[0x0][0x16c], RZ, P0, !PT ;  /* 0x00005b0015007a10 */ /* 0x002fe400007fe4ff */
[----:B---3--:R-:W-:-:S03]  /*bf00*/  IADD3 R2, P0, R22, c[0x0][0x168], RZ ;  /* 0x00005a0016027a10 */ /* 0x008fc60007f1e0ff */
[----:B------:R1:W-:Y:S01]  /*bf10*/  STL [R1+0x1d8], R0 ;  /* 0x0001d80001007387 */ /* 0x0003e20000100800 */
[----:B------:R-:W-:-:S03]  /*bf20*/  IADD3.X R4, R23, c[0x0][0x16c], RZ, P4, !PT ;  /* 0x00005b0017047a10 */ /* 0x000fc600027fe4ff */
[----:B------:R3:W-:Y:S04]  /*bf30*/  STL [R1+0x20c], R2 ;  /* 0x00020c0201007387 */ /* 0x0007e80000100800 */
[----:B------:R3:W-:Y:S01]  /*bf40*/  STL [R1+0x1e0], R4 ;  /* 0x0001e00401007387 */ /* 0x0007e20000100800 */
[----:B-1----:R-:W-:Y:S02]  /*bf50*/  IADD3 R0, P4, R29, c[0x0][0x168], RZ ;  /* 0x00005a001d007a10 */ /* 0x002fe40007f9e0ff */
[----:B---3--:R-:W-:-:S03]  /*bf60*/  IADD3.X R2, R30, c[0x0][0x16c], RZ, P5, !PT ;  /* 0x00005b001e027a10 */ /* 0x008fc60002ffe4ff */
[----:B------:R1:W-:Y:S01]  /*bf70*/  STL [R1+0x214], R0 ;  /* 0x0002140001007387 */ /* 0x0003e20000100800 */
[----:B------:R-:W-:-:S03]  /*bf80*/  IADD3 R4, P5, R31, c[0x0][0x168], RZ ;  /* 0x00005a001f047a10 */ /* 0x000fc60007fbe0ff */
[----:B------:R3:W-:Y:S04]  /*bf90*/  STL [R1+0x1e8], R2 ;  /* 0x0001e80201007387 */ /* 0x0007e80000100800 */
[----:B------:R-:W-:Y:S01]  /*bfa0*/  STL [R1+0x21c], R4 ;  /* 0x00021c0401007387 */ /* 0x000fe20000100800 */
[----:B-1----:R-:W-:Y:S02]  /*bfb0*/  IADD3.X R0, R32, c[0x0][0x16c], RZ, P3, !PT ;  /* 0x00005b0020007a10 */ /* 0x002fe40001ffe4ff */
[----:B---3--:R-:W-:Y:S02]  /*bfc0*/  IADD3 R2, P3, R43, c[0x0][0x168], RZ ;  /* 0x00005a002b027a10 */ /* 0x008fe40007f7e0ff */
[----:B------:R-:W3:Y:S04]  /*bfd0*/  LDL R43, [R1+0x248] ;  /* 0x00024800012b7983 */ /* 0x000ee80000100800 */
[----:B------:R1:W-:Y:S04]  /*bfe0*/  STL [R1+0x1f0], R0 ;  /* 0x0001f00001007387 */ /* 0x0003e80000100800 */
[----:B------:R1:W-:Y:S02]  /*bff0*/  STL [R1+0x224], R2 ;  /* 0x0002240201007387 */ /* 0x0003e40000100800 */
[----:B-1----:R-:W-:-:S02]  /*c000*/  IADD3.X R0, R33, c[0x0][0x16c], RZ, P2, !PT ;  /* 0x00005b0021007a10 */ /* 0x002fc400017fe4ff */
[----:B------:R-:W-:-:S03]  /*c010*/  IADD3 R2, P2, R34, c[0x0][0x168], RZ ;  /* 0x00005a0022027a10 */ /* 0x000fc60007f5e0ff */
[----:B------:R1:W-:Y:S01]  /*c020*/  STL [R1+0x1f8], R0 ;  /* 0x0001f80001007387 */ /* 0x0003e20000100800 */
[----:B------:R-:W-:-:S03]  /*c030*/  IADD3.X R4, R35, c[0x0][0x16c], RZ, P1, !PT ;  /* 0x00005b0023047a10 */ /* 0x000fc60000ffe4ff */
[----:B------:R1:W-:Y:S02]  /*c040*/  STL [R1+0x22c], R2 ;  /* 0x00022c0201007387 */ /* 0x0003e40000100800 */
[----:B-1----:R-:W-:Y:S02]  /*c050*/  IADD3 R0, P1, R36, c[0x0][0x168], RZ ;  /* 0x00005a0024007a10 */ /* 0x002fe40007f3e0ff */
[----:B------:R1:W-:Y:S01]  /*c060*/  STL [R1+0x200], R4 ;  /* 0x0002000401007387 */ /* 0x0003e20000100800 */
[----:B------:R-:W-:-:S03]  /*c070*/  IADD3.X R2, R37, c[0x0][0x16c], RZ, P0, !PT ;  /* 0x00005b0025027a10 */ /* 0x000fc600007fe4ff */
[----:B------:R1:W-:Y:S02]  /*c080*/  STL [R1+0x234], R0 ;  /* 0x0002340001007387 */ /* 0x0003e40000100800 */
[----:B-1----:R-:W-:Y:S02]  /*c090*/  IADD3 R4, P0, R38, c[0x0][0x168], RZ ;  /* 0x00005a0026047a10 */ /* 0x002fe40007f1e0ff */
[----:B------:R1:W-:Y:S01]  /*c0a0*/  STL [R1+0x208], R2 ;  /* 0x0002080201007387 */ /* 0x0003e20000100800 */
[----:B------:R-:W-:-:S03]  /*c0b0*/  IADD3.X R0, R39, c[0x0][0x16c], RZ, P4, !PT ;  /* 0x00005b0027007a10 */ /* 0x000fc600027fe4ff */
[----:B------:R-:W-:Y:S04]  /*c0c0*/  STL [R1+0x23c], R4 ;  /* 0x00023c0401007387 */ /* 0x000fe80000100800 */
[----:B------:R1:W-:Y:S02]  /*c0d0*/  STL [R1+0x210], R0 ;  /* 0x0002100001007387 */ /* 0x0003e40000100800 */
[----:B-1----:R-:W-:-:S05]  /*c0e0*/  IADD3 R2, P4, R40, c[0x0][0x160], RZ ;  /* 0x0000580028027a10 */ /* 0x002fca0007f9e0ff */
[----:B------:R1:W-:Y:S01]  /*c0f0*/  STL [R1+0x38], R2 ;  /* 0x0000380201007387 */ /* 0x0003e20000100800 */
[----:B------:R-:W-:-:S05]  /*c100*/  IADD3.X R0, R41, c[0x0][0x16c], RZ, P5, !PT ;  /* 0x00005b0029007a10 */ /* 0x000fca0002ffe4ff */
[----:B------:R-:W-:Y:S01]  /*c110*/  STL [R1+0x218], R0 ;  /* 0x0002180001007387 */ /* 0x000fe20000100800 */
[----:B-1----:R-:W-:-:S05]  /*c120*/  IADD3.X R2, R42, c[0x0][0x16c], RZ, P3, !PT ;  /* 0x00005b002a027a10 */ /* 0x002fca0001ffe4ff */
[----:B------:R1:W-:Y:S02]  /*c130*/  STL [R1+0x220], R2 ;  /* 0x0002200201007387 */ /* 0x0003e40000100800 */
[----:B-1----:R-:W-:Y:S01]  /*c140*/  IADD3.X R2, R60, c[0x0][0x16c], RZ, P0, !PT ;  /* 0x00005b003c027a10 */ /* 0x002fe200007fe4ff */
[----:B------:R-:W-:-:S04]  /*c150*/  USHF.R.S32.HI UR9, URZ, 0x1f, UR6 ;  /* 0x0000001f3f097899 */ /* 0x000fc80008011406 */
[----:B------:R-:W-:Y:S01]  /*c160*/  ULEA.HI UR9, UR9, UR6, URZ, 0x7 ;  /* 0x0000000609097291 */ /* 0x000fe2000f8f383f */
[----:B------:R-:W-:Y:S01]  /*c170*/  CS2R R12, SRZ ;  /* 0x00000000000c7805 */ /* 0x000fe2000001ff00 */
[----:B------:R-:W-:Y:S01]  /*c180*/  CS2R R14, SRZ ;  /* 0x00000000000e7805 */ /* 0x000fe2000001ff00 */
[----:B------:R-:W-:Y:S01]  /*c190*/  CS2R R24, SRZ ;  /* 0x0000000000187805 */ /* 0x000fe2000001ff00 */
[----:B------:R-:W-:Y:S01]  /*c1a0*/  USHF.R.S32.HI UR9, URZ, 0x7, UR9 ;  /* 0x000000073f097899 */ /* 0x000fe20008011409 */
[----:B------:R-:W-:Y:S01]  /*c1b0*/  CS2R R26, SRZ ;  /* 0x00000000001a7805 */ /* 0x000fe2000001ff00 */
[----:B------:R-:W-:Y:S01]  /*c1c0*/  CS2R R28, SRZ ;  /* 0x00000000001c7805 */ /* 0x000fe2000001ff00 */
[----:B------:R-:W-:Y:S01]  /*c1d0*/  CS2R R30, SRZ ;  /* 0x00000000001e7805 */ /* 0x000fe2000001ff00 */
[----:B------:R-:W-:Y:S01]  /*c1e0*/  CS2R R52, SRZ ;  /* 0x0000000000347805 */ /* 0x000fe2000001ff00 */
[----:B------:R-:W-:Y:S01]  /*c1f0*/  CS2R R54, SRZ ;  /* 0x0000000000367805 */ /* 0x000fe2000001ff00 */
[----:B------:R-:W-:Y:S01]  /*c200*/  CS2R R16, SRZ ;  /* 0x0000000000107805 */ /* 0x000fe2000001ff00 */
[----:B------:R-:W-:Y:S01]  /*c210*/  CS2R R18, SRZ ;  /* 0x0000000000127805 */ /* 0x000fe2000001ff00 */
[----:B------:R-:W-:-:S02]  /*c220*/  USHF.L.U32 UR16, UR8, 0x2, URZ ;  /* 0x0000000208107899 */ /* 0x000fc4000800063f */
[----:B------:R-:W-:Y:S02]  /*c230*/  USHF.L.U64.HI UR8, UR8, 0x2, UR13 ;  /* 0x0000000208087899 */ /* 0x000fe4000801020d */
[----:B------:R-:W-:Y:S02]  /*c240*/  UIADD3 UR10, UR10, -0x100, URZ ;  /* 0xffffff000a0a7890 */ /* 0x000fe4000fffe03f */
[----:B------:R-:W-:Y:S02]  /*c250*/  UMOV UR4, URZ ;  /* 0x0000003f00047c82 */ /* 0x000fe40008000000 */
[----:B------:R-:W-:Y:S02]  /*c260*/  UMOV UR11, 0x1 ;  /* 0x00000001000b7882 */ /* 0x000fe40000000000 */
[----:B------:R-:W-:Y:S02]  /*c270*/  USHF.L.U64.HI UR12, UR7, 0x2, UR12 ;  /* 0x00000002070c7899 */ /* 0x000fe4000801020c */
[----:B------:R-:W-:-:S02]  /*c280*/  UIADD3 UR13, UR9, -0x2, URZ ;  /* 0xfffffffe090d7890 */ /* 0x000fc4000fffe03f */
[----:B------:R-:W-:Y:S01]  /*c290*/  UMOV UR6, 0xffffffff ;  /* 0xffffffff00067882 */ /* 0x000fe20000000000 */
[----:B----4-:R-:W-:Y:S02]  /*c2a0*/  IADD3.X R4, R44, c[0x0][0x16c], RZ, P2, !PT ;  /* 0x00005b002c047a10 */ /* 0x010fe400017fe4ff */
[----:B------:R-:W-:-:S03]  /*c2b0*/  IADD3.X R0, R45, c[0x0][0x16c], RZ, P1, !PT ;  /* 0x00005b002d007a10 */ /* 0x000fc60000ffe4ff */
[----:B------:R-:W-:Y:S04]  /*c2c0*/  STL [R1+0x228], R4 ;  /* 0x0002280401007387 */ /* 0x000fe80000100800 */
[----:B------:R1:W5:Y:S04]  /*c2d0*/  LDL.LU R60, [R1+0x340] ;  /* 0x00034000013c7983 */ /* 0x0003680000300800 */
[----:B------:R2:W-:Y:S04]  /*c2e0*/  STL [R1+0x230], R0 ;  /* 0x0002300001007387 */ /* 0x0005e80000100800 */
[----:B------:R-:W-:Y:S01]  /*c2f0*/  STL [R1+0x238], R2 ;  /* 0x0002380201007387 */ /* 0x000fe20000100800 */
[----:B--2---:R-:W-:-:S05]  /*c300*/  IADD3.X R0, R46, c[0x0][0x164], RZ, P4, !PT ;  /* 0x000059002e007a10 */ /* 0x004fca00027fe4ff */
[----:B------:R2:W-:Y:S02]  /*c310*/  STL [R1+0x34], R0 ;  /* 0x0000340001007387 */ /* 0x0005e40000100800 */
[----:B--2---:R-:W-:Y:S02]  /*c320*/  LOP3.LUT R0, R3, 0x40, RZ, 0x3c, !PT ;  /* 0x0000004003007812 */ /* 0x004fe400078e3cff */
[----:B------:R1:W5:Y:S01]  /*c330*/  LDL.LU R3, [R1+0x33c] ;  /* 0x00033c0001037983 */ /* 0x0003620000300800 */
[----:B------:R-:W-:Y:S01]  /*c340*/  CS2R R44, SRZ ;  /* 0x00000000002c7805 */ /* 0x000fe2000001ff00 */
[----:B------:R-:W-:Y:S01]  /*c350*/  CS2R R46, SRZ ;  /* 0x00000000002e7805 */ /* 0x000fe2000001ff00 */
[----:B---3--:R-:W-:-:S05]  /*c360*/  LOP3.LUT R2, R43, 0x20, RZ, 0x3c, !PT ;  /* 0x000000202b027812 */ /* 0x008fca00078e3cff */
[----:B------:R1:W-:Y:S04]  /*c370*/  STL [R1+0x298], R2 ;  /* 0x0002980201007387 */ /* 0x0003e80000100800 */
[----:B------:R1:W-:Y:S02]  /*c380*/  STL [R1+0x294], R0 ;  /* 0x0002940001007387 */ /* 0x0003e40000100800 */
.L_x_1:
[----:B------:R-:W2:Y:S01]  /*c390*/  LDL R6, [R1+0x298] ;  /* 0x0002980001067983 */ /* 0x000ea20000100800 */
[----:B------:R-:W-:-:S04]  /*c3a0*/  DEPBAR.LE SB0, 0x2 ;  /* 0x000080800000791a */ /* 0x000fc80000000000 */
[----:B------:R-:W3:Y:S04]  /*c3b0*/  LDL R5, [R1+0x244] ;  /* 0x0002440001057983 */ /* 0x000ee80000100800 */
[----:B------:R-:W4:Y:S04]  /*c3c0*/  LDL.LU.64 R40, [R1] ;  /* 0x0000000001287983 */ /* 0x000f280000300a00 */
[----:B------:R-:W4:Y:S01]  /*c3d0*/  LDL.LU.64 R42, [R1+0x8] ;  /* 0x00000800012a7983 */ /* 0x000f220000300a00 */
[----:B------:R-:W-:-:S03]  /*c3e0*/  UIADD3 UR6, UR6, 0x1, URZ ;  /* 0x0000000106067890 */ /* 0x000fc6000fffe03f */
[----:B------:R-:W4:Y:S01]  /*c3f0*/  LDL.LU.64 R48, [R1+0x10] ;  /* 0x0000100001307983 */ /* 0x000f220000300a00 */
[----:B------:R-:W-:-:S03]  /*c400*/  UISETP.GT.AND UP0, UPT, UR6, 0x1, UPT ;  /* 0x000000010600788c */ /* 0x000fc6000bf04270 */
[----:B------:R-:W4:Y:S01]  /*c410*/  LDL.LU.64 R50, [R1+0x18] ;  /* 0x0000180001327983 */ /* 0x000f220000300a00 */
[----:B------:R-:W-:-:S03]  /*c420*/  USEL UR6, UR6, URZ, !UP0 ;  /* 0x0000003f06067287 */ /* 0x000fc6000c000000 */
[----:B-1----:R-:W1:Y:S03]  /*c430*/  S2R R0, SR_TID.X ;  /* 0x0000000000007919 */ /* 0x002e660000002100 */
[----:B------:R-:W-:Y:S02]  /*c440*/  IMAD.U32 R2, RZ, RZ, UR6 ;  /* 0x00000006ff027e24 */ /* 0x000fe4000f8e00ff */
[----:B------:R-:W-:Y:S01]  /*c450*/  IMAD.U32 R4, RZ, RZ, UR6 ;  /* 0x00000006ff047e24 */ /* 0x000fe2000f8e00ff */
[----:B-1----:R-:W-:Y:S02]  /*c460*/  SHF.R.U32.HI R8, RZ, 0x2, R0 ;  /* 0x00000002ff087819 */ /* 0x002fe40000011600 */
[----:B------:R-:W-:Y:S02]  /*c470*/  LOP3.LUT R7, R0, 0x3, RZ, 0xc0, !PT ;  /* 0x0000000300077812 */ /* 0x000fe400078ec0ff */
[----:B------:R-:W-:-:S03]  /*c480*/  LOP3.LUT R8, R8, 0x40, RZ, 0xc0, !PT ;  /* 0x0000004008087812 */ /* 0x000fc600078ec0ff */
[----:B------:R-:W-:Y:S01]  /*c490*/  IMAD R7, R7, 0x120, RZ ;  /* 0x0000012007077824 */ /* 0x000fe200078e02ff */
[----:B------:R-:W-:Y:S01]  /*c4a0*/  LOP3.LUT R8, R8, 0x1c, R0, 0xf8, !PT ;  /* 0x0000001c08087812 */ /* 0x000fe200078ef800 */
[----:B------:R-:W-:-:S03]  /*c4b0*/  IMAD.U32 R0, RZ, RZ, UR6 ;  /* 0x00000006ff007e24 */ /* 0x000fc6000f8e00ff */
[----:B------:R-:W-:-:S05]  /*c4c0*/  LOP3.LUT R7, R7, R8, RZ, 0x3c, !PT ;  /* 0x0000000807077212 */ /* 0x000fca00078e3cff */
[----:B------:R-:W-:Y:S01]  /*c4d0*/  IMAD R0, R0, 0x8000, R7 ;  /* 0x0000800000007824 */ /* 0x000fe200078e0207 */
[----:B------:R-:W-:Y:S06]  /*c4e0*/  BAR.SYNC.DEFER_BLOCKING 0x0 ;  /* 0x0000000000007b1d */ /* 0x000fec0000010000 */
[----:B------:R-:W-:Y:S04]  /*c4f0*/  LDS R8, [R0+0x40080] ;  /* 0x0400800000087984 */ /* 0x000fe80000000800 */
[----:B------:R-:W-:Y:S01]  /*c500*/  LDS R10, [R0+0x40480] ;  /* 0x04048000000a7984 */ /* 0x000fe20000000800 */
[----:B--2---:R-:W-:-:S03]  /*c510*/  IMAD R2, R2, 0x8000, R6 ;  /* 0x0000800002027824 */ /* 0x004fc600078e0206 */
[----:B------:R-:W-:Y:S01]  /*c520*/  LDS R6, [R0+0x40400] ;  /* 0x0404000000067984 */ /* 0x000fe20000000800 */
[----:B---3--:R-:W-:-:S03]  /*c530*/  IMAD R61, R4, 0x20000, R5 ;  /* 0x00020000043d7824 */ /* 0x008fc600078e0205 */
[----:B------:R-:W-:Y:S04]  /*c540*/  LDS R9, [R2+0x40080] ;  /* 0x0400800002097984 */ /* 0x000fe80000000800 */
[----:B------:R-:W-:Y:S04]  /*c550*/  LDS R11, [R2+0x40480] ;  /* 0x04048000020b7984 */ /* 0x000fe80000000800 */
[----:B------:R-:W1:Y:S04]  /*c560*/  LDSM.16.M88.4 R36, [R61] ;  /* 0x000000003d24783b */ /* 0x000e680000000200 */
[----:B------:R-:W-:Y:S04]  /*c570*/  LDS R4, [R0+0x40000] ;  /* 0x0400000000047984 */ /* 0x000fe80000000800 */
[----:B------:R-:W-:Y:S04]  /*c580*/  LDS R5, [R2+0x40000] ;  /* 0x0400000002057984 */ /* 0x000fe80000000800 */
[----:B------:R-:W2:Y:S04]  /*c590*/  LDS R7, [R2+0x40400] ;  /* 0x0404000002077984 */ /* 0x000ea80000000800 */
[----:B------:R-:W3:Y:S01]  /*c5a0*/  LDSM.16.M88.4 R20, [R61+0x8000] ;  /* 0x008000003d14783b */ /* 0x000ee20000000200 */
[-C--:B-1---5:R-:W-:Y:S08]  /*c5b0*/  HMMA.1688.F32.TF32 R32, R8, R36.reuse, R28 ;  /* 0x000000240820723c */ /* 0x0a2ff0000008101c */
[C---:B--2---:R-:W-:Y:S01]  /*c5c0*/  HMMA.1688.F32.TF32 R56, R4.reuse, R36, R12 ;  /* 0x000000240438723c */ /* 0x044fe2000008100c */
[----:B------:R-:W4:Y:S07]  /*c5d0*/  LDSM.16.M88.4 R12, [R61+0x10000] ;  /* 0x010000003d0c783b */ /* 0x000f2e0000000200 */
[C---:B---3--:R-:W-:Y:S01]  /*c5e0*/  HMMA.1688.F32.TF32 R28, R4.reuse, R20, R24 ;  /* 0x00000014041c723c */ /* 0x048fe20000081018 */
[----:B------:R-:W1:Y:S07]  /*c5f0*/  LDSM.16.M88.4 R24, [R61+0x18000] ;  /* 0x018000003d18783b */ /* 0x000e6e0000000200 */
[C---:B----4-:R-:W-:Y:S08]  /*c600*/  HMMA.1688.F32.TF32 R40, R4.reuse, R12, R40 ;  /* 0x0000000c0428723c */ /* 0x050ff00000081028 */
[-C--:B-1----:R-:W-:Y:S08]  /*c610*/  HMMA.1688.F32.TF32 R48, R4, R24.reuse, R48 ;  /* 0x000000180430723c */ /* 0x082ff00000081030 */
[C---:B------:R-:W-:Y:S01]  /*c620*/  HMMA.1688.F32.TF32 R4, R8.reuse, R24, R16 ;  /* 0x000000180804723c */ /* 0x040fe20000081010 */
[----:B------:R-:W-:Y:S04]  /*c630*/  LDS R16, [R0+0x40800] ;  /* 0x0408000000107984 */ /* 0x000fe80000000800 */
[----:B------:R-:W-:Y:S04]  /*c640*/  LDS R18, [R0+0x40c00] ;  /* 0x040c000000127984 */ /* 0x000fe80000000800 */
[----:B------:R-:W-:Y:S04]  /*c650*/  LDS R17, [R2+0x40800] ;  /* 0x0408000002117984 */ /* 0x000fe80000000800 */
[----:B------:R-:W1:Y:S04]  /*c660*/  LDS R19, [R2+0x40c00] ;  /* 0x040c000002137984 */ /* 0x000e680000000800 */
[----:B------:R-:W-:Y:S04]  /*c670*/  STL.64 [R1+0x4d0], R34 ;  /* 0x0004d02201007387 */ /* 0x000fe80000100a00 */
[----:B------:R1:W-:Y:S01]  /*c680*/  STL.64 [R1+0x4c8], R32 ;  /* 0x0004c82001007387 */ /* 0x0003e20000100a00 */
[----:B------:R-:W-:Y:S03]  /*c690*/  HMMA.1688.F32.TF32 R52, R8, R12, R52 ;  /* 0x0000000c0834723c */ /* 0x000fe60000081034 */
[----:B------:R-:W2:Y:S01]  /*c6a0*/  LDL R12, [R1+0x294] ;  /* 0x00029400010c7983 */ /* 0x000ea20000100800 */
[----:B------:R-:W-:-:S04]  /*c6b0*/  IMAD.MOV.U32 R25, RZ, RZ, R61 ;  /* 0x000000ffff197224 */ /* 0x000fc800078e003d */
[----:B-1----:R-:W-:Y:S11]  /*c6c0*/  HMMA.1688.F32.TF32 R32, R16, R22, R28 ;  /* 0x000000161020723c */ /* 0x002ff6000008101c */
[----:B------:R-:W-:Y:S11]  /*c6d0*/  @!UPT UIADD3 URZ, URZ, URZ, URZ ;  /* 0x0000003f3f3ff290 */ /* 0x000ff6000fffe03f */
[----:B------:R-:W-:Y:S02]  /*c6e0*/  @!UPT UIADD3 URZ, URZ, URZ, URZ ;  /* 0x0000003f3f3ff290 */ /* 0x000fe4000fffe03f */
[----:B------:R-:W-:Y:S02]  /*c6f0*/  IMAD.MOV.U32 R31, RZ, RZ, R34 ;  /* 0x000000ffff1f7224 */ /* 0x000fe400078e0022 */
[----:B------:R-:W-:Y:S02]  /*c700*/  IMAD.MOV.U32 R30, RZ, RZ, R35 ;  /* 0x000000ffff1e7224 */ /* 0x000fe400078e0023 */
[----:B------:R-:W-:Y:S01]  /*c710*/  IMAD.MOV.U32 R13, RZ, RZ, R32 ;  /* 0x000000ffff0d7224 */ /* 0x000fe200078e0020 */
[----:B------:R-:W3:Y:S01]  /*c720*/  LDL.LU.64 R34, [R1+0x4d0] ;  /* 0x0004d00001227983 */ /* 0x000ee20000300a00 */
[----:B------:R-:W-:-:S03]  /*c730*/  IMAD.MOV.U32 R61, RZ, RZ, R33 ;  /* 0x000000ffff3d7224 */ /* 0x000fc600078e0021 */
[----:B------:R-:W3:Y:S01]  /*c740*/  LDL.LU.64 R32, [R1+0x4c8] ;  /* 0x0004c80001207983 */ /* 0x000ee20000300a00 */
[----:B------:R-:W-:Y:S03]  /*c750*/  HMMA.1688.F32.TF32 R44, R8, R20, R44 ;  /* 0x00000014082c723c */ /* 0x000fe6000008102c */
[----:B------:R-:W-:Y:S04]  /*c760*/  LDS R8, [R0+0x40880] ;  /* 0x0408800000087984 */ /* 0x000fe80000000800 */
[----:B------:R-:W-:Y:S04]  /*c770*/  LDS R10, [R0+0x40c80] ;  /* 0x040c8000000a7984 */ /* 0x000fe80000000800 */
[----:B------:R-:W-:Y:S04]  /*c780*/  LDS R9, [R2+0x40880] ;  /* 0x0408800002097984 */ /* 0x000fe80000000800 */
[----:B------:R-:W1:Y:S01]  /*c790*/  LDS R11, [R2+0x40c80] ;  /* 0x040c8000020b7984 */ /* 0x000e620000000800 */
[C---:B------:R-:W-:Y:S08]  /*c7a0*/  HMMA.1688.F32.TF32 R40, R16.reuse, R14, R40 ;  /* 0x0000000e1028723c */ /* 0x040ff00000081028 */
[C---:B------:R-:W-:Y:S08]  /*c7b0*/  HMMA.1688.F32.TF32 R56, R16.reuse, R38, R56 ;  /* 0x000000261038723c */ /* 0x040ff00000081038 */
[----:B------:R-:W-:Y:S08]  /*c7c0*/  HMMA.1688.F32.TF32 R16, R16, R26, R48 ;  /* 0x0000001a1010723c */ /* 0x000ff00000081030 */
[----:B------:R-:W-:-:S02]  /*c7d0*/  IMAD.MOV.U32 R21, RZ, RZ, R42 ;  /* 0x000000ffff157224 */ /* 0x000fc400078e002a */
[----:B------:R-:W-:Y:S02]  /*c7e0*/  IMAD.MOV.U32 R20, RZ, RZ, R43 ;  /* 0x000000ffff147224 */ /* 0x000fe400078e002b */
[----:B------:R-:W-:Y:S02]  /*c7f0*/  IMAD.MOV.U32 R50, RZ, RZ, R21 ;  /* 0x000000ffff327224 */ /* 0x000fe400078e0015 */
[----:B------:R-:W-:Y:S02]  /*c800*/  IMAD.MOV.U32 R51, RZ, RZ, R20 ;  /* 0x000000ffff337224 */ /* 0x000fe400078e0014 */
[----:B------:R-:W-:Y:S01]  /*c810*/  IMAD.MOV.U32 R43, RZ, RZ, R13 ;  /* 0x000000ffff2b7224 */ /* 0x000fe200078e000d */
[----:B-1----:R-:W-:Y:S07]  /*c820*/  HMMA.1688.F32.TF32 R20, R8, R22, R44 ;  /* 0x000000160814723c */ /* 0x002fee000008102c */
[----:B------:R-:W-:-:S02]  /*c830*/  IMAD.MOV.U32 R13, RZ, RZ, R18 ;  /* 0x000000ffff0d7224 */ /* 0x000fc400078e0012 */
[----:B------:R-:W-:Y:S02]  /*c840*/  IMAD.MOV.U32 R45, RZ, RZ, R61 ;  /* 0x000000ffff2d7224 */ /* 0x000fe400078e003d */
[----:B------:R-:W-:Y:S01]  /*c850*/  IMAD.U32 R61, RZ, RZ, UR6 ;  /* 0x00000006ff3d7e24 */ /* 0x000fe2000f8e00ff */
[C---:B------:R-:W-:Y:S01]  /*c860*/  HMMA.1688.F32.TF32 R4, R8.reuse, R26, R4 ;  /* 0x0000001a0804723c */ /* 0x040fe20000081004 */
[----:B------:R-:W-:Y:S02]  /*c870*/  IMAD.MOV.U32 R29, RZ, RZ, R16 ;  /* 0x000000ffff1d7224 */ /* 0x000fe400078e0010 */
[----:B------:R-:W-:Y:S02]  /*c880*/  IMAD.MOV.U32 R28, RZ, RZ, R17 ;  /* 0x000000ffff1c7224 */ /* 0x000fe400078e0011 */
[----:B------:R-:W-:Y:S02]  /*c890*/  IMAD.MOV.U32 R24, RZ, RZ, R19 ;  /* 0x000000ffff187224 */ /* 0x000fe400078e0013 */
[----:B------:R-:W-:Y:S01]  /*c8a0*/  IMAD.MOV.U32 R37, RZ, RZ, R40 ;  /* 0x000000ffff257224 */ /* 0x000fe200078e0028 */
[----:B------:R-:W-:Y:S01]  /*c8b0*/  HMMA.1688.F32.TF32 R16, R8, R14, R52 ;  /* 0x0000000e0810723c */ /* 0x000fe20000081034 */
[----:B------:R-:W-:Y:S01]  /*c8c0*/  IMAD.MOV.U32 R36, RZ, RZ, R41 ;  /* 0x000000ffff247224 */ /* 0x000fe200078e0029 */
[----:B------:R-:W-:Y:S01]  /*c8d0*/  LDS R52, [R0+0x41000] ;  /* 0x0410000000347984 */ /* 0x000fe20000000800 */
[----:B------:R-:W-:-:S02]  /*c8e0*/  IMAD.MOV.U32 R44, RZ, RZ, R43 ;  /* 0x000000ffff2c7224 */ /* 0x000fc400078e002b */
[----:B------:R-:W-:Y:S01]  /*c8f0*/  IMAD.MOV.U32 R27, RZ, RZ, R13 ;  /* 0x000000ffff1b7224 */ /* 0x000fe200078e000d */
[----:B------:R-:W-:Y:S04]  /*c900*/  LDS R54, [R0+0x41400] ;  /* 0x0414000000367984 */ /* 0x000fe80000000800 */
[----:B------:R-:W-:Y:S04]  /*c910*/  LDS R53, [R2+0x41000] ;  /* 0x0410000002357984 */ /* 0x000fe80000000800 */
[----:B------:R-:W-:Y:S04]  /*c920*/  LDS R55, [R2+0x41400] ;  /* 0x0414000002377984 */ /* 0x000fe80000000800 */
[----:B------:R-:W-:Y:S04]  /*c930*/  LDS R14, [R0+0x41480] ;  /* 0x04148000000e7984 */ /* 0x000fe80000000800 */
[----:B------:R-:W-:Y:S04]  /*c940*/  LDS R13, [R2+0x41080] ;  /* 0x04108000020d7984 */ /* 0x000fe80000000800 */
[----:B------:R-:W-:Y:S01]  /*c950*/  LDS R15, [R2+0x41480] ;  /* 0x04148000020f7984 */ /* 0x000fe20000000800 */
[----:B------:R-:W-:-:S02]  /*c960*/  IMAD.MOV.U32 R48, RZ, RZ, R37 ;  /* 0x000000ffff307224 */ /* 0x000fc400078e0025 */
[----:B------:R-:W-:Y:S02]  /*c970*/  IMAD.MOV.U32 R49, RZ, RZ, R36 ;  /* 0x000000ffff317224 */ /* 0x000fe400078e0024 */
[----:B------:R-:W-:Y:S02]  /*c980*/  IMAD.MOV.U32 R26, RZ, RZ, R28 ;  /* 0x000000ffff1a7224 */ /* 0x000fe400078e001c */
[----:B------:R-:W-:Y:S02]  /*c990*/  IMAD.MOV.U32 R46, RZ, RZ, R31 ;  /* 0x000000ffff2e7224 */ /* 0x000fe400078e001f */
[----:B------:R-:W-:Y:S02]  /*c9a0*/  IMAD.MOV.U32 R47, RZ, RZ, R30 ;  /* 0x000000ffff2f7224 */ /* 0x000fe400078e001e */
[----:B--2---:R-:W-:Y:S02]  /*c9b0*/  IMAD R61, R61, 0x20000, R12 ;  /* 0x000200003d3d7824 */ /* 0x004fe400078e020c */
[----:B------:R-:W-:Y:S04]  /*c9c0*/  LDS R12, [R0+0x41080] ;  /* 0x04108000000c7984 */ /* 0x000fe80000000800 */
[----:B------:R-:W1:Y:S01]  /*c9d0*/  LDSM.16.M88.4 R40, [R61] ;  /* 0x000000003d28783b */ /* 0x000e620000000200 */
[----:B---3--:R-:W-:Y:S07]  /*c9e0*/  HMMA.1688.F32.TF32 R36, R8, R38, R32 ;  /* 0x000000260824723c */ /* 0x008fee0000081020 */
[----:B------:R-:W-:Y:S01]  /*c9f0*/  IMAD.MOV.U32 R11, RZ, RZ, R29 ;  /* 0x000000ffff0b7224 */ /* 0x000fe200078e001d */
[----:B-1----:R-:W-:Y:S01]  /*ca00*/  HMMA.1688.F32.TF32 R32, R52, R40, R56 ;  /* 0x000000283420723c */ /* 0x002fe20000081038 */
[----:B------:R-:W1:Y:S06]  /*ca10*/  LDSM.16.M88.4 R28, [R61+0x8000] ;  /* 0x008000003d1c783b */ /* 0x000e6c0000000200 */
[----:B------:R-:W-:-:S02]  /*ca20*/  IMAD.MOV.U32 R57, RZ, RZ, R26 ;  /* 0x000000ffff397224 */ /* 0x000fc400078e001a */
[----:B------:R-:W-:Y:S02]  /*ca30*/  IMAD.MOV.U32 R58, RZ, RZ, R27 ;  /* 0x000000ffff3a7224 */ /* 0x000fe400078e001b */
[----:B------:R-:W-:Y:S02]  /*ca40*/  IMAD.MOV.U32 R59, RZ, RZ, R24 ;  /* 0x000000ffff3b7224 */ /* 0x000fe400078e0018 */
[----:B------:R-:W-:Y:S02]  /*ca50*/  IMAD.MOV.U32 R56, RZ, RZ, R11 ;  /* 0x000000ffff387224 */ /* 0x000fe400078e000b */
[----:B------:R-:W-:Y:S01]  /*ca60*/  LDSM.16.M88.4 R8, [R61+0x18000] ;  /* 0x018000003d08783b */ /* 0x000fe20000000200 */
[----:B------:R-:W-:Y:S07]  /*ca70*/  HMMA.1688.F32.TF32 R36, R12, R40, R36 ;  /* 0x000000280c24723c */ /* 0x000fee0000081024 */
[----:B------:R-:W-:-:S02]  /*ca80*/  IMAD.MOV.U32 R41, RZ, RZ, R25 ;  /* 0x000000ffff297224 */ /* 0x000fc400078e0019 */
[----:B------:R-:W2:Y:S01]  /*ca90*/  LDSM.16.M88.4 R24, [R61+0x10000] ;  /* 0x010000003d18783b */ /* 0x000ea20000000200 */
[C---:B-1----:R-:W-:Y:S08]  /*caa0*/  HMMA.1688.F32.TF32 R44, R52.reuse, R28, R44 ;  /* 0x0000001c342c723c */ /* 0x042ff0000008102c */
[C---:B--2---:R-:W-:Y:S08]  /*cab0*/  HMMA.1688.F32.TF32 R48, R52.reuse, R24, R48 ;  /* 0x000000183430723c */ /* 0x044ff00000081030 */
[----:B------:R-:W-:Y:S01]  /*cac0*/  HMMA.1688.F32.TF32 R52, R52, R8, R56 ;  /* 0x000000083434723c */ /* 0x000fe20000081038 */
[----:B------:R-:W-:Y:S04]  /*cad0*/  LDS R56, [R0+0x41800] ;  /* 0x0418000000387984 */ /* 0x000fe80000000800 */
[----:B------:R-:W-:Y:S04]  /*cae0*/  LDS R58, [R0+0x41c00] ;  /* 0x041c0000003a7984 */ /* 0x000fe80000000800 */
[----:B------:R-:W-:Y:S04]  /*caf0*/  LDS R57, [R2+0x41800] ;  /* 0x0418000002397984 */ /* 0x000fe80000000800 */
[----:B------:R-:W1:Y:S01]  /*cb00*/  LDS R59, [R2+0x41c00] ;  /* 0x041c0000023b7984 */ /* 0x000e620000000800 */
[C---:B------:R-:W-:Y:S08]  /*cb10*/  HMMA.1688.F32.TF32 R20, R12.reuse, R28, R20 ;  /* 0x0000001c0c14723c */ /* 0x040ff00000081014 */
[C---:B------:R-:W-:Y:S08]  /*cb20*/  HMMA.1688.F32.TF32 R16, R12.reuse, R24, R16 ;  /* 0x000000180c10723c */ /* 0x040ff00000081010 */
[----:B------:R-:W-:Y:S01]  /*cb30*/  HMMA.1688.F32.TF32 R4, R12, R8, R4 ;  /* 0x000000080c04723c */ /* 0x000fe20000081004 */
[----:B------:R-:W-:Y:S04]  /*cb40*/  LDS R12, [R0+0x41880] ;  /* 0x04188000000c7984 */ /* 0x000fe80000000800 */
[----:B------:R-:W-:Y:S04]  /*cb50*/  LDS R14, [R0+0x41c80] ;  /* 0x041c8000000e7984 */ /* 0x000fe80000000800 */
[----:B------:R-:W-:Y:S04]  /*cb60*/  LDS R13, [R2+0x41880] ;  /* 0x04188000020d7984 */ /* 0x000fe80000000800 */
[----:B------:R-:W2:Y:S01]  /*cb70*/  LDS R15, [R2+0x41c80] ;  /* 0x041c8000020f7984 */ /* 0x000ea20000000800 */
[C---:B-1----:R-:W-:Y:S08]  /*cb80*/  HMMA.1688.F32.TF32 R32, R56.reuse, R42, R32 ;  /* 0x0000002a3820723c */ /* 0x042ff00000081020 */
[C---:B------:R-:W-:Y:S08]  /*cb90*/  HMMA.1688.F32.TF32 R44, R56.reuse, R30, R44 ;  /* 0x0000001e382c723c */ /* 0x040ff0000008102c */
[----:B------:R-:W-:Y:S08]  /*cba0*/  HMMA.1688.F32.TF32 R48, R56, R26, R48 ;  /* 0x0000001a3830723c */ /* 0x000ff00000081030 */
[----:B------:R-:W-:-:S02]  /*cbb0*/  IMAD.MOV.U32 R9, RZ, RZ, R34 ;  /* 0x000000ffff097224 */ /* 0x000fc400078e0022 */
[----:B------:R-:W-:Y:S02]  /*cbc0*/  IMAD.MOV.U32 R8, RZ, RZ, R35 ;  /* 0x000000ffff087224 */ /* 0x000fe400078e0023 */
[----:B------:R-:W-:Y:S01]  /*cbd0*/  IMAD.MOV.U32 R35, RZ, RZ, R41 ;  /* 0x000000ffff237224 */ /* 0x000fe200078e0029 */
[----:B------:R-:W-:Y:S01]  /*cbe0*/  HMMA.1688.F32.TF32 R56, R56, R10, R52 ;  /* 0x0000000a3838723c */ /* 0x000fe20000081034 */
[----:B------:R-:W-:Y:S01]  /*cbf0*/  IMAD.MOV.U32 R25, RZ, RZ, R32 ;  /* 0x000000ffff197224 */ /* 0x000fe200078e0020 */
[----:B------:R-:W-:Y:S01]  /*cc00*/  LDS R52, [R0+0x42000] ;  /* 0x0420000000347984 */ /* 0x000fe20000000800 */
[----:B------:R-:W-:-:S03]  /*cc10*/  IMAD.MOV.U32 R24, RZ, RZ, R33 ;  /* 0x000000ffff187224 */ /* 0x000fc600078e0021 */
[----:B------:R-:W-:Y:S02]  /*cc20*/  LDS R54, [R0+0x42400] ;  /* 0x0424000000367984 */ /* 0x000fe40000000800 */
[----:B--2---:R-:W-:Y:S02]  /*cc30*/  HMMA.1688.F32.TF32 R40, R12, R42, R36 ;  /* 0x0000002a0c28723c */ /* 0x004fe40000081024 */
[----:B------:R-:W-:Y:S04]  /*cc40*/  LDS R53, [R2+0x42000] ;  /* 0x0420000002357984 */ /* 0x000fe80000000800 */
[----:B------:R-:W-:Y:S01]  /*cc50*/  LDS R55, [R2+0x42400] ;  /* 0x0424000002377984 */ /* 0x000fe20000000800 */
[----:B------:R-:W-:Y:S02]  /*cc60*/  IMAD.MOV.U32 R38, RZ, RZ, R9 ;  /* 0x000000ffff267224 */ /* 0x000fe400078e0009 */
[----:B------:R-:W-:-:S02]  /*cc70*/  IMAD.MOV.U32 R39, RZ, RZ, R8 ;  /* 0x000000ffff277224 */ /* 0x000fc400078e0008 */
[----:B------:R-:W-:Y:S01]  /*cc80*/  HMMA.1688.F32.TF32 R8, R12, R10, R4 ;  /* 0x0000000a0c08723c */ /* 0x000fe20000081004 */
[----:B------:R-:W-:Y:S02]  /*cc90*/  IMAD.MOV.U32 R36, RZ, RZ, R25 ;  /* 0x000000ffff247224 */ /* 0x000fe400078e0019 */
[----:B------:R-:W-:-:S04]  /*cca0*/  IMAD.MOV.U32 R37, RZ, RZ, R24 ;  /* 0x000000ffff257224 */ /* 0x000fc800078e0018 */
[----:B------:R-:W-:Y:S01]  /*ccb0*/  IMAD.MOV.U32 R7, RZ, RZ, R35 ;  /* 0x000000ffff077224 */ /* 0x000fe200078e0023 */
[C---:B------:R-:W-:Y:S01]  /*ccc0*/  HMMA.1688.F32.TF32 R28, R12.reuse, R30, R20 ;  /* 0x0000001e0c1c723c */ /* 0x040fe20000081014 */
[----:B------:R-:W-:Y:S04]  /*ccd0*/  LDS R20, [R0+0x42080] ;  /* 0x0420800000147984 */ /* 0x000fe80000000800 */
[----:B------:R-:W-:Y:S03]  /*cce0*/  LDS R22, [R0+0x42480] ;  /* 0x0424800000167984 */ /* 0x000fe60000000800 */
[----:B------:R-:W-:Y:S01]  /*ccf0*/  HMMA.1688.F32.TF32 R24, R12, R26, R16 ;  /* 0x0000001a0c18723c */ /* 0x000fe20000081010 */
[----:B------:R-:W-:Y:S04]  /*cd00*/  LDS R21, [R2+0x42080] ;  /* 0x0420800002157984 */ /* 0x000fe80000000800 */
[----:B------:R-:W-:Y:S04]  /*cd10*/  LDS R23, [R2+0x42480] ;  /* 0x0424800002177984 */ /* 0x000fe80000000800 */
[----:B------:R-:W1:Y:S04]  /*cd20*/  LDSM.16.M88.4 R16, [R7+0x8080] ;  /* 0x008080000710783b */ /* 0x000e680000000200 */
[----:B------:R-:W2:Y:S01]  /*cd30*/  LDSM.16.M88.4 R32, [R7+0x80] ;  /* 0x000080000720783b */ /* 0x000ea20000000200 */
[-C--:B-1----:R-:W-:Y:S08]  /*cd40*/  HMMA.1688.F32.TF32 R44, R52, R16.reuse, R44 ;  /* 0x00000010342c723c */ /* 0x082ff0000008102c */
[----:B------:R-:W-:Y:S07]  /*cd50*/  HMMA.1688.F32.TF32 R28, R20, R16, R28 ;  /* 0x00000010141c723c */ /* 0x000fee000008101c */
[----:B------:R-:W-:-:S05]  /*cd60*/  IMAD.MOV.U32 R17, RZ, RZ, R7 ;  /* 0x000000ffff117224 */ /* 0x000fca00078e0007 */
[----:B------:R-:W1:Y:S04]  /*cd70*/  LDSM.16.M88.4 R12, [R17+0x10080] ;  /* 0x01008000110c783b */ /* 0x000e680000000200 */
[----:B------:R-:W3:Y:S01]  /*cd80*/  LDSM.16.M88.4 R4, [R17+0x18080] ;  /* 0x018080001104783b */ /* 0x000ee20000000200 */
[-C--:B--2---:R-:W-:Y:S08]  /*cd90*/  HMMA.1688.F32.TF32 R36, R52, R32.reuse, R36 ;  /* 0x000000203424723c */ /* 0x084ff00000081024 */
[----:B------:R-:W-:Y:S08]  /*cda0*/  HMMA.1688.F32.TF32 R40, R20, R32, R40 ;  /* 0x000000201428723c */ /* 0x000ff00000081028 */
[C---:B-1----:R-:W-:Y:S08]  /*cdb0*/  HMMA.1688.F32.TF32 R48, R52.reuse, R12, R48 ;  /* 0x0000000c3430723c */ /* 0x042ff00000081030 */
[-C--:B---3--:R-:W-:Y:S01]  /*cdc0*/  HMMA.1688.F32.TF32 R52, R52, R4.reuse, R56 ;  /* 0x000000043434723c */ /* 0x088fe20000081038 */
[----:B------:R-:W-:Y:S04]  /*cdd0*/  LDS R56, [R0+0x42800] ;  /* 0x0428000000387984 */ /* 0x000fe80000000800 */
[----:B------:R-:W-:Y:S04]  /*cde0*/  LDS R58, [R0+0x42c00] ;  /* 0x042c0000003a7984 */ /* 0x000fe80000000800 */
[----:B------:R-:W-:Y:S04]  /*cdf0*/  LDS R57, [R2+0x42800] ;  /* 0x0428000002397984 */ /* 0x000fe80000000800 */
[----:B------:R-:W1:Y:S04]  /*ce00*/  LDS R59, [R2+0x42c00] ;  /* 0x042c0000023b7984 */ /* 0x000e680000000800 */
[----:B------:R-:W-:Y:S04]  /*ce10*/  STL.64 [R1+0x4c0], R42 ;  /* 0x0004c02a01007387 */ /* 0x000fe80000100a00 */
[----:B------:R1:W-:Y:S01]  /*ce20*/  STL.64 [R1+0x4b8], R40 ;  /* 0x0004b82801007387 */ /* 0x0003e20000100a00 */
[----:B------:R-:W-:Y:S08]  /*ce30*/  HMMA.1688.F32.TF32 R8, R20, R4, R8 ;  /* 0x000000041408723c */ /* 0x000ff00000081008 */
[----:B-1----:R-:W-:Y:S11]  /*ce40*/  HMMA.1688.F32.TF32 R40, R56, R34, R36 ;  /* 0x000000223828723c */ /* 0x002ff60000081024 */
[----:B------:R-:W-:Y:S11]  /*ce50*/  @!UPT UIADD3 URZ, URZ, URZ, URZ ;  /* 0x0000003f3f3ff290 */ /* 0x000ff6000fffe03f */
[----:B------:R-:W-:Y:S02]  /*ce60*/  @!UPT UIADD3 URZ, URZ, URZ, URZ ;  /* 0x0000003f3f3ff290 */ /* 0x000fe4000fffe03f */
[----:B------:R-:W-:Y:S02]  /*ce70*/  IMAD.MOV.U32 R5, RZ, RZ, R42 ;  /* 0x000000ffff057224 */ /* 0x000fe400078e002a */
[----:B------:R-:W-:Y:S02]  /*ce80*/  IMAD.MOV.U32 R4, RZ, RZ, R43 ;  /* 0x000000ffff047224 */ /* 0x000fe400078e002b */
[----:B------:R-:W-:Y:S01]  /*ce90*/  IMAD.MOV.U32 R37, RZ, RZ, R40 ;  /* 0x000000ffff257224 */ /* 0x000fe200078e0028 */
[----:B------:R-:W2:Y:S01]  /*cea0*/  LDL.LU.64 R42, [R1+0x4c0] ;  /* 0x0004c000012a7983 */ /* 0x000ea20000300a00 */
[----:B------:R-:W-:-:S03]  /*ceb0*/  IMAD.MOV.U32 R36, RZ, RZ, R41 ;  /* 0x000000ffff247224 */ /* 0x000fc600078e0029 */
[----:B------:R-:W2:Y:S01]  /*cec0*/  LDL.LU.64 R40, [R1+0x4b8] ;  /* 0x0004b80001287983 */ /* 0x000ea20000300a00 */
[----:B------:R-:W-:Y:S03]  /*ced0*/  HMMA.1688.F32.TF32 R24, R20, R12, R24 ;  /* 0x0000000c1418723c */ /* 0x000fe60000081018 */
        /* <DEDUP_REMOVED lines=10> */
[----:B------:R-:W-:Y:S01]  /*cf80*/  LDS R55, [R2+0x43400] ;  /* 0x0434000002377984 */ /* 0x000fe20000000800 */
[----:B-1----:R-:W-:Y:S07]  /*cf90*/  HMMA.1688.F32.TF32 R12, R20, R14, R24 ;  /* 0x0000000e140c723c */ /* 0x002fee0000081018 */
[----:B------:R-:W-:-:S02]  /*cfa0*/  IMAD.MOV.U32 R24, RZ, RZ, R37 ;  /* 0x000000ffff187224 */ /* 0x000fc400078e0025 */
[----:B------:R-:W-:Y:S02]  /*cfb0*/  IMAD.MOV.U32 R25, RZ, RZ, R36 ;  /* 0x000000ffff197224 */ /* 0x000fe400078e0024 */
[----:B------:R-:W-:Y:S01]  /*cfc0*/  IMAD.MOV.U32 R26, RZ, RZ, R5 ;  /* 0x000000ffff1a7224 */ /* 0x000fe200078e0005 */
[----:B------:R-:W-:Y:S01]  /*cfd0*/  LDSM.16.M88.4 R36, [R61+0x8080] ;  /* 0x008080003d24783b */ /* 0x000fe20000000200 */
[----:B------:R-:W-:Y:S02]  /*cfe0*/  IMAD.MOV.U32 R27, RZ, RZ, R4 ;  /* 0x000000ffff1b7224 */ /* 0x000fe400078e0004 */
[C---:B------:R-:W-:Y:S01]  /*cff0*/  HMMA.1688.F32.TF32 R4, R20.reuse, R6, R8 ;  /* 0x000000061404723c */ /* 0x040fe20000081008 */
[----:B------:R-:W-:Y:S04]  /*d000*/  LDS R8, [R0+0x43080] ;  /* 0x0430800000087984 */ /* 0x000fe80000000800 */
[----:B------:R-:W-:Y:S04]  /*d010*/  LDS R10, [R0+0x43480] ;  /* 0x04348000000a7984 */ /* 0x000fe80000000800 */
[----:B------:R-:W-:Y:S04]  /*d020*/  LDS R9, [R2+0x43080] ;  /* 0x0430800002097984 */ /* 0x000fe80000000800 */
[----:B------:R-:W-:Y:S01]  /*d030*/  LDS R11, [R2+0x43480] ;  /* 0x04348000020b7984 */ /* 0x000fe20000000800 */
[----:B--2---:R-:W-:Y:S07]  /*d040*/  HMMA.1688.F32.TF32 R32, R20, R34, R40 ;  /* 0x000000221420723c */ /* 0x004fee0000081028 */
[----:B------:R-:W-:-:S02]  /*d050*/  IMAD.MOV.U32 R43, RZ, RZ, R17 ;  /* 0x000000ffff2b7224 */ /* 0x000fc400078e0011 */
[----:B------:R-:W-:Y:S01]  /*d060*/  HMMA.1688.F32.TF32 R16, R20, R18, R28 ;  /* 0x000000121410723c */ /* 0x000fe2000008101c */
[----:B------:R-:W1:Y:S07]  /*d070*/  LDSM.16.M88.4 R28, [R61+0x80] ;  /* 0x000080003d1c783b */ /* 0x000e6e0000000200 */
[-C--:B-1----:R-:W-:Y:S01]  /*d080*/  HMMA.1688.F32.TF32 R20, R52, R28.reuse, R24 ;  /* 0x0000001c3414723c */ /* 0x082fe20000081018 */
[----:B------:R-:W1:Y:S07]  /*d090*/  LDSM.16.M88.4 R24, [R61+0x10080] ;  /* 0x010080003d18783b */ /* 0x000e6e0000000200 */
[----:B------:R-:W-:Y:S07]  /*d0a0*/  HMMA.1688.F32.TF32 R32, R8, R28, R32 ;  /* 0x0000001c0820723c */ /* 0x000fee0000081020 */
[----:B------:R-:W-:-:S02]  /*d0b0*/  IMAD.MOV.U32 R29, RZ, RZ, R43 ;  /* 0x000000ffff1d7224 */ /* 0x000fc400078e002b */
[C---:B------:R-:W-:Y:S08]  /*d0c0*/  HMMA.1688.F32.TF32 R40, R52.reuse, R36, R44 ;  /* 0x000000243428723c */ /* 0x040ff0000008102c */
[----:B-1----:R-:W-:Y:S01]  /*d0d0*/  HMMA.1688.F32.TF32 R44, R52, R24, R48 ;  /* 0x00000018342c723c */ /* 0x002fe20000081030 */
[----:B------:R-:W1:Y:S07]  /*d0e0*/  LDSM.16.M88.4 R48, [R61+0x18080] ;  /* 0x018080003d30783b */ /* 0x000e6e0000000200 */
[----:B------:R-:W-:Y:S08]  /*d0f0*/  HMMA.1688.F32.TF32 R16, R8, R36, R16 ;  /* 0x000000240810723c */ /* 0x000ff00000081010 */
[----:B-1----:R-:W-:Y:S01]  /*d100*/  HMMA.1688.F32.TF32 R52, R52, R48, R56 ;  /* 0x000000303434723c */ /* 0x002fe20000081038 */
[----:B------:R-:W-:Y:S04]  /*d110*/  LDS R56, [R0+0x43800] ;  /* 0x0438000000387984 */ /* 0x000fe80000000800 */
[----:B------:R-:W-:Y:S04]  /*d120*/  LDS R58, [R0+0x43c00] ;  /* 0x043c0000003a7984 */ /* 0x000fe80000000800 */
[----:B------:R-:W-:Y:S04]  /*d130*/  LDS R57, [R2+0x43800] ;  /* 0x0438000002397984 */ /* 0x000fe80000000800 */
[----:B------:R-:W1:Y:S01]  /*d140*/  LDS R59, [R2+0x43c00] ;  /* 0x043c0000023b7984 */ /* 0x000e620000000800 */
[C---:B------:R-:W-:Y:S08]  /*d150*/  HMMA.1688.F32.TF32 R12, R8.reuse, R24, R12 ;  /* 0x00000018080c723c */ /* 0x040ff0000008100c */
[----:B------:R-:W-:Y:S01]  /*d160*/  HMMA.1688.F32.TF32 R4, R8, R48, R4 ;  /* 0x000000300804723c */ /* 0x000fe20000081004 */
[----:B------:R-:W-:Y:S04]  /*d170*/  LDS R8, [R0+0x43880] ;  /* 0x0438800000087984 */ /* 0x000fe80000000800 */
[----:B------:R-:W-:Y:S04]  /*d180*/  LDS R10, [R0+0x43c80] ;  /* 0x043c8000000a7984 */ /* 0x000fe80000000800 */
[----:B------:R-:W-:Y:S04]  /*d190*/  LDS R9, [R2+0x43880] ;  /* 0x0438800002097984 */ /* 0x000fe80000000800 */
[----:B------:R-:W2:Y:S01]  /*d1a0*/  LDS R11, [R2+0x43c80] ;  /* 0x043c8000020b7984 */ /* 0x000ea20000000800 */
[C---:B-1----:R-:W-:Y:S08]  /*d1b0*/  HMMA.1688.F32.TF32 R40, R56.reuse, R38, R40 ;  /* 0x000000263828723c */ /* 0x042ff00000081028 */
[----:B------:R-:W-:Y:S01]  /*d1c0*/  HMMA.1688.F32.TF32 R44, R56, R26, R44 ;  /* 0x0000001a382c723c */ /* 0x000fe2000008102c */
[----:B------:R-:W-:-:S07]  /*d1d0*/  IMAD.MOV.U32 R49, RZ, RZ, R29 ;  /* 0x000000ffff317224 */ /* 0x000fce00078e001d */
[-C--:B------:R-:W-:Y:S08]  /*d1e0*/  HMMA.1688.F32.TF32 R20, R56, R30.reuse, R20 ;  /* 0x0000001e3814723c */ /* 0x080ff00000081014 */
[----:B------:R-:W-:Y:S02]  /*d1f0*/  IMAD.MOV.U32 R25, RZ, RZ, R42 ;  /* 0x000000ffff197224 */ /* 0x000fe400078e002a */
[----:B------:R-:W-:Y:S01]  /*d200*/  IMAD.MOV.U32 R24, RZ, RZ, R43 ;  /* 0x000000ffff187224 */ /* 0x000fe200078e002b */
[----:B--2---:R-:W-:Y:S01]  /*d210*/  HMMA.1688.F32.TF32 R28, R8, R30, R32 ;  /* 0x0000001e081c723c */ /* 0x004fe20000081020 */
[----:B------:R-:W-:-:S02]  /*d220*/  IMAD.MOV.U32 R37, RZ, RZ, R40 ;  /* 0x000000ffff257224 */ /* 0x000fc400078e0028 */
[----:B------:R-:W-:-:S04]  /*d230*/  IMAD.MOV.U32 R36, RZ, RZ, R41 ;  /* 0x000000ffff247224 */ /* 0x000fc800078e0029 */
[----:B------:R-:W-:Y:S02]  /*d240*/  IMAD.MOV.U32 R34, RZ, RZ, R25 ;  /* 0x000000ffff227224 */ /* 0x000fe400078e0019 */
[----:B------:R-:W-:Y:S02]  /*d250*/  IMAD.MOV.U32 R35, RZ, RZ, R24 ;  /* 0x000000ffff237224 */ /* 0x000fe400078e0018 */
[----:B------:R-:W-:Y:S01]  /*d260*/  HMMA.1688.F32.TF32 R24, R8, R26, R12 ;  /* 0x0000001a0818723c */ /* 0x000fe2000008100c */
[----:B------:R-:W-:Y:S02]  /*d270*/  IMAD.MOV.U32 R32, RZ, RZ, R37 ;  /* 0x000000ffff207224 */ /* 0x000fe400078e0025 */
[----:B------:R-:W-:-:S04]  /*d280*/  IMAD.MOV.U32 R33, RZ, RZ, R36 ;  /* 0x000000ffff217224 */ /* 0x000fc800078e0024 */
[----:B------:R-:W-:Y:S01]  /*d290*/  IMAD.MOV.U32 R15, RZ, RZ, R49 ;  /* 0x000000ffff0f7224 */ /* 0x000fe200078e0031 */
[----:B------:R-:W-:Y:S01]  /*d2a0*/  HMMA.1688.F32.TF32 R56, R56, R50, R52 ;  /* 0x000000323838723c */ /* 0x000fe20000081034 */
[----:B------:R-:W-:Y:S01]  /*d2b0*/  IMAD.MOV.U32 R43, RZ, RZ, R44 ;  /* 0x000000ffff2b7224 */ /* 0x000fe200078e002c */
[----:B------:R-:W-:Y:S01]  /*d2c0*/  LDS R52, [R0+0x44080] ;  /* 0x0440800000347984 */ /* 0x000fe20000000800 */
[----:B------:R-:W-:Y:S02]  /*d2d0*/  IMAD.MOV.U32 R42, RZ, RZ, R45 ;  /* 0x000000ffff2a7224 */ /* 0x000fe400078e002d */
[----:B------:R-:W-:Y:S01]  /*d2e0*/  IMAD.MOV.U32 R41, RZ, RZ, R46 ;  /* 0x000000ffff297224 */ /* 0x000fe200078e002e */
[----:B------:R-:W-:Y:S01]  /*d2f0*/  LDS R44, [R0+0x44000] ;  /* 0x04400000002c7984 */ /* 0x000fe20000000800 */
[----:B------:R-:W-:Y:S01]  /*d300*/  IMAD.MOV.U32 R40, RZ, RZ, R47 ;  /* 0x000000ffff287224 */ /* 0x000fe200078e002f */
[C---:B------:R-:W-:Y:S02]  /*d310*/  HMMA.1688.F32.TF32 R36, R8.reuse, R38, R16 ;  /* 0x000000260824723c */ /* 0x040fe40000081010 */
[----:B------:R-:W-:Y:S04]  /*d320*/  LDS R46, [R0+0x44400] ;  /* 0x04440000002e7984 */ /* 0x000fe80000000800 */
[----:B------:R-:W-:Y:S04]  /*d330*/  LDS R45, [R2+0x44000] ;  /* 0x04400000022d7984 */ /* 0x000fe80000000800 */
[----:B------:R-:W-:Y:S04]  /*d340*/  LDS R47, [R2+0x44400] ;  /* 0x04440000022f7984 */ /* 0x000fe80000000800 */
[----:B------:R-:W-:Y:S04]  /*d350*/  LDS R54, [R0+0x44480] ;  /* 0x0444800000367984 */ /* 0x000fe80000000800 */
[----:B------:R-:W-:Y:S04]  /*d360*/  LDS R53, [R2+0x44080] ;  /* 0x0440800002357984 */ /* 0x000fe80000000800 */
[----:B------:R-:W-:Y:S04]  /*d370*/  LDS R55, [R2+0x44480] ;  /* 0x0444800002377984 */ /* 0x000fe80000000800 */
[----:B------:R-:W1:Y:S01]  /*d380*/  LDSM.16.M88.4 R16, [R15+0x8100] ;  /* 0x008100000f10783b */ /* 0x000e620000000200 */
[----:B------:R-:W-:Y:S03]  /*d390*/  HMMA.1688.F32.TF32 R48, R8, R50, R4 ;  /* 0x000000320830723c */ /* 0x000fe60000081004 */
[----:B------:R-:W2:Y:S05]  /*d3a0*/  LDSM.16.M88.4 R4, [R15+0x100] ;  /* 0x000100000f04783b */ /* 0x000eaa0000000200 */
[-C--:B-1----:R-:W-:Y:S08]  /*d3b0*/  HMMA.1688.F32.TF32 R32, R44, R16.reuse, R32 ;  /* 0x000000102c20723c */ /* 0x082ff00000081020 */
[----:B------:R-:W-:Y:S01]  /*d3c0*/  HMMA.1688.F32.TF32 R36, R52, R16, R36 ;  /* 0x000000103424723c */ /* 0x000fe20000081024 */
[----:B------:R-:W-:Y:S01]  /*d3d0*/  IMAD.MOV.U32 R8, RZ, RZ, R43 ;  /* 0x000000ffff087224 */ /* 0x000fe200078e002b */
[----:B------:R-:W-:Y:S05]  /*d3e0*/  LDS R16, [R0+0x45080] ;  /* 0x0450800000107984 */ /* 0x000fea0000000800 */
[----:B------:R-:W-:-:S05]  /*d3f0*/  IMAD.MOV.U32 R17, RZ, RZ, R15 ;  /* 0x000000ffff117224 */ /* 0x000fca00078e000f */
[----:B------:R-:W1:Y:S01]  /*d400*/  LDSM.16.M88.4 R12, [R17+0x10100] ;  /* 0x01010000110c783b */ /* 0x000e620000000200 */
[----:B------:R-:W-:Y:S02]  /*d410*/  IMAD.MOV.U32 R9, RZ, RZ, R42 ;  /* 0x000000ffff097224 */ /* 0x000fe400078e002a */
[----:B------:R-:W-:Y:S02]  /*d420*/  IMAD.MOV.U32 R10, RZ, RZ, R41 ;  /* 0x000000ffff0a7224 */ /* 0x000fe400078e0029 */
[----:B------:R-:W-:Y:S02]  /*d430*/  IMAD.MOV.U32 R11, RZ, RZ, R40 ;  /* 0x000000ffff0b7224 */ /* 0x000fe400078e0028 */
[C---:B--2---:R-:W-:Y:S08]  /*d440*/  HMMA.1688.F32.TF32 R40, R44.reuse, R4, R20 ;  /* 0x000000042c28723c */ /* 0x044ff00000081014 */
        /* <DEDUP_REMOVED lines=19> */
[----:B------:R-:W-:Y:S02]  /*d580*/  IMAD.MOV.U32 R5, RZ, RZ, R22 ;  /* 0x000000ffff057224 */ /* 0x000fe400078e0016 */
[----:B------:R-:W-:Y:S01]  /*d590*/  IMAD.MOV.U32 R4, RZ, RZ, R23 ;  /* 0x000000ffff047224 */ /* 0x000fe200078e0017 */
[----:B------:R-:W-:Y:S01]  /*d5a0*/  HMMA.1688.F32.TF32 R56, R56, R10, R44 ;  /* 0x0000000a3838723c */ /* 0x000fe2000008102c */
[----:B------:R-:W-:Y:S04]  /*d5b0*/  LDS R20, [R0+0x45000] ;  /* 0x0450000000147984 */ /* 0x000fe80000000800 */
[----:B------:R-:W-:Y:S02]  /*d5c0*/  LDS R22, [R0+0x45400] ;  /* 0x0454000000167984 */ /* 0x000fe40000000800 */
[----:B------:R-:W-:Y:S01]  /*d5d0*/  IMAD.MOV.U32 R47, RZ, RZ, R17 ;  /* 0x000000ffff2f7224 */ /* 0x000fe200078e0011 */
[C---:B--2---:R-:W-:Y:S01]  /*d5e0*/  HMMA.1688.F32.TF32 R28, R52.reuse, R6, R28 ;  /* 0x00000006341c723c */ /* 0x044fe2000008101c */
[----:B------:R-:W-:Y:S04]  /*d5f0*/  LDS R21, [R2+0x45000] ;  /* 0x0450000002157984 */ /* 0x000fe80000000800 */
[----:B------:R-:W-:Y:S03]  /*d600*/  LDS R23, [R2+0x45400] ;  /* 0x0454000002177984 */ /* 0x000fe60000000800 */
[C---:B------:R-:W-:Y:S01]  /*d610*/  HMMA.1688.F32.TF32 R36, R52.reuse, R18, R36 ;  /* 0x000000123424723c */ /* 0x040fe20000081024 */
[----:B------:R-:W-:Y:S04]  /*d620*/  LDS R18, [R0+0x45480] ;  /* 0x0454800000127984 */ /* 0x000fe80000000800 */
[----:B------:R-:W-:Y:S03]  /*d630*/  LDS R17, [R2+0x45080] ;  /* 0x0450800002117984 */ /* 0x000fe60000000800 */
[C---:B------:R-:W-:Y:S01]  /*d640*/  HMMA.1688.F32.TF32 R24, R52.reuse, R14, R24 ;  /* 0x0000000e3418723c */ /* 0x040fe20000081018 */
[----:B------:R-:W-:Y:S07]  /*d650*/  LDS R19, [R2+0x45480] ;  /* 0x0454800002137984 */ /* 0x000fee0000000800 */
[----:B------:R-:W-:Y:S07]  /*d660*/  HMMA.1688.F32.TF32 R48, R52, R10, R48 ;  /* 0x0000000a3430723c */ /* 0x000fee0000081030 */
[----:B------:R-:W-:-:S02]  /*d670*/  IMAD.MOV.U32 R52, RZ, RZ, R9 ;  /* 0x000000ffff347224 */ /* 0x000fc400078e0009 */
[----:B------:R-:W-:Y:S02]  /*d680*/  IMAD.MOV.U32 R53, RZ, RZ, R8 ;  /* 0x000000ffff357224 */ /* 0x000fe400078e0008 */
[----:B------:R-:W1:Y:S01]  /*d690*/  LDSM.16.M88.4 R8, [R61+0x100] ;  /* 0x000100003d08783b */ /* 0x000e620000000200 */
[----:B------:R-:W-:Y:S02]  /*d6a0*/  IMAD.MOV.U32 R54, RZ, RZ, R5 ;  /* 0x000000ffff367224 */ /* 0x000fe400078e0005 */
[----:B------:R-:W-:Y:S02]  /*d6b0*/  IMAD.MOV.U32 R55, RZ, RZ, R4 ;  /* 0x000000ffff377224 */ /* 0x000fe400078e0004 */
[----:B------:R-:W2:Y:S01]  /*d6c0*/  LDSM.16.M88.4 R4, [R61+0x8100] ;  /* 0x008100003d04783b */ /* 0x000ea20000000200 */
[-C--:B-1----:R-:W-:Y:S08]  /*d6d0*/  HMMA.1688.F32.TF32 R12, R20, R8.reuse, R40 ;  /* 0x00000008140c723c */ /* 0x082ff00000081028 */
[----:B------:R-:W-:Y:S07]  /*d6e0*/  HMMA.1688.F32.TF32 R28, R16, R8, R28 ;  /* 0x00000008101c723c */ /* 0x000fee000008101c */
[----:B------:R-:W-:-:S02]  /*d6f0*/  IMAD.MOV.U32 R9, RZ, RZ, R47 ;  /* 0x000000ffff097224 */ /* 0x000fc400078e002f */
[----:B--2---:R-:W-:Y:S01]  /*d700*/  HMMA.1688.F32.TF32 R44, R16, R4, R36 ;  /* 0x00000004102c723c */ /* 0x004fe20000081024 */
[----:B------:R-:W1:Y:S07]  /*d710*/  LDSM.16.M88.4 R36, [R61+0x10100] ;  /* 0x010100003d24783b */ /* 0x000e6e0000000200 */
[-C--:B-1----:R-:W-:Y:S08]  /*d720*/  HMMA.1688.F32.TF32 R40, R20, R36.reuse, R52 ;  /* 0x000000241428723c */ /* 0x082ff00000081034 */
[----:B------:R-:W-:Y:S01]  /*d730*/  HMMA.1688.F32.TF32 R52, R16, R36, R24 ;  /* 0x000000241034723c */ /* 0x000fe20000081018 */
[----:B------:R-:W1:Y:S07]  /*d740*/  LDSM.16.M88.4 R24, [R61+0x18100] ;  /* 0x018100003d18783b */ /* 0x000e6e0000000200 */
[C---:B------:R-:W-:Y:S08]  /*d750*/  HMMA.1688.F32.TF32 R32, R20.reuse, R4, R32 ;  /* 0x000000041420723c */ /* 0x040ff00000081020 */
[-C--:B-1----:R-:W-:Y:S01]  /*d760*/  HMMA.1688.F32.TF32 R20, R20, R24.reuse, R56 ;  /* 0x000000181414723c */ /* 0x082fe20000081038 */
[----:B------:R-:W-:Y:S04]  /*d770*/  LDS R56, [R0+0x45800] ;  /* 0x0458000000387984 */ /* 0x000fe80000000800 */
[----:B------:R-:W-:Y:S03]  /*d780*/  LDS R58, [R0+0x45c00] ;  /* 0x045c0000003a7984 */ /* 0x000fe60000000800 */
[----:B------:R-:W-:Y:S01]  /*d790*/  HMMA.1688.F32.TF32 R48, R16, R24, R48 ;  /* 0x000000181030723c */ /* 0x000fe20000081030 */
[----:B------:R-:W-:Y:S04]  /*d7a0*/  LDS R57, [R2+0x45800] ;  /* 0x0458000002397984 */ /* 0x000fe80000000800 */
[----:B------:R-:W1:Y:S04]  /*d7b0*/  LDS R59, [R2+0x45c00] ;  /* 0x045c0000023b7984 */ /* 0x000e680000000800 */
[----:B------:R-:W-:Y:S04]  /*d7c0*/  LDS R16, [R0+0x45880] ;  /* 0x0458800000107984 */ /* 0x000fe80000000800 */
[----:B------:R-:W-:Y:S04]  /*d7d0*/  LDS R18, [R0+0x45c80] ;  /* 0x045c800000127984 */ /* 0x000fe80000000800 */
[----:B------:R-:W-:Y:S04]  /*d7e0*/  LDS R17, [R2+0x45880] ;  /* 0x0458800002117984 */ /* 0x000fe80000000800 */
[----:B------:R-:W2:Y:S01]  /*d7f0*/  LDS R19, [R2+0x45c80] ;  /* 0x045c800002137984 */ /* 0x000ea20000000800 */
[----:B------:R-:W-:Y:S01]  /*d800*/  IMAD.MOV.U32 R37, RZ, RZ, R9 ;  /* 0x000000ffff257224 */ /* 0x000fe200078e0009 */
[C---:B-1----:R-:W-:Y:S08]  /*d810*/  HMMA.1688.F32.TF32 R12, R56.reuse, R10, R12 ;  /* 0x0000000a380c723c */ /* 0x042ff0000008100c */
[C---:B------:R-:W-:Y:S08]  /*d820*/  HMMA.1688.F32.TF32 R32, R56.reuse, R6, R32 ;  /* 0x000000063820723c */ /* 0x040ff00000081020 */
[C---:B------:R-:W-:Y:S08]  /*d830*/  HMMA.1688.F32.TF32 R40, R56.reuse, R38, R40 ;  /* 0x000000263828723c */ /* 0x040ff00000081028 */
[----:B------:R-:W-:Y:S01]  /*d840*/  HMMA.1688.F32.TF32 R56, R56, R26, R20 ;  /* 0x0000001a3838723c */ /* 0x000fe20000081014 */
[----:B------:R-:W-:Y:S04]  /*d850*/  LDS R20, [R0+0x46000] ;  /* 0x0460000000147984 */ /* 0x000fe80000000800 */
[----:B------:R-:W-:Y:S03]  /*d860*/  LDS R22, [R0+0x46400] ;  /* 0x0464000000167984 */ /* 0x000fe60000000800 */
[C---:B--2---:R-:W-:Y:S01]  /*d870*/  HMMA.1688.F32.TF32 R28, R16.reuse, R10, R28 ;  /* 0x0000000a101c723c */ /* 0x044fe2000008101c */
[----:B------:R-:W-:Y:S04]  /*d880*/  LDS R21, [R2+0x46000] ;  /* 0x0460000002157984 */ /* 0x000fe80000000800 */
[----:B------:R-:W-:Y:S03]  /*d890*/  LDS R23, [R2+0x46400] ;  /* 0x0464000002177984 */ /* 0x000fe60000000800 */
[C---:B------:R-:W-:Y:S01]  /*d8a0*/  HMMA.1688.F32.TF32 R44, R16.reuse, R6, R44 ;  /* 0x00000006102c723c */ /* 0x040fe2000008102c */
[----:B------:R-:W1:Y:S04]  /*d8b0*/  LDSM.16.M88.4 R8, [R37+0x180] ;  /* 0x000180002508783b */ /* 0x000e680000000200 */
[----:B------:R-:W2:Y:S03]  /*d8c0*/  LDSM.16.M88.4 R4, [R37+0x8180] ;  /* 0x008180002504783b */ /* 0x000ea60000000200 */
[C---:B------:R-:W-:Y:S08]  /*d8d0*/  HMMA.1688.F32.TF32 R52, R16.reuse, R38, R52 ;  /* 0x000000261034723c */ /* 0x040ff00000081034 */
[----:B------:R-:W-:Y:S01]  /*d8e0*/  HMMA.1688.F32.TF32 R48, R16, R26, R48 ;  /* 0x0000001a1030723c */ /* 0x000fe20000081030 */
[----:B------:R-:W-:Y:S04]  /*d8f0*/  LDS R16, [R0+0x46080] ;  /* 0x0460800000107984 */ /* 0x000fe80000000800 */
[----:B------:R-:W-:Y:S04]  /*d900*/  LDS R18, [R0+0x46480] ;  /* 0x0464800000127984 */ /* 0x000fe80000000800 */
[----:B------:R-:W-:Y:S04]  /*d910*/  LDS R17, [R2+0x46080] ;  /* 0x0460800002117984 */ /* 0x000fe80000000800 */
[----:B------:R-:W3:Y:S01]  /*d920*/  LDS R19, [R2+0x46480] ;  /* 0x0464800002137984 */ /* 0x000ee20000000800 */
[C---:B-1----:R-:W-:Y:S08]  /*d930*/  HMMA.1688.F32.TF32 R12, R20.reuse, R8, R12 ;  /* 0x00000008140c723c */ /* 0x042ff0000008100c */
[----:B--2---:R-:W-:Y:S08]  /*d940*/  HMMA.1688.F32.TF32 R24, R20, R4, R32 ;  /* 0x000000041418723c */ /* 0x004ff00000081020 */
[----:B---3--:R-:W-:Y:S07]  /*d950*/  HMMA.1688.F32.TF32 R28, R16, R8, R28 ;  /* 0x00000008101c723c */ /* 0x008fee000008101c */
[----:B------:R-:W-:-:S05]  /*d960*/  IMAD.MOV.U32 R9, RZ, RZ, R37 ;  /* 0x000000ffff097224 */ /* 0x000fca00078e0025 */
[----:B------:R-:W1:Y:S02]  /*d970*/  LDSM.16.M88.4 R32, [R9+0x10180] ;  /* 0x010180000920783b */ /* 0x000e640000000200 */
[----:B-1----:R-:W-:Y:S02]  /*d980*/  HMMA.1688.F32.TF32 R36, R20, R32, R40 ;  /* 0x000000201424723c */ /* 0x002fe40000081028 */
[----:B------:R-:W1:Y:S06]  /*d990*/  LDSM.16.M88.4 R40, [R9+0x18180] ;  /* 0x018180000928783b */ /* 0x000e6c0000000200 */
[C---:B------:R-:W-:Y:S08]  /*d9a0*/  HMMA.1688.F32.TF32 R44, R16.reuse, R4, R44 ;  /* 0x00000004102c723c */ /* 0x040ff0000008102c */
[----:B------:R-:W-:Y:S08]  /*d9b0*/  HMMA.1688.F32.TF32 R52, R16, R32, R52 ;  /* 0x000000201034723c */ /* 0x000ff00000081034 */
        /* <DEDUP_REMOVED lines=22> */
[C---:B------:R-:W-:Y:S01]  /*db20*/  HMMA.1688.F32.TF32 R52, R16.reuse, R34, R52 ;  /* 0x000000221034723c */ /* 0x040fe20000081034 */
[----:B------:R-:W3:Y:S07]  /*db30*/  LDSM.16.M88.4 R32, [R61+0x10180] ;  /* 0x010180003d20783b */ /* 0x000eee0000000200 */
[----:B------:R-:W-:Y:S01]  /*db40*/  HMMA.1688.F32.TF32 R48, R16, R42, R48 ;  /* 0x0000002a1030723c */ /* 0x000fe20000081030 */
[----:B------:R-:W4:Y:S04]  /*db50*/  LDSM.16.M88.4 R40, [R61+0x18180] ;  /* 0x018180003d28783b */ /* 0x000f280000000200 */
[----:B------:R-:W-:Y:S04]  /*db60*/  LDS R16, [R0+0x47080] ;  /* 0x0470800000107984 */ /* 0x000fe80000000800 */
[----:B------:R-:W-:Y:S04]  /*db70*/  LDS R18, [R0+0x47480] ;  /* 0x0474800000127984 */ /* 0x000fe80000000800 */
[----:B------:R-:W-:Y:S04]  /*db80*/  LDS R17, [R2+0x47080] ;  /* 0x0470800002117984 */ /* 0x000fe80000000800 */
[----:B------:R-:W4:Y:S01]  /*db90*/  LDS R19, [R2+0x47480] ;  /* 0x0474800002137984 */ /* 0x000f220000000800 */
[C---:B-1----:R-:W-:Y:S08]  /*dba0*/  HMMA.1688.F32.TF32 R12, R20.reuse, R4, R12 ;  /* 0x00000004140c723c */ /* 0x042ff0000008100c */
[C---:B--2---:R-:W-:Y:S08]  /*dbb0*/  HMMA.1688.F32.TF32 R24, R20.reuse, R8, R24 ;  /* 0x000000081418723c */ /* 0x044ff00000081018 */
[C---:B---3--:R-:W-:Y:S08]  /*dbc0*/  HMMA.1688.F32.TF32 R36, R20.reuse, R32, R36 ;  /* 0x000000201424723c */ /* 0x048ff00000081024 */
[----:B----4-:R-:W-:Y:S01]  /*dbd0*/  HMMA.1688.F32.TF32 R20, R20, R40, R56 ;  /* 0x000000281414723c */ /* 0x010fe20000081038 */
[----:B------:R-:W-:Y:S04]  /*dbe0*/  LDS R56, [R0+0x47800] ;  /* 0x0478000000387984 */ /* 0x000fe80000000800 */
[----:B------:R-:W-:Y:S04]  /*dbf0*/  LDS R58, [R0+0x47c00] ;  /* 0x047c0000003a7984 */ /* 0x000fe80000000800 */
[----:B------:R-:W-:Y:S04]  /*dc00*/  LDS R57, [R2+0x47800] ;  /* 0x0478000002397984 */ /* 0x000fe80000000800 */
[----:B------:R-:W1:Y:S01]  /*dc10*/  LDS R59, [R2+0x47c00] ;  /* 0x047c0000023b7984 */ /* 0x000e620000000800 */
[C---:B------:R-:W-:Y:S08]  /*dc20*/  HMMA.1688.F32.TF32 R28, R16.reuse, R4, R28 ;  /* 0x00000004101c723c */ /* 0x040ff0000008101c */
        /* <DEDUP_REMOVED lines=8> */
[C---:B------:R-:W-:Y:S11]  /*dcb0*/  HMMA.1688.F32.TF32 R24, R56.reuse, R10, R24 ;  /* 0x0000000a3818723c */ /* 0x040ff60000081018 */
[----:B------:R-:W-:Y:S04]  /*dcc0*/  @!UPT UIADD3 URZ, URZ, URZ, URZ ;  /* 0x0000003f3f3ff290 */ /* 0x000fe8000fffe03f */
[----:B------:R1:W-:Y:S04]  /*dcd0*/  STL [R1+0x348], R12 ;  /* 0x0003480c01007387 */ /* 0x0003e80000100800 */
[----:B------:R-:W-:Y:S04]  /*dce0*/  STL [R1+0x344], R13 ;  /* 0x0003440d01007387 */ /* 0x000fe80000100800 */
[----:B------:R-:W-:Y:S04]  /*dcf0*/  STL [R1+0x340], R14 ;  /* 0x0003400e01007387 */ /* 0x000fe80000100800 */
[----:B------:R-:W-:Y:S04]  /*dd00*/  STL [R1+0x33c], R15 ;  /* 0x00033c0f01007387 */ /* 0x000fe80000100800 */
[----:B------:R-:W-:Y:S04]  /*dd10*/  STL [R1+0x358], R24 ;  /* 0x0003581801007387 */ /* 0x000fe80000100800 */
[----:B------:R-:W-:Y:S04]  /*dd20*/  STL [R1+0x354], R25 ;  /* 0x0003541901007387 */ /* 0x000fe80000100800 */
[----:B------:R-:W-:Y:S04]  /*dd30*/  STL [R1+0x350], R26 ;  /* 0x0003501a01007387 */ /* 0x000fe80000100800 */
[----:B------:R3:W-:Y:S01]  /*dd40*/  STL [R1+0x34c], R27 ;  /* 0x00034c1b01007387 */ /* 0x0007e20000100800 */
[C---:B------:R-:W-:Y:S03]  /*dd50*/  HMMA.1688.F32.TF32 R20, R56.reuse, R42, R20 ;  /* 0x0000002a3814723c */ /* 0x040fe60000081014 */
[----:B-1----:R-:W4:Y:S05]  /*dd60*/  LDL R12, [R1+0x38] ;  /* 0x00003800010c7983 */ /* 0x002f2a0000100800 */
[----:B---3--:R-:W-:Y:S08]  /*dd70*/  HMMA.1688.F32.TF32 R24, R56, R34, R36 ;  /* 0x000000223818723c */ /* 0x008ff00000081024 */
[C---:B--2---:R-:W-:Y:S08]  /*dd80*/  HMMA.1688.F32.TF32 R28, R16.reuse, R6, R28 ;  /* 0x00000006101c723c */ /* 0x044ff0000008101c */
[C---:B------:R-:W-:Y:S07]  /*dd90*/  HMMA.1688.F32.TF32 R44, R16.reuse, R10, R44 ;  /* 0x0000000a102c723c */ /* 0x040fee000008102c */
[----:B------:R1:W-:Y:S04]  /*dda0*/  STL.64 [R1], R24 ;  /* 0x0000001801007387 */ /* 0x0003e80000100a00 */
[----:B------:R2:W-:Y:S04]  /*ddb0*/  STL.64 [R1+0x8], R26 ;  /* 0x0000081a01007387 */ /* 0x0005e80000100a00 */
[----:B------:R-:W3:Y:S01]  /*ddc0*/  LDL.LU R8, [R1+0x34] ;  /* 0x0000340001087983 */ /* 0x000ee20000300800 */
[C---:B------:R-:W-:Y:S08]  /*ddd0*/  HMMA.1688.F32.TF32 R52, R16.reuse, R34, R52 ;  /* 0x000000221034723c */ /* 0x040ff00000081034 */
[----:B------:R-:W-:Y:S01]  /*dde0*/  HMMA.1688.F32.TF32 R16, R16, R42, R48 ;  /* 0x0000002a1010723c */ /* 0x000fe20000081030 */
[----:B------:R-:W-:Y:S04]  /*ddf0*/  STL.64 [R1+0x10], R20 ;  /* 0x0000101401007387 */ /* 0x000fe80000100a00 */
[----:B------:R-:W1:Y:S04]  /*de00*/  S2R R33, SR_TID.X ;  /* 0x0000000000217919 */ /* 0x000e680000002100 */
[----:B------:R-:W-:Y:S04]  /*de10*/  STL.64 [R1+0x18], R22 ;  /* 0x0000181601007387 */ /* 0x000fe80000100a00 */
        /* <DEDUP_REMOVED lines=12> */
[----:B------:R1:W-:Y:S04]  /*dee0*/  STL [R1+0x398], R16 ;  /* 0x0003981001007387 */ /* 0x0003e80000100800 */
[----:B------:R-:W-:Y:S04]  /*def0*/  STL [R1+0x394], R17 ;  /* 0x0003941101007387 */ /* 0x000fe80000100800 */
[----:B------:R-:W-:Y:S04]  /*df00*/  STL [R1+0x390], R18 ;  /* 0x0003901201007387 */ /* 0x000fe80000100800 */
[----:B------:R-:W-:Y:S04]  /*df10*/  STL [R1+0x38c], R19 ;  /* 0x00038c1301007387 */ /* 0x000fe80000100800 */
[----:B------:R-:W3:Y:S01]  /*df20*/  LDL R6, [R1+0x260] ;  /* 0x0002600001067983 */ /* 0x000ee20000100800 */
[----:B-1----:R-:W-:-:S02]  /*df30*/  LEA.HI R9, R33, 0x8, RZ, 0x1a ;  /* 0x0000000821097811 */ /* 0x002fc400078fd0ff */
[--C-:B------:R-:W-:Y:S01]  /*df40*/  SHF.R.U32.HI R61, RZ, 0x6, R33.reuse ;  /* 0x00000006ff3d7819 */ /* 0x100fe20000011621 */
[----:B------:R-:W3:Y:S01]  /*df50*/  LDL R10, [R1+0x278] ;  /* 0x00027800010a7983 */ /* 0x000ee20000100800 */
[----:B------:R-:W-:Y:S01]  /*df60*/  SHF.R.U32.HI R15, RZ, 0x1, R33 ;  /* 0x00000001ff0f7819 */ /* 0x000fe20000011621 */
[----:B------:R-:W-:-:S05]  /*df70*/  IMAD.SHL.U32 R33, R33, 0x4, RZ ;  /* 0x0000000421217824 */ /* 0x000fca00078e00ff */
[----:B------:R-:W-:-:S04]  /*df80*/  LOP3.LUT R13, R33, 0x7fc, RZ, 0xc0, !PT ;  /* 0x000007fc210d7812 */ /* 0x000fc800078ec0ff */
[----:B------:R-:W-:Y:S02]  /*df90*/  LOP3.LUT R13, R13, 0x60, R15, 0x78, !PT ;  /* 0x000000600d0d7812 */ /* 0x000fe400078e780f */
[----:B------:R-:W3:Y:S04]  /*dfa0*/  LDL R15, [R1+0x290] ;  /* 0x00029000010f7983 */ /* 0x000ee80000100800 */
[----:B------:R-:W1:Y:S04]  /*dfb0*/  S2R R32, SR_TID.X ;  /* 0x0000000000207919 */ /* 0x000e680000002100 */
[----:B------:R-:W2:Y:S01]  /*dfc0*/  S2R R5, SR_TID.X ;  /* 0x0000000000057919 */ /* 0x000ea20000002100 */
[----:B------:R-:W-:Y:S01]  /*dfd0*/  SGXT.U32 R61, R61, 0x3 ;  /* 0x000000033d3d781a */ /* 0x000fe20000000000 */
[----:B------:R-:W-:-:S02]  /*dfe0*/  UISETP.GE.AND UP1, UPT, UR4, UR13, UPT ;  /* 0x0000000d0400728c */ /* 0x000fc4000bf26270 */
[----:B------:R-:W-:Y:S01]  /*dff0*/  UIADD3 UR11, UR11, 0x1, URZ ;  /* 0x000000010b0b7890 */ /* 0x000fe2000fffe03f */
[----:B------:R-:W3:Y:S01]  /*e000*/  S2R R33, SR_TID.X ;  /* 0x0000000000217919 */ /* 0x000ee20000002100 */
[----:B------:R-:W-:Y:S02]  /*e010*/  IMAD R25, R61, c[0x0][0x188], RZ ;  /* 0x000062003d197a24 */ /* 0x000fe400078e02ff */
[----:B------:R-:W-:Y:S02]  /*e020*/  PLOP3.LUT P1, PT, PT, PT, UP1, 0x40, 0x0 ;  /* 0x000000000000781c */ /* 0x000fe40003f2e818 */
[----:B-1----:R-:W-:-:S04]  /*e030*/  SHF.R.U32.HI R14, RZ, 0x6, R32 ;  /* 0x00000006ff0e7819 */ /* 0x002fc80000011620 */
[----:B------:R-:W-:Y:S02]  /*e040*/  SGXT.U32 R14, R14, 0x3 ;  /* 0x000000030e0e781a */ /* 0x000fe40000000000 */
[----:B--2---:R-:W-:Y:S02]  /*e050*/  SHF.R.U32.HI R5, RZ, 0x6, R5 ;  /* 0x00000006ff057819 */ /* 0x004fe40000011605 */
[----:B------:R-:W-:Y:S02]  /*e060*/  ISETP.GE.AND P0, PT, R14, UR10, PT ;  /* 0x0000000a0e007c0c */ /* 0x000fe4000bf06270 */
[----:B------:R-:W-:Y:S01]  /*e070*/  SGXT.U32 R5, R5, 0x3 ;  /* 0x000000030505781a */ /* 0x000fe20000000000 */
[----:B------:R-:W-:Y:S01]  /*e080*/  UISETP.GT.AND UP0, UPT, UR11, 0x1, UPT ;  /* 0x000000010b00788c */ /* 0x000fe2000bf04270 */
[----:B------:R-:W-:Y:S01]  /*e090*/  SEL R2, RZ, 0x4, P0 ;  /* 0x00000004ff027807 */ /* 0x000fe20000000000 */
[----:B------:R-:W-:Y:S01]  /*e0a0*/  IMAD R24, R61, c[0x0][0x188], RZ ;  /* 0x000062003d187a24 */ /* 0x000fe200078e02ff */
[----:B------:R-:W-:Y:S01]  /*e0b0*/  ISETP.GE.AND P0, PT, R9, UR10, PT ;  /* 0x0000000a09007c0c */ /* 0x000fe2000bf06270 */
[----:B------:R-:W-:Y:S01]  /*e0c0*/  IMAD R4, R5, c[0x0][0x188], RZ ;  /* 0x0000620005047a24 */ /* 0x000fe200078e02ff */
[----:B------:R-:W-:Y:S01]  /*e0d0*/  SHF.R.S32.HI R25, RZ, 0x1f, R25 ;  /* 0x0000001fff197819 */ /* 0x000fe20000011419 */
[----:B------:R-:W-:Y:S01]  /*e0e0*/  USEL UR11, UR11, URZ, !UP0 ;  /* 0x0000003f0b0b7287 */ /* 0x000fe2000c000000 */
[----:B------:R-:W-:-:S02]  /*e0f0*/  SEL R2, R2, RZ, P1 ;  /* 0x000000ff02027207 */ /* 0x000fc40000800000 */
[----:B------:R-:W-:Y:S02]  /*e100*/  PLOP3.LUT P1, PT, PT, PT, UP1, 0x40, 0x0 ;  /* 0x000000000000781c */ /* 0x000fe40003f2e818 */
[----:B------:R-:W-:Y:S02]  /*e110*/  SEL R0, RZ, 0x4, P0 ;  /* 0x00000004ff007807 */ /* 0x000fe40000000000 */
[----:B------:R-:W-:Y:S01]  /*e120*/  SHF.L.U64.HI R24, R24, 0x2, R25 ;  /* 0x0000000218187819 */ /* 0x000fe20000010219 */
[----:B------:R-:W-:Y:S01]  /*e130*/  BAR.SYNC.DEFER_BLOCKING 0x0 ;  /* 0x0000000000007b1d */ /* 0x000fe20000010000 */
[----:B------:R-:W-:Y:S01]  /*e140*/  ISETP.NE.U32.AND P2, PT, R2, RZ, PT ;  /* 0x000000ff0200720c */ /* 0x000fe20003f45070 */
[----:B------:R-:W-:Y:S01]  /*e150*/  IMAD.U32 R2, RZ, RZ, UR11 ;  /* 0x0000000bff027e24 */ /* 0x000fe2000f8e00ff */
[----:B------:R-:W-:Y:S02]  /*e160*/  SEL R0, R0, RZ, P1 ;  /* 0x000000ff00007207 */ /* 0x000fe40000800000 */
[----:B------:R-:W-:-:S04]  /*e170*/  LOP3.LUT R26, R61, 0x10, RZ, 0xfc, !PT ;  /* 0x000000103d1a7812 */ /* 0x000fc800078efcff */
[----:B------:R-:W-:Y:S02]  /*e180*/  ISETP.GE.AND P1, PT, R26, UR10, PT ;  /* 0x0000000a1a007c0c */ /* 0x000fe4000bf26270 */
[----:B------:R-:W-:Y:S02]  /*e190*/  PLOP3.LUT P3, PT, PT, PT, UP1, 0x40, 0x0 ;  /* 0x000000000000781c */ /* 0x000fe40003f6e818 */
[----:B----4-:R-:W-:-:S05]  /*e1a0*/  LEA R4, P0, R4, R12, 0x2 ;  /* 0x0000000c04047211 */ /* 0x010fca00078010ff */
[----:B---3--:R-:W-:Y:S01]  /*e1b0*/  IMAD.X R5, R8, 0x1, R24, P0 ;  /* 0x0000000108057824 */ /* 0x008fe200000e0618 */
[----:B------:R-:W-:Y:S01]  /*e1c0*/  ISETP.NE.U32.AND P0, PT, R0, RZ, PT ;  /* 0x000000ff0000720c */ /* 0x000fe20003f05070 */
[----:B------:R-:W-:Y:S02]  /*e1d0*/  IMAD R0, R2, 0x8000, R13 ;  /* 0x0000800002007824 */ /* 0x000fe400078e020d */
[----:B------:R-:W-:Y:S01]  /*e1e0*/  IMAD R13, R9, c[0x0][0x188], RZ ;  /* 0x00006200090d7a24 */ /* 0x000fe200078e02ff */
[----:B------:R-:W-:Y:S02]  /*e1f0*/  LEA.HI R24, R33, 0x18, RZ, 0x1a ;  /* 0x0000001821187811 */ /* 0x000fe400078fd0ff */
[----:B------:R-:W-:Y:S01]  /*e200*/  SHF.R.U32.HI R33, RZ, 0x6, R33 ;  /* 0x00000006ff217819 */ /* 0x000fe20000011621 */
[----:B------:R-:W-:Y:S01]  /*e210*/  @!PT LDS RZ, [RZ] ;  /* 0x00000000fffff984 */ /* 0x000fe20000000800 */
[----:B------:R-:W-:Y:S01]  /*e220*/  @!PT LDS RZ, [RZ] ;  /* 0x00000000fffff984 */ /* 0x000fe20000000800 */
[----:B------:R-:W-:Y:S01]  /*e230*/  @!PT LDS RZ, [RZ] ;  /* 0x00000000fffff984 */ /* 0x000fe20000000800 */
[----:B------:R1:W-:Y:S01]  /*e240*/  LDGSTS.E [R0+0x40000], [R4.64], P2 ;  /* 0x4000000004007fae */ /* 0x0003e2000912184e */
[----:B------:R-:W-:Y:S02]  /*e250*/  SHF.R.S32.HI R9, RZ, 0x1f, R13 ;  /* 0x0000001fff097819 */ /* 0x000fe4000001140d */
[----:B------:R-:W-:-:S02]  /*e260*/  SEL R2, RZ, 0x4, P1 ;  /* 0x00000004ff027807 */ /* 0x000fc40000800000 */
[----:B------:R-:W-:Y:S02]  /*e270*/  SHF.L.U64.HI R9, R13, 0x2, R9 ;  /* 0x000000020d097819 */ /* 0x000fe40000010209 */
[----:B------:R-:W-:Y:S02]  /*e280*/  SGXT.U32 R33, R33, 0x3 ;  /* 0x000000032121781a */ /* 0x000fe40000000000 */
[----:B-1----:R-:W-:-:S03]  /*e290*/  LEA R4, P1, R13, R12, 0x2 ;  /* 0x0000000c0d047211 */ /* 0x002fc600078210ff */
[C---:B------:R-:W-:Y:S02]  /*e2a0*/  IMAD R13, R33.reuse, c[0x0][0x188], RZ ;  /* 0x00006200210d7a24 */ /* 0x040fe400078e02ff */
[----:B------:R-:W-:Y:S02]  /*e2b0*/  IMAD.X R5, R8, 0x1, R9, P1 ;  /* 0x0000000108057824 */ /* 0x000fe400008e0609 */
[----:B------:R-:W-:Y:S01]  /*e2c0*/  IMAD.MOV.U32 R9, RZ, RZ, c[0x0][0x188] ;  /* 0x00006200ff097624 */ /* 0x000fe200078e00ff */
[----:B------:R-:W-:Y:S02]  /*e2d0*/  LOP3.LUT R7, R33, 0x20, RZ, 0xfc, !PT ;  /* 0x0000002021077812 */ /* 0x000fe400078efcff */
[----:B------:R1:W-:Y:S01]  /*e2e0*/  LDGSTS.E [R0+0x40800], [R4.64], P0 ;  /* 0x4080000004007fae */ /* 0x0003e2000812184e */
[----:B------:R-:W-:Y:S01]  /*e2f0*/  IMAD R9, R9, 0x10, R13 ;  /* 0x0000001009097824 */ /* 0x000fe200078e020d */
[----:B------:R-:W-:Y:S02]  /*e300*/  SEL R2, R2, RZ, P3 ;  /* 0x000000ff02027207 */ /* 0x000fe40001800000 */
[----:B------:R-:W2:Y:S01]  /*e310*/  S2R R33, SR_TID.X ;  /* 0x0000000000217919 */ /* 0x000ea20000002100 */
[----:B------:R-:W-:-:S02]  /*e320*/  ISETP.GE.AND P2, PT, R24, UR10, PT ;  /* 0x0000000a18007c0c */ /* 0x000fc4000bf46270 */
[----:B------:R-:W-:Y:S01]  /*e330*/  ISETP.NE.U32.AND P1, PT, R2, RZ, PT ;  /* 0x000000ff0200720c */ /* 0x000fe20003f25070 */
[----:B------:R-:W3:Y:S01]  /*e340*/  LDL R13, [R1+0x28c] ;  /* 0x00028c00010d7983 */ /* 0x000ee20000100800 */
[----:B-1----:R-:W-:-:S03]  /*e350*/  LEA R4, P0, R9, R12, 0x2 ;  /* 0x0000000c09047211 */ /* 0x002fc600078010ff */
[----:B------:R-:W1:Y:S01]  /*e360*/  S2R R9, SR_TID.X ;  /* 0x0000000000097919 */ /* 0x000e620000002100 */
[----:B------:R-:W-:Y:S02]  /*e370*/  PLOP3.LUT P3, PT, PT, PT, UP1, 0x40, 0x0 ;  /* 0x000000000000781c */ /* 0x000fe40003f6e818 */
[----:B------:R-:W-:Y:S01]  /*e380*/  SEL R2, RZ, 0x4, P2 ;  /* 0x00000004ff027807 */ /* 0x000fe20001000000 */
[----:B------:R-:W-:Y:S01]  /*e390*/  IMAD R16, R24, c[0x0][0x188], RZ ;  /* 0x0000620018107a24 */ /* 0x000fe200078e02ff */
[----:B------:R-:W-:Y:S02]  /*e3a0*/  ISETP.GE.AND P2, PT, R7, UR10, PT ;  /* 0x0000000a07007c0c */ /* 0x000fe4000bf46270 */
[----:B------:R-:W-:Y:S01]  /*e3b0*/  SEL R2, R2, RZ, P3 ;  /* 0x000000ff02027207 */ /* 0x000fe20001800000 */
[----:B------:R-:W4:Y:S01]  /*e3c0*/  LDL R7, [R1+0x274] ;  /* 0x0002740001077983 */ /* 0x000f220000100800 */
[----:B------:R-:W-:Y:S02]  /*e3d0*/  SHF.R.S32.HI R11, RZ, 0x1f, R16 ;  /* 0x0000001fff0b7819 */ /* 0x000fe40000011410 */
[----:B------:R-:W-:-:S02]  /*e3e0*/  PLOP3.LUT P3, PT, PT, PT, UP1, 0x40, 0x0 ;  /* 0x000000000000781c */ /* 0x000fc40003f6e818 */
[----:B------:R-:W-:Y:S02]  /*e3f0*/  SHF.L.U64.HI R11, R16, 0x2, R11 ;  /* 0x00000002100b7819 */ /* 0x000fe4000001020b */
[----:B--2---:R-:W-:-:S04]  /*e400*/  SHF.R.U32.HI R33, RZ, 0x6, R33 ;  /* 0x00000006ff217819 */ /* 0x004fc80000011621 */
[----:B------:R-:W-:Y:S01]  /*e410*/  SGXT.U32 R33, R33, 0x3 ;  /* 0x000000032121781a */ /* 0x000fe20000000000 */
[----:B------:R-:W-:Y:S01]  /*e420*/  IMAD.X R5, R8, 0x1, R6, P0 ;  /* 0x0000000108057824 */ /* 0x000fe200000e0606 */
[----:B------:R-:W-:Y:S02]  /*e430*/  ISETP.NE.U32.AND P0, PT, R2, RZ, PT ;  /* 0x000000ff0200720c */ /* 0x000fe40003f05070 */
[----:B------:R-:W-:Y:S02]  /*e440*/  SEL R2, RZ, 0x4, P2 ;  /* 0x00000004ff027807 */ /* 0x000fe40001000000 */
[----:B------:R2:W-:Y:S02]  /*e450*/  LDGSTS.E [R0+0x41000], [R4.64], P1 ;  /* 0x4100000004007fae */ /* 0x0005e4000892184e */
[----:B------:R-:W-:Y:S02]  /*e460*/  SEL R2, R2, RZ, P3 ;  /* 0x000000ff02027207 */ /* 0x000fe40001800000 */
[----:B-1----:R-:W-:-:S02]  /*e470*/  LEA.HI R6, R9, 0x28, RZ, 0x1a ;  /* 0x0000002809067811 */ /* 0x002fc400078fd0ff */
[----:B--2---:R-:W-:Y:S02]  /*e480*/  LEA R4, P1, R16, R12, 0x2 ;  /* 0x0000000c10047211 */ /* 0x004fe400078210ff */
[----:B------:R-:W-:-:S03]  /*e490*/  LEA.HI R9, R9, 0x28, RZ, 0x1a ;  /* 0x0000002809097811 */ /* 0x000fc600078fd0ff */
[----:B------:R-:W-:Y:S01]  /*e4a0*/  IMAD.X R5, R8, 0x1, R11, P1 ;  /* 0x0000000108057824 */ /* 0x000fe200008e060b */
[----:B------:R-:W-:Y:S02]  /*e4b0*/  ISETP.NE.U32.AND P1, PT, R2, RZ, PT ;  /* 0x000000ff0200720c */ /* 0x000fe40003f25070 */
[----:B------:R-:W-:Y:S02]  /*e4c0*/  LOP3.LUT R11, R33, 0x30, RZ, 0xfc, !PT ;  /* 0x00000030210b7812 */ /* 0x000fe400078efcff */
[----:B------:R1:W-:Y:S01]  /*e4d0*/  LDGSTS.E [R0+0x41800], [R4.64], P0 ;  /* 0x4180000004007fae */ /* 0x0003e2000812184e */
[----:B------:R-:W-:Y:S01]  /*e4e0*/  IMAD R33, R9, c[0x0][0x188], RZ ;  /* 0x0000620009217a24 */ /* 0x000fe200078e02ff */
[----:B-1----:R-:W-:Y:S02]  /*e4f0*/  IADD3 R4, P0, R15, R12, RZ ;  /* 0x0000000c0f047210 */ /* 0x002fe40007f1e0ff */
[----:B------:R-:W2:Y:S03]  /*e500*/  LDL R15, [R1+0x288] ;  /* 0x00028800010f7983 */ /* 0x000ea60000100800 */
[----:B------:R-:W-:-:S02]  /*e510*/  IMAD.X R5, R8, 0x1, R10, P0 ;  /* 0x0000000108057824 */ /* 0x000fc400000e060a */
[----:B------:R-:W-:-:S03]  /*e520*/  IMAD.SHL.U32 R10, R33, 0x4, RZ ;  /* 0x00000004210a7824 */ /* 0x000fc600078e00ff */
[----:B------:R1:W-:Y:S02]  /*e530*/  LDGSTS.E [R0+0x42000], [R4.64], P1 ;  /* 0x4200000004007fae */ /* 0x0003e4000892184e */
[----:B-1----:R-:W-:Y:S02]  /*e540*/  IADD3 R4, P1, R10, R12, RZ ;  /* 0x0000000c0a047210 */ /* 0x002fe40007f3e0ff */
[----:B------:R-:W2:Y:S01]  /*e550*/  LDL R10, [R1+0x270] ;  /* 0x00027000010a7983 */ /* 0x000ea20000100800 */
[C---:B------:R-:W-:Y:S01]  /*e560*/  ISETP.GE.AND P2, PT, R6.reuse, UR10, PT ;  /* 0x0000000a06007c0c */ /* 0x040fe2000bf46270 */
[----:B------:R-:W-:-:S03]  /*e570*/  IMAD R33, R6, c[0x0][0x188], RZ ;  /* 0x0000620006217a24 */ /* 0x000fc600078e02ff */
[----:B------:R-:W-:Y:S02]  /*e580*/  SEL R2, RZ, 0x4, P2 ;  /* 0x00000004ff027807 */ /* 0x000fe40001000000 */
[----:B------:R-:W-:Y:S02]  /*e590*/  ISETP.GE.AND P2, PT, R11, UR10, PT ;  /* 0x0000000a0b007c0c */ /* 0x000fe4000bf46270 */
[----:B------:R-:W-:-:S04]  /*e5a0*/  SHF.R.S32.HI R11, RZ, 0x1f, R33 ;  /* 0x0000001fff0b7819 */ /* 0x000fc80000011421 */
[----:B------:R-:W-:Y:S02]  /*e5b0*/  SHF.L.U64.HI R11, R33, 0x2, R11 ;  /* 0x00000002210b7819 */ /* 0x000fe4000001020b */
[----:B------:R-:W1:Y:S04]  /*e5c0*/  S2R R33, SR_TID.X ;  /* 0x0000000000217919 */ /* 0x000e680000002100 */
[----:B------:R-:W1:Y:S01]  /*e5d0*/  S2R R9, SR_TID.X ;  /* 0x0000000000097919 */ /* 0x000e620000002100 */
[----:B------:R-:W-:-:S04]  /*e5e0*/  PLOP3.LUT P3, PT, PT, PT, UP1, 0x40, 0x0 ;  /* 0x000000000000781c */ /* 0x000fc80003f6e818 */
[----:B------:R-:W-:-:S04]  /*e5f0*/  SEL R2, R2, RZ, P3 ;  /* 0x000000ff02027207 */ /* 0x000fc80001800000 */
[----:B------:R-:W-:Y:S01]  /*e600*/  ISETP.NE.U32.AND P0, PT, R2, RZ, PT ;  /* 0x000000ff0200720c */ /* 0x000fe20003f05070 */
[----:B------:R-:W-:Y:S01]  /*e610*/  IMAD.X R5, R8, 0x1, R11, P1 ;  /* 0x0000000108057824 */ /* 0x000fe200008e060b */
[----:B------:R-:W-:Y:S02]  /*e620*/  PLOP3.LUT P3, PT, PT, PT, UP1, 0x40, 0x0 ;  /* 0x000000000000781c */ /* 0x000fe40003f6e818 */
[----:B------:R-:W-:Y:S02]  /*e630*/  SEL R2, RZ, 0x4, P2 ;  /* 0x00000004ff027807 */ /* 0x000fe40001000000 */
[----:B-1----:R-:W-:-:S07]  /*e640*/  SHF.R.U32.HI R33, RZ, 0x6, R33 ;  /* 0x00000006ff217819 */ /* 0x002fce0000011621 */
[----:B------:R3:W-:Y:S01]  /*e650*/  LDGSTS.E [R0+0x42800], [R4.64], P0 ;  /* 0x4280000004007fae */ /* 0x0007e2000812184e */
[----:B------:R-:W-:Y:S02]  /*e660*/  LEA.HI R6, R9, 0x38, RZ, 0x1a ;  /* 0x0000003809067811 */ /* 0x000fe400078fd0ff */
[----:B------:R-:W-:Y:S02]  /*e670*/  SGXT.U32 R33, R33, 0x3 ;  /* 0x000000032121781a */ /* 0x000fe40000000000 */
[----:B------:R-:W-:Y:S02]  /*e680*/  LEA.HI R9, R9, 0x38, RZ, 0x1a ;  /* 0x0000003809097811 */ /* 0x000fe400078fd0ff */
[----:B------:R-:W-:Y:S02]  /*e690*/  LOP3.LUT R11, R33, 0x40, RZ, 0xfc, !PT ;  /* 0x00000040210b7812 */ /* 0x000fe400078efcff */
[----:B------:R-:W-:Y:S01]  /*e6a0*/  SEL R2, R2, RZ, P3 ;  /* 0x000000ff02027207 */ /* 0x000fe20001800000 */
[----:B------:R-:W-:-:S02]  /*e6b0*/  IMAD R33, R9, c[0x0][0x188], RZ ;  /* 0x0000620009217a24 */ /* 0x000fc400078e02ff */
[----:B------:R-:W1:Y:S01]  /*e6c0*/  S2R R9, SR_TID.X ;  /* 0x0000000000097919 */ /* 0x000e620000002100 */
[----:B------:R-:W-:Y:S02]  /*e6d0*/  ISETP.GE.AND P2, PT, R6, UR10, PT ;  /* 0x0000000a06007c0c */ /* 0x000fe4000bf46270 */
[----:B------:R-:W-:Y:S02]  /*e6e0*/  ISETP.NE.U32.AND P1, PT, R2, RZ, PT ;  /* 0x000000ff0200720c */ /* 0x000fe40003f25070 */
[----:B------:R-:W-:Y:S02]  /*e6f0*/  PLOP3.LUT P3, PT, PT, PT, UP1, 0x40, 0x0 ;  /* 0x000000000000781c */ /* 0x000fe40003f6e818 */
[----:B------:R-:W-:-:S04]  /*e700*/  SEL R2, RZ, 0x4, P2 ;  /* 0x00000004ff027807 */ /* 0x000fc80001000000 */
[----:B------:R-:W-:Y:S02]  /*e710*/  SEL R2, R2, RZ, P3 ;  /* 0x000000ff02027207 */ /* 0x000fe40001800000 */
[----:B------:R-:W-:Y:S02]  /*e720*/  ISETP.GE.AND P2, PT, R11, UR10, PT ;  /* 0x0000000a0b007c0c */ /* 0x000fe4000bf46270 */
[----:B------:R-:W-:Y:S01]  /*e730*/  PLOP3.LUT P3, PT, PT, PT, UP1, 0x40, 0x0 ;  /* 0x000000000000781c */ /* 0x000fe20003f6e818 */
[----:B------:R-:W2:Y:S01]  /*e740*/  LDL R11, [R1+0x284] ;  /* 0x00028400010b7983 */ /* 0x000ea20000100800 */
[----:B---3--:R-:W-:-:S05]  /*e750*/  IADD3 R4, P0, R13, R12, RZ ;  /* 0x0000000c0d047210 */ /* 0x008fca0007f1e0ff */
[----:B----4-:R-:W-:Y:S02]  /*e760*/  IMAD.X R5, R8, 0x1, R7, P0 ;  /* 0x0000000108057824 */ /* 0x010fe400000e0607 */
[----:B------:R-:W-:Y:S02]  /*e770*/  IMAD.SHL.U32 R7, R33, 0x4, RZ ;  /* 0x0000000421077824 */ /* 0x000fe400078e00ff */
[----:B------:R-:W-:Y:S01]  /*e780*/  IMAD R33, R6, c[0x0][0x188], RZ ;  /* 0x0000620006217a24 */ /* 0x000fe200078e02ff */
[----:B------:R-:W-:Y:S01]  /*e790*/  ISETP.NE.U32.AND P0, PT, R2, RZ, PT ;  /* 0x000000ff0200720c */ /* 0x000fe20003f05070 */
[----:B------:R3:W-:Y:S03]  /*e7a0*/  LDGSTS.E [R0+0x43000], [R4.64], P1 ;  /* 0x4300000004007fae */ /* 0x0007e6000892184e */
[----:B------:R-:W-:-:S04]  /*e7b0*/  SHF.R.S32.HI R13, RZ, 0x1f, R33 ;  /* 0x0000001fff0d7819 */ /* 0x000fc80000011421 */
[----:B------:R-:W-:Y:S02]  /*e7c0*/  SHF.L.U64.HI R13, R33, 0x2, R13 ;  /* 0x00000002210d7819 */ /* 0x000fe4000001020d */
[----:B------:R-:W4:Y:S01]  /*e7d0*/  S2R R33, SR_TID.X ;  /* 0x0000000000217919 */ /* 0x000f220000002100 */
[----:B------:R-:W-:Y:S02]  /*e7e0*/  SEL R2, RZ, 0x4, P2 ;  /* 0x00000004ff027807 */ /* 0x000fe40001000000 */
[----:B---3--:R-:W-:Y:S02]  /*e7f0*/  IADD3 R4, P1, R7, R12, RZ ;  /* 0x0000000c07047210 */ /* 0x008fe40007f3e0ff */
[----:B------:R-:W-:Y:S01]  /*e800*/  SEL R2, R2, RZ, P3 ;  /* 0x000000ff02027207 */ /* 0x000fe20001800000 */
[----:B------:R-:W3:Y:S02]  /*e810*/  LDL R7, [R1+0x26c] ;  /* 0x00026c0001077983 */ /* 0x000ee40000100800 */
[----:B------:R-:W-:Y:S01]  /*e820*/  IMAD.X R5, R8, 0x1, R13, P1 ;  /* 0x0000000108057824 */ /* 0x000fe200008e060d */
[----:B-1----:R-:W-:-:S02]  /*e830*/  LEA.HI R6, R9, 0x48, RZ, 0x1a ;  /* 0x0000004809067811 */ /* 0x002fc400078fd0ff */
[----:B------:R-:W-:Y:S02]  /*e840*/  ISETP.NE.U32.AND P1, PT, R2, RZ, PT ;  /* 0x000000ff0200720c */ /* 0x000fe40003f25070 */
[----:B------:R-:W-:Y:S01]  /*e850*/  LEA.HI R9, R9, 0x48, RZ, 0x1a ;  /* 0x0000004809097811 */ /* 0x000fe200078fd0ff */
[----:B------:R2:W-:Y:S04]  /*e860*/  LDGSTS.E [R0+0x43800], [R4.64], P0 ;  /* 0x4380000004007fae */ /* 0x0005e8000812184e */
[----:B------:R-:W-:Y:S01]  /*e870*/  IMAD R9, R9, c[0x0][0x188], RZ ;  /* 0x0000620009097a24 */ /* 0x000fe200078e02ff */
[----:B----4-:R-:W-:-:S04]  /*e880*/  SHF.R.U32.HI R33, RZ, 0x6, R33 ;  /* 0x00000006ff217819 */ /* 0x010fc80000011621 */
[----:B------:R-:W-:-:S04]  /*e890*/  SGXT.U32 R33, R33, 0x3 ;  /* 0x000000032121781a */ /* 0x000fc80000000000 */
[----:B------:R-:W-:Y:S02]  /*e8a0*/  LOP3.LUT R13, R33, 0x50, RZ, 0xfc, !PT ;  /* 0x00000050210d7812 */ /* 0x000fe400078efcff */
[----:B------:R-:W1:Y:S01]  /*e8b0*/  S2R R33, SR_TID.X ;  /* 0x0000000000217919 */ /* 0x000e620000002100 */
[-C--:B--2---:R-:W-:Y:S01]  /*e8c0*/  IADD3 R4, P0, R15, R12.reuse, RZ ;  /* 0x0000000c0f047210 */ /* 0x084fe20007f1e0ff */
[----:B------:R-:W-:Y:S02]  /*e8d0*/  IMAD.SHL.U32 R15, R9, 0x4, RZ ;  /* 0x00000004090f7824 */ /* 0x000fe400078e00ff */
[----:B------:R-:W-:Y:S02]  /*e8e0*/  IMAD R9, R6, c[0x0][0x188], RZ ;  /* 0x0000620006097a24 */ /* 0x000fe400078e02ff */
[----:B------:R-:W-:Y:S01]  /*e8f0*/  IMAD.X R5, R8, 0x1, R10, P0 ;  /* 0x0000000108057824 */ /* 0x000fe200000e060a */
[----:B------:R-:W-:Y:S01]  /*e900*/  ISETP.GE.AND P2, PT, R6, UR10, PT ;  /* 0x0000000a06007c0c */ /* 0x000fe2000bf46270 */
[----:B------:R-:W2:Y:S04]  /*e910*/  LDL R10, [R1+0x258] ;  /* 0x00025800010a7983 */ /* 0x000ea80000100800 */
[----:B------:R4:W-:Y:S02]  /*e920*/  LDGSTS.E [R0+0x44000], [R4.64], P1 ;  /* 0x4400000004007fae */ /* 0x0009e4000892184e */
[----:B----4-:R-:W-:-:S02]  /*e930*/  IADD3 R4, P1, R15, R12, RZ ;  /* 0x0000000c0f047210 */ /* 0x010fc40007f3e0ff */
[----:B------:R-:W-:-:S04]  /*e940*/  SHF.R.S32.HI R15, RZ, 0x1f, R9 ;  /* 0x0000001fff0f7819 */ /* 0x000fc80000011409 */
[----:B------:R-:W-:Y:S02]  /*e950*/  SHF.L.U64.HI R15, R9, 0x2, R15 ;  /* 0x00000002090f7819 */ /* 0x000fe4000001020f */
[----:B------:R-:W4:Y:S01]  /*e960*/  S2R R9, SR_TID.X ;  /* 0x0000000000097919 */ /* 0x000f220000002100 */
[----:B------:R-:W-:Y:S02]  /*e970*/  SEL R2, RZ, 0x4, P2 ;  /* 0x00000004ff027807 */ /* 0x000fe40001000000 */
[----:B------:R-:W-:Y:S02]  /*e980*/  ISETP.GE.AND P2, PT, R13, UR10, PT ;  /* 0x0000000a0d007c0c */ /* 0x000fe4000bf46270 */
[----:B------:R-:W2:Y:S01]  /*e990*/  LDL R13, [R1+0x280] ;  /* 0x00028000010d7983 */ /* 0x000ea20000100800 */
[----:B------:R-:W-:-:S04]  /*e9a0*/  PLOP3.LUT P3, PT, PT, PT, UP1, 0x40, 0x0 ;  /* 0x000000000000781c */ /* 0x000fc80003f6e818 */
[----:B------:R-:W-:Y:S02]  /*e9b0*/  SEL R2, R2, RZ, P3 ;  /* 0x000000ff02027207 */ /* 0x000fe40001800000 */
[----:B------:R-:W-:Y:S02]  /*e9c0*/  PLOP3.LUT P3, PT, PT, PT, UP1, 0x40, 0x0 ;  /* 0x000000000000781c */ /* 0x000fe40003f6e818 */
[----:B------:R-:W-:Y:S02]  /*e9d0*/  ISETP.NE.U32.AND P0, PT, R2, RZ, PT ;  /* 0x000000ff0200720c */ /* 0x000fe40003f05070 */
[----:B------:R-:W-:Y:S02]  /*e9e0*/  SEL R2, RZ, 0x4, P2 ;  /* 0x00000004ff027807 */ /* 0x000fe40001000000 */
[----:B-1----:R-:W-:Y:S02]  /*e9f0*/  LEA.HI R6, R33, 0x58, RZ, 0x1a ;  /* 0x0000005821067811 */ /* 0x002fe400078fd0ff */
[----:B----4-:R-:W-:-:S04]  /*ea00*/  SHF.R.U32.HI R9, RZ, 0x6, R9 ;  /* 0x00000006ff097819 */ /* 0x010fc80000011609 */
[----:B------:R-:W-:Y:S02]  /*ea10*/  SGXT.U32 R9, R9, 0x3 ;  /* 0x000000030909781a */ /* 0x000fe40000000000 */
[----:B------:R-:W-:Y:S02]  /*ea20*/  SEL R2, R2, RZ, P3 ;  /* 0x000000ff02027207 */ /* 0x000fe40001800000 */
[----:B------:R-:W-:Y:S02]  /*ea30*/  ISETP.GE.AND P2, PT, R6, UR10, PT ;  /* 0x0000000a06007c0c */ /* 0x000fe4000bf46270 */
[----:B------:R-:W-:Y:S01]  /*ea40*/  LOP3.LUT R9, R9, 0x60, RZ, 0xfc, !PT ;  /* 0x0000006009097812 */ /* 0x000fe200078efcff */
[----:B------:R-:W-:Y:S01]  /*ea50*/  IMAD.X R5, R8, 0x1, R15, P1 ;  /* 0x0000000108057824 */ /* 0x000fe200008e060f */
[----:B------:R-:W-:Y:S02]  /*ea60*/  ISETP.NE.U32.AND P1, PT, R2, RZ, PT ;  /* 0x000000ff0200720c */ /* 0x000fe40003f25070 */
[----:B------:R-:W-:-:S02]  /*ea70*/  SEL R2, RZ, 0x4, P2 ;  /* 0x00000004ff027807 */ /* 0x000fc40001000000 */
[----:B------:R-:W-:Y:S01]  /*ea80*/  ISETP.GE.AND P2, PT, R9, UR10, PT ;  /* 0x0000000a09007c0c */ /* 0x000fe2000bf46270 */
[----:B------:R1:W-:Y:S04]  /*ea90*/  LDGSTS.E [R0+0x44800], [R4.64], P0 ;  /* 0x4480000004007fae */ /* 0x0003e8000812184e */
[----:B------:R-:W2:Y:S01]  /*eaa0*/  LDL R9, [R1+0x27c] ;  /* 0x00027c0001097983 */ /* 0x000ea20000100800 */
[----:B------:R-:W-:-:S05]  /*eab0*/  LEA.HI R33, R33, 0x58, RZ, 0x1a ;  /* 0x0000005821217811 */ /* 0x000fca00078fd0ff */
[----:B------:R-:W-:Y:S01]  /*eac0*/  IMAD R33, R33, c[0x0][0x188], RZ ;  /* 0x0000620021217a24 */ /* 0x000fe200078e02ff */
[----:B-1----:R-:W-:Y:S02]  /*ead0*/  IADD3 R4, P0, R11, R12, RZ ;  /* 0x0000000c0b047210 */ /* 0x002fe40007f1e0ff */
[----:B------:R-:W-:-:S04]  /*eae0*/  PLOP3.LUT P3, PT, PT, PT, UP1, 0x40, 0x0 ;  /* 0x000000000000781c */ /* 0x000fc80003f6e818 */
[----:B------:R-:W-:Y:S02]  /*eaf0*/  SEL R2, R2, RZ, P3 ;  /* 0x000000ff02027207 */ /* 0x000fe40001800000 */
[----:B------:R-:W-:Y:S01]  /*eb00*/  PLOP3.LUT P3, PT, PT, PT, UP1, 0x40, 0x0 ;  /* 0x000000000000781c */ /* 0x000fe20003f6e818 */
[----:B---3--:R-:W-:Y:S02]  /*eb10*/  IMAD.X R5, R8, 0x1, R7, P0 ;  /* 0x0000000108057824 */ /* 0x008fe400000e0607 */
[----:B------:R-:W-:Y:S02]  /*eb20*/  IMAD.SHL.U32 R7, R33, 0x4, RZ ;  /* 0x0000000421077824 */ /* 0x000fe400078e00ff */
[----:B------:R-:W-:Y:S01]  /*eb30*/  IMAD R33, R6, c[0x0][0x188], RZ ;  /* 0x0000620006217a24 */ /* 0x000fe200078e02ff */
[----:B------:R-:W-:Y:S01]  /*eb40*/  ISETP.NE.U32.AND P0, PT, R2, RZ, PT ;  /* 0x000000ff0200720c */ /* 0x000fe20003f05070 */
[----:B------:R1:W-:Y:S03]  /*eb50*/  LDGSTS.E [R0+0x45000], [R4.64], P1 ;  /* 0x4500000004007fae */ /* 0x0003e6000892184e */
[----:B------:R-:W-:-:S02]  /*eb60*/  SHF.R.S32.HI R11, RZ, 0x1f, R33 ;  /* 0x0000001fff0b7819 */ /* 0x000fc40000011421 */
[----:B------:R-:W-:Y:S02]  /*eb70*/  SEL R2, RZ, 0x4, P2 ;  /* 0x00000004ff027807 */ /* 0x000fe40001000000 */
[----:B------:R-:W-:Y:S02]  /*eb80*/  SHF.L.U64.HI R11, R33, 0x2, R11 ;  /* 0x00000002210b7819 */ /* 0x000fe4000001020b */
[----:B------:R-:W3:Y:S01]  /*eb90*/  S2R R33, SR_TID.X ;  /* 0x0000000000217919 */ /* 0x000ee20000002100 */
[----:B------:R-:W-:Y:S02]  /*eba0*/  LEA.HI R6, R32, 0x68, RZ, 0x1a ;  /* 0x0000006820067811 */ /* 0x000fe400078fd0ff */
[----:B-1----:R-:W-:Y:S02]  /*ebb0*/  IADD3 R4, P1, R7, R12, RZ ;  /* 0x0000000c07047210 */ /* 0x002fe40007f3e0ff */
[----:B------:R-:W-:Y:S01]  /*ebc0*/  SEL R2, R2, RZ, P3 ;  /* 0x000000ff02027207 */ /* 0x000fe20001800000 */
[C---:B------:R-:W-:Y:S01]  /*ebd0*/  IMAD R32, R6.reuse, c[0x0][0x188], RZ ;  /* 0x0000620006207a24 */ /* 0x040fe200078e02ff */
[----:B------:R-:W-:Y:S01]  /*ebe0*/  ISETP.GE.AND P2, PT, R6, UR10, PT ;  /* 0x0000000a06007c0c */ /* 0x000fe2000bf46270 */
[----:B------:R-:W-:Y:S01]  /*ebf0*/  IMAD.X R5, R8, 0x1, R11, P1 ;  /* 0x0000000108057824 */ /* 0x000fe200008e060b */
[----:B------:R-:W-:Y:S01]  /*ec00*/  ISETP.NE.U32.AND P1, PT, R2, RZ, PT ;  /* 0x000000ff0200720c */ /* 0x000fe20003f25070 */
[----:B------:R-:W4:Y:S01]  /*ec10*/  LDL R7, [R1+0x254] ;  /* 0x0002540001077983 */ /* 0x000f220000100800 */
[----:B------:R-:W-:-:S02]  /*ec20*/  SEL R2, RZ, 0x4, P2 ;  /* 0x00000004ff027807 */ /* 0x000fc40001000000 */
[----:B------:R-:W-:Y:S01]  /*ec30*/  PLOP3.LUT P3, PT, PT, PT, UP1, 0x40, 0x0 ;  /* 0x000000000000781c */ /* 0x000fe20003f6e818 */
[----:B------:R2:W-:Y:S01]  /*ec40*/  LDGSTS.E [R0+0x45800], [R4.64], P0 ;  /* 0x4580000004007fae */ /* 0x0005e2000812184e */
[----:B------:R-:W-:Y:S02]  /*ec50*/  LOP3.LUT R11, R14, 0x70, RZ, 0xfc, !PT ;  /* 0x000000700e0b7812 */ /* 0x000fe400078efcff */
[----:B------:R-:W-:Y:S01]  /*ec60*/  SEL R2, R2, RZ, P3 ;  /* 0x000000ff02027207 */ /* 0x000fe20001800000 */
[----:B------:R-:W4:Y:S01]  /*ec70*/  LDL.LU R23, [R1+0x23c] ;  /* 0x00023c0001177983 */ /* 0x000f220000300800 */
[----:B------:R-:W-:Y:S01]  /*ec80*/  ISETP.GE.AND P0, PT, R11, UR10, PT ;  /* 0x0000000a0b007c0c */ /* 0x000fe2000bf06270 */
[----:B------:R-:W-:Y:S01]  /*ec90*/  IMAD.SHL.U32 R11, R32, 0x4, RZ ;  /* 0x00000004200b7824 */ /* 0x000fe200078e00ff */
[----:B------:R-:W-:Y:S02]  /*eca0*/  PLOP3.LUT P3, PT, PT, PT, UP1, 0x40, 0x0 ;  /* 0x000000000000781c */ /* 0x000fe40003f6e818 */
[----:B---3--:R-:W-:-:S02]  /*ecb0*/  LEA.HI R6, R33, 0x78, RZ, 0x1a ;  /* 0x0000007821067811 */ /* 0x008fc400078fd0ff */
[----:B--2---:R-:W-:-:S05]  /*ecc0*/  IADD3 R4, P2, R13, R12, RZ ;  /* 0x0000000c0d047210 */ /* 0x004fca0007f5e0ff */
[----:B------:R-:W-:Y:S01]  /*ecd0*/  IMAD.X R5, R8, 0x1, R10, P2 ;  /* 0x0000000108057824 */ /* 0x000fe200010e060a */
[----:B------:R-:W-:Y:S02]  /*ece0*/  SHF.R.S32.HI R10, RZ, 0x1f, R32 ;  /* 0x0000001fff0a7819 */ /* 0x000fe40000011420 */
[----:B------:R-:W-:Y:S02]  /*ecf0*/  ISETP.NE.U32.AND P2, PT, R2, RZ, PT ;  /* 0x000000ff0200720c */ /* 0x000fe40003f45070 */
[----:B------:R-:W-:Y:S01]  /*ed00*/  SEL R2, RZ, 0x4, P0 ;  /* 0x00000004ff027807 */ /* 0x000fe20000000000 */
[----:B------:R1:W-:Y:S01]  /*ed10*/  LDGSTS.E [R0+0x46000], [R4.64], P1 ;  /* 0x4600000004007fae */ /* 0x0003e2000892184e */
[----:B------:R-:W-:Y:S02]  /*ed20*/  SHF.L.U64.HI R10, R32, 0x2, R10 ;  /* 0x00000002200a7819 */ /* 0x000fe4000001020a */
[----:B------:R-:W-:Y:S02]  /*ed30*/  SEL R2, R2, RZ, P3 ;  /* 0x000000ff02027207 */ /* 0x000fe40001800000 */
[----:B------:R-:W-:-:S02]  /*ed40*/  ISETP.GE.AND P1, PT, R6, UR10, PT ;  /* 0x0000000a06007c0c */ /* 0x000fc4000bf26270 */
[----:B-1----:R-:W-:-:S05]  /*ed50*/  IADD3 R4, P0, R11, R12, RZ ;  /* 0x0000000c0b047210 */ /* 0x002fca0007f1e0ff */
[----:B------:R-:W-:Y:S01]  /*ed60*/  IMAD.X R5, R8, 0x1, R10, P0 ;  /* 0x0000000108057824 */ /* 0x000fe200000e060a */
[----:B------:R-:W-:Y:S02]  /*ed70*/  ISETP.NE.U32.AND P0, PT, R2, RZ, PT ;  /* 0x000000ff0200720c */ /* 0x000fe40003f05070 */
[----:B------:R-:W-:Y:S02]  /*ed80*/  SEL R2, RZ, 0x4, P1 ;  /* 0x00000004ff027807 */ /* 0x000fe40000800000 */
[----:B------:R1:W-:Y:S02]  /*ed90*/  LDGSTS.E [R0+0x46800], [R4.64], P2 ;  /* 0x4680000004007fae */ /* 0x0003e4000912184e */
[----:B-1----:R-:W-:Y:S02]  /*eda0*/  IADD3 R4, P1, R9, R12, RZ ;  /* 0x0000000c09047210 */ /* 0x002fe40007f3e0ff */
[----:B------:R-:W2:Y:S04]  /*edb0*/  LDL.LU R9, [R1+0x238] ;  /* 0x0002380001097983 */ /* 0x000ea80000300800 */
[----:B------:R-:W3:Y:S01]  /*edc0*/  LDL.LU R35, [R1+0x22c] ;  /* 0x00022c0001237983 */ /* 0x000ee20000300800 */
[----:B------:R-:W-:-:S02]  /*edd0*/  PLOP3.LUT P3, PT, PT, PT, UP1, 0x40, 0x0 ;  /* 0x000000000000781c */ /* 0x000fc40003f6e818 */
[----:B------:R-:W-:Y:S01]  /*ede0*/  LOP3.LUT R10, R33, 0x7f, RZ, 0xc0, !PT ;  /* 0x0000007f210a7812 */ /* 0x000fe200078ec0ff */
[----:B------:R-:W-:Y:S01]  /*edf0*/  IMAD R33, R6, c[0x0][0x188], RZ ;  /* 0x0000620006217a24 */ /* 0x000fe200078e02ff */
[----:B------:R-:W-:Y:S01]  /*ee00*/  SEL R2, R2, RZ, P3 ;  /* 0x000000ff02027207 */ /* 0x000fe20001800000 */
[----:B------:R-:W3:Y:S01]  /*ee10*/  LDL.LU R11, [R1+0x228] ;  /* 0x00022800010b7983 */ /* 0x000ee20000300800 */
[----:B------:R-:W-:Y:S01]  /*ee20*/  ISETP.GE.AND P2, PT, R10, UR10, PT ;  /* 0x0000000a0a007c0c */ /* 0x000fe2000bf46270 */
[C---:B------:R-:W-:Y:S01]  /*ee30*/  IMAD.SHL.U32 R6, R33.reuse, 0x4, RZ ;  /* 0x0000000421067824 */ /* 0x040fe200078e00ff */
[----:B------:R-:W-:Y:S02]  /*ee40*/  SHF.R.S32.HI R10, RZ, 0x1f, R33 ;  /* 0x0000001fff0a7819 */ /* 0x000fe40000011421 */
[----:B------:R-:W-:Y:S02]  /*ee50*/  PLOP3.LUT P3, PT, PT, PT, UP1, 0x40, 0x0 ;  /* 0x000000000000781c */ /* 0x000fe40003f6e818 */
[----:B------:R-:W-:Y:S01]  /*ee60*/  SHF.L.U64.HI R10, R33, 0x2, R10 ;  /* 0x00000002210a7819 */ /* 0x000fe2000001020a */
[----:B------:R-:W-:Y:S04]  /*ee70*/  STL [R1+0x39c], R8 ;  /* 0x00039c0801007387 */ /* 0x000fe80000100800 */
[----:B------:R-:W3:Y:S04]  /*ee80*/  LDL.LU R39, [R1+0x21c] ;  /* 0x00021c0001277983 */ /* 0x000ee80000300800 */
[----:B------:R-:W3:Y:S04]  /*ee90*/  LDL.LU R32, [R1+0x208] ;  /* 0x0002080001207983 */ /* 0x000ee80000300800 */
[----:B------:R-:W3:Y:S01]  /*eea0*/  LDL.LU R21, [R1+0x218] ;  /* 0x0002180001157983 */ /* 0x000ee20000300800 */
[----:B----4-:R-:W-:Y:S01]  /*eeb0*/  IMAD.X R5, R8, 0x1, R7, P1 ;  /* 0x0000000108057824 */ /* 0x010fe200008e0607 */
[----:B------:R-:W-:-:S02]  /*eec0*/  ISETP.NE.U32.AND P1, PT, R2, RZ, PT ;  /* 0x000000ff0200720c */ /* 0x000fc40003f25070 */
[----:B------:R-:W-:Y:S02]  /*eed0*/  SEL R2, RZ, 0x4, P2 ;  /* 0x00000004ff027807 */ /* 0x000fe40001000000 */
[----:B------:R-:W-:Y:S01]  /*eee0*/  IADD3 R6, P2, R6, R12, RZ ;  /* 0x0000000c06067210 */ /* 0x000fe20007f5e0ff */
[----:B------:R1:W-:Y:S01]  /*eef0*/  LDGSTS.E [R0+0x47000], [R4.64], P0 ;  /* 0x4700000004007fae */ /* 0x0003e2000812184e */
[----:B------:R-:W-:-:S03]  /*ef00*/  SEL R2, R2, RZ, P3 ;  /* 0x000000ff02027207 */ /* 0x000fc60001800000 */
[----:B------:R-:W-:Y:S01]  /*ef10*/  IMAD.X R7, R8, 0x1, R10, P2 ;  /* 0x0000000108077824 */ /* 0x000fe200010e060a */
[----:B------:R-:W-:Y:S01]  /*ef20*/  STL [R1+0x3a0], R23 ;  /* 0x0003a01701007387 */ /* 0x000fe20000100800 */
[----:B------:R-:W-:-:S03]  /*ef30*/  ISETP.NE.U32.AND P0, PT, R2, RZ, PT ;  /* 0x000000ff0200720c */ /* 0x000fc60003f05070 */
[----:B------:R4:W-:Y:S01]  /*ef40*/  LDGSTS.E [R0+0x47800], [R6.64], P1 ;  /* 0x4780000006007fae */ /* 0x0009e2000892184e */
[----:B-1---5:R-:W-:-:S03]  /*ef50*/  IADD3 R4, P2, R3, R23, RZ ;  /* 0x0000001703047210 */ /* 0x022fc60007f5e0ff */
[----:B------:R-:W1:Y:S01]  /*ef60*/  S2R R33, SR_TID.X ;  /* 0x0000000000217919 */ /* 0x000e620000002100 */
[----:B------:R-:W-:-:S03]  /*ef70*/  USHF.R.U32.HI UR17, URZ, 0x3, UR5 ;  /* 0x000000033f117899 */ /* 0x000fc60008011605 */
[----:B------:R-:W0:Y:S01]  /*ef80*/  LDGDEPBAR ;  /* 0x00000000000079af */ /* 0x000e220000000000 */
[----:B--2---:R-:W-:-:S03]  /*ef90*/  IMAD.X R5, R9, 0x1, R60, P2 ;  /* 0x0000000109057824 */ /* 0x004fc600010e063c */
[----:B---3--:R-:W-:Y:S01]  /*efa0*/  STL [R1+0x3a4], R35 ;  /* 0x0003a42301007387 */ /* 0x008fe20000100800 */
[----:B----4-:R-:W-:-:S03]  /*efb0*/  IADD3 R6, P1, R3, R35, RZ ;  /* 0x0000002303067210 */ /* 0x010fc60007f3e0ff */
[----:B------:R2:W-:Y:S04]  /*efc0*/  STL [R1+0x3b0], R9 ;  /* 0x0003b00901007387 */ /* 0x0005e80000100800 */
[----:B------:R-:W3:Y:S04]  /*efd0*/  LDL R2, [R1+0x16c] ;  /* 0x00016c0001027983 */ /* 0x000ee80000100800 */
[----:B--2---:R-:W2:Y:S04]  /*efe0*/  LDL.LU R9, [R1+0x148] ;  /* 0x0001480001097983 */ /* 0x004ea80000300800 */
[----:B------:R-:W4:Y:S04]  /*eff0*/  LDL.LU R35, [R1+0x17c] ;  /* 0x00017c0001237983 */ /* 0x000f280000300800 */
[----:B------:R-:W2:Y:S04]  /*f000*/  LDL.LU R16, [R1+0x158] ;  /* 0x0001580001107983 */ /* 0x000ea80000300800 */
        /* <DEDUP_REMOVED lines=16> */
[----:B------:R-:W3:Y:S04]  /*f110*/  LDL.LU R49, [R1+0x204] ;  /* 0x0002040001317983 */ /* 0x000ee80000300800 */
[----:B------:R-:W3:Y:S04]  /*f120*/  LDL.LU R48, [R1+0x1d8] ;  /* 0x0001d80001307983 */ /* 0x000ee80000300800 */
[----:B------:R-:W3:Y:S04]  /*f130*/  LDL.LU R43, [R1+0x20c] ;  /* 0x00020c00012b7983 */ /* 0x000ee80000300800 */
[----:B------:R-:W4:Y:S04]  /*f140*/  LDL.LU R41, [R1+0x214] ;  /* 0x0002140001297983 */ /* 0x000f280000300800 */
[----:B------:R-:W4:Y:S04]  /*f150*/  LDL.LU R40, [R1+0x1e8] ;  /* 0x0001e80001287983 */ /* 0x000f280000300800 */
[----:B------:R-:W4:Y:S04]  /*f160*/  LDL.LU R38, [R1+0x1f0] ;  /* 0x0001f00001267983 */ /* 0x000f280000300800 */
[----:B------:R-:W4:Y:S04]  /*f170*/  LDL.LU R37, [R1+0x224] ;  /* 0x0002240001257983 */ /* 0x000f280000300800 */
[----:B------:R-:W4:Y:S01]  /*f180*/  LDL.LU R36, [R1+0x1f8] ;  /* 0x0001f80001247983 */ /* 0x000f220000300800 */
[----:B-1----:R-:W-:-:S02]  /*f190*/  IMAD.SHL.U32 R33, R33, 0x4, RZ ;  /* 0x0000000421217824 */ /* 0x002fc400078e00ff */
[----:B------:R-:W-:Y:S01]  /*f1a0*/  IMAD.U32 R10, RZ, RZ, UR17 ;  /* 0x00000011ff0a7e24 */ /* 0x000fe2000f8e00ff */
[----:B------:R-:W4:Y:S01]  /*f1b0*/  LDL.LU R34, [R1+0x200] ;  /* 0x0002000001227983 */ /* 0x000f220000300800 */
[----:B------:R-:W-:-:S03]  /*f1c0*/  IMAD.U32 R0, RZ, RZ, UR11 ;  /* 0x0000000bff007e24 */ /* 0x000fc6000f8e00ff */
[----:B------:R-:W-:Y:S01]  /*f1d0*/  LOP3.LUT R10, R10, 0x7fc, R33, 0x78, !PT ;  /* 0x000007fc0a0a7812 */ /* 0x000fe200078e7821 */
[----:B------:R-:W-:Y:S01]  /*f1e0*/  IMAD.X R7, R11, 0x1, R60, P1 ;  /* 0x000000010b077824 */ /* 0x000fe200008e063c */
[----:B------:R-:W4:Y:S03]  /*f1f0*/  LDL.LU R33, [R1+0x234] ;  /* 0x0002340001217983 */ /* 0x000f260000300800 */
[----:B------:R-:W-:Y:S01]  /*f200*/  IMAD R0, R0, 0x20000, R10 ;  /* 0x0002000000007824 */ /* 0x000fe200078e020a */
[----:B------:R-:W4:Y:S04]  /*f210*/  LDL.LU R22, [R1+0x210] ;  /* 0x0002100001167983 */ /* 0x000f280000300800 */
[----:B------:R1:W-:Y:S04]  /*f220*/  LDGSTS.E [R0], [R4.64], P0 ;  /* 0x0000000004007fae */ /* 0x0003e8000812184e */
[----:B------:R3:W-:Y:S04]  /*f230*/  LDGSTS.E [R0+0x1000], [R6.64], P0 ;  /* 0x0100000006007fae */ /* 0x0007e8000812184e */
[----:B------:R-:W4:Y:S01]  /*f240*/  LDL.LU R20, [R1+0x220] ;  /* 0x0002200001147983 */ /* 0x000f220000300800 */
[----:B-1----:R-:W-:-:S03]  /*f250*/  IADD3 R4, P1, R3, R39, RZ ;  /* 0x0000002703047210 */ /* 0x002fc60007f3e0ff */
[----:B------:R-:W4:Y:S02]  /*f260*/  LDL.LU R10, [R1+0x230] ;  /* 0x00023000010a7983 */ /* 0x000f240000300800 */
[----:B------:R-:W-:-:S05]  /*f270*/  IMAD.X R5, R21, 0x1, R60, P1 ;  /* 0x0000000115057824 */ /* 0x000fca00008e063c */
[----:B------:R2:W-:Y:S04]  /*f280*/  LDGSTS.E [R0+0x2000], [R4.64], P0 ;  /* 0x0200000004007fae */ /* 0x0005e8000812184e */
[----:B------:R-:W-:Y:S04]  /*f290*/  STL [R1+0x3b4], R11 ;  /* 0x0003b40b01007387 */ /* 0x000fe80000100800 */
[----:B------:R-:W-:Y:S01]  /*f2a0*/  STL [R1+0x3b8], R39 ;  /* 0x0003b82701007387 */ /* 0x000fe20000100800 */
[C---:B--2---:R-:W-:Y:S02]  /*f2b0*/  IADD3 R4, P1, R3.reuse, R51, RZ ;  /* 0x0000003303047210 */ /* 0x044fe40007f3e0ff */
[----:B---3--:R-:W-:-:S05]  /*f2c0*/  IADD3 R6, P2, R3, R43, RZ ;  /* 0x0000002b03067210 */ /* 0x008fca0007f5e0ff */
[----:B------:R-:W-:-:S05]  /*f2d0*/  IMAD.X R7, R32, 0x1, R60, P2 ;  /* 0x0000000120077824 */ /* 0x000fca00010e063c */
[----:B------:R1:W-:Y:S02]  /*f2e0*/  LDGSTS.E [R0+0x3000], [R6.64], P0 ;  /* 0x0300000006007fae */ /* 0x0003e4000812184e */
[----:B-1----:R-:W-:Y:S01]  /*f2f0*/  IADD3 R6, P2, R3, R59, RZ ;  /* 0x0000003b03067210 */ /* 0x002fe20007f5e0ff */
[----:B----4-:R-:W-:-:S04]  /*f300*/  IMAD.X R5, R36, 0x1, R60, P1 ;  /* 0x0000000124057824 */ /* 0x010fc800008e063c */
[----:B------:R-:W-:Y:S01]  /*f310*/  IMAD.X R7, R40, 0x1, R60, P2 ;  /* 0x0000000128077824 */ /* 0x000fe200010e063c */
[----:B------:R1:W-:Y:S04]  /*f320*/  LDGSTS.E [R0+0x4000], [R4.64], P0 ;  /* 0x0400000004007fae */ /* 0x0003e8000812184e */
[----:B------:R2:W-:Y:S01]  /*f330*/  LDGSTS.E [R0+0x5000], [R6.64], P0 ;  /* 0x0500000006007fae */ /* 0x0005e2000812184e */
[C---:B-1----:R-:W-:Y:S02]  /*f340*/  IADD3 R4, P1, R3.reuse, R13, RZ ;  /* 0x0000000d03047210 */ /* 0x042fe40007f3e0ff */
[----:B--2---:R-:W-:-:S03]  /*f350*/  IADD3 R6, P2, R3, R25, RZ ;  /* 0x0000001903067210 */ /* 0x004fc60007f5e0ff */
[--C-:B------:R-:W-:Y:S01]  /*f360*/  IMAD.X R5, R48, 0x1, R60.reuse, P1 ;  /* 0x0000000130057824 */ /* 0x100fe200008e063c */
[----:B------:R1:W-:Y:S01]  /*f370*/  STL [R1+0x3bc], R43 ;  /* 0x0003bc2b01007387 */ /* 0x0003e20000100800 */
[----:B------:R-:W-:-:S03]  /*f380*/  IMAD.X R7, R56, 0x1, R60, P2 ;  /* 0x0000000138077824 */ /* 0x000fc600010e063c */
[----:B------:R2:W-:Y:S04]  /*f390*/  LDGSTS.E [R0+0x6000], [R4.64], P0 ;  /* 0x0600000004007fae */ /* 0x0005e8000812184e */
[----:B------:R3:W-:Y:S04]  /*f3a0*/  LDGSTS.E [R0+0x7000], [R6.64], P0 ;  /* 0x0700000006007fae */ /* 0x0007e8000812184e */
[----:B-1----:R-:W4:Y:S04]  /*f3b0*/  LDL.LU R43, [R1+0x138] ;  /* 0x00013800012b7983 */ /* 0x002f280000300800 */
[----:B------:R-:W-:Y:S01]  /*f3c0*/  STL [R1+0x3c0], R21 ;  /* 0x0003c01501007387 */ /* 0x000fe20000100800 */
[----:B--2---:R-:W-:-:S03]  /*f3d0*/  IADD3 R4, P1, R3, R29, RZ ;  /* 0x0000001d03047210 */ /* 0x004fc60007f3e0ff */
[----:B------:R-:W-:Y:S01]  /*f3e0*/  STL [R1+0x3c4], R32 ;  /* 0x0003c42001007387 */ /* 0x000fe20000100800 */
[----:B---3--:R-:W-:-:S03]  /*f3f0*/  IADD3 R6, P2, R3, R45, RZ ;  /* 0x0000002d03067210 */ /* 0x008fc60007f5e0ff */
[----:B------:R1:W-:Y:S01]  /*f400*/  STL [R1+0x3c8], R51 ;  /* 0x0003c83301007387 */ /* 0x0003e20000100800 */
[--C-:B------:R-:W-:Y:S02]  /*f410*/  IMAD.X R5, R61, 0x1, R60.reuse, P1 ;  /* 0x000000013d057824 */ /* 0x100fe400008e063c */
[----:B------:R-:W-:-:S03]  /*f420*/  IMAD.X R7, R12, 0x1, R60, P2 ;  /* 0x000000010c077824 */ /* 0x000fc600010e063c */
[----:B------:R2:W-:Y:S04]  /*f430*/  LDGSTS.E [R0+0x8000], [R4.64], P0 ;  /* 0x0800000004007fae */ /* 0x0005e8000812184e */
[----:B-1----:R-:W3:Y:S04]  /*f440*/  LDL.LU R51, [R1+0x15c] ;  /* 0x00015c0001337983 */ /* 0x002ee80000300800 */
[----:B------:R1:W-:Y:S01]  /*f450*/  STL [R1+0x3cc], R59 ;  /* 0x0003cc3b01007387 */ /* 0x0003e20000100800 */
[----:B--2---:R-:W-:-:S03]  /*f460*/  IADD3 R4, P1, R3, R53, RZ ;  /* 0x0000003503047210 */ /* 0x004fc60007f3e0ff */
[----:B------:R2:W-:Y:S04]  /*f470*/  LDGSTS.E [R0+0x9000], [R6.64], P0 ;  /* 0x0900000006007fae */ /* 0x0005e8000812184e */
[----:B-1----:R-:W4:Y:S04]  /*f480*/  LDL.LU R59, [R1+0x128] ;  /* 0x00012800013b7983 */ /* 0x002f280000300800 */
[----:B------:R-:W-:Y:S04]  /*f490*/  STL [R1+0x3d0], R36 ;  /* 0x0003d02401007387 */ /* 0x000fe80000100800 */
[----:B------:R-:W-:Y:S04]  /*f4a0*/  STL [R1+0x3d4], R40 ;  /* 0x0003d42801007387 */ /* 0x000fe80000100800 */
[----:B------:R1:W-:Y:S01]  /*f4b0*/  STL [R1+0x3d8], R13 ;  /* 0x0003d80d01007387 */ /* 0x0003e20000100800 */
[----:B--2---:R-:W-:Y:S01]  /*f4c0*/  IADD3 R6, P2, R3, R17, RZ ;  /* 0x0000001103067210 */ /* 0x004fe20007f5e0ff */
[----:B------:R-:W-:-:S02]  /*f4d0*/  IMAD.X R5, R24, 0x1, R60, P1 ;  /* 0x0000000118057824 */ /* 0x000fc400008e063c */
[----:B-1----:R-:W2:Y:S04]  /*f4e0*/  LDL.LU R13, [R1+0x14c] ;  /* 0x00014c00010d7983 */ /* 0x002ea80000300800 */
[----:B------:R-:W-:Y:S04]  /*f4f0*/  STL [R1+0x3dc], R25 ;  /* 0x0003dc1901007387 */ /* 0x000fe80000100800 */
[----:B------:R-:W-:Y:S04]  /*f500*/  STL [R1+0x3e0], R48 ;  /* 0x0003e03001007387 */ /* 0x000fe80000100800 */
[----:B------:R-:W-:Y:S04]  /*f510*/  STL [R1+0x3e4], R56 ;  /* 0x0003e43801007387 */ /* 0x000fe80000100800 */
[----:B------:R1:W-:Y:S01]  /*f520*/  STL [R1+0x3e8], R29 ;  /* 0x0003e81d01007387 */ /* 0x0003e20000100800 */
[----:B------:R-:W-:-:S03]  /*f530*/  IMAD.X R7, R28, 0x1, R60, P2 ;  /* 0x000000011c077824 */ /* 0x000fc600010e063c */
[----:B------:R1:W-:Y:S04]  /*f540*/  LDGSTS.E [R0+0xa000], [R4.64], P0 ;  /* 0x0a00000004007fae */ /* 0x0003e8000812184e */
[----:B------:R1:W-:Y:S04]  /*f550*/  LDGSTS.E [R0+0xb000], [R6.64], P0 ;  /* 0x0b00000006007fae */ /* 0x0003e8000812184e */
[----:B-1----:R-:W4:Y:S04]  /*f560*/  LDL.LU R29, [R1+0x13c] ;  /* 0x00013c00011d7983 */ /* 0x002f280000300800 */
[----:B------:R-:W-:Y:S04]  /*f570*/  STL [R1+0x3ec], R45 ;  /* 0x0003ec2d01007387 */ /* 0x000fe80000100800 */
[----:B------:R-:W-:Y:S04]  /*f580*/  STL [R1+0x3f0], R61 ;  /* 0x0003f03d01007387 */ /* 0x000fe80000100800 */
[----:B------:R-:W-:Y:S04]  /*f590*/  STL [R1+0x3f4], R12 ;  /* 0x0003f40c01007387 */ /* 0x000fe80000100800 */
[----:B------:R1:W-:Y:S01]  /*f5a0*/  STL [R1+0x3f8], R53 ;  /* 0x0003f83501007387 */ /* 0x0003e20000100800 */
[----:B------:R-:W-:-:S02]  /*f5b0*/  IADD3 R6, P2, R3, R2, RZ ;  /* 0x0000000203067210 */ /* 0x000fc40007f5e0ff */
[----:B------:R-:W-:Y:S01]  /*f5c0*/  IADD3 R4, P1, R3, R35, RZ ;  /* 0x0000002303047210 */ /* 0x000fe20007f3e0ff */
[----:B-1----:R-:W4:Y:S04]  /*f5d0*/  LDL.LU R53, [R1+0x12c] ;  /* 0x00012c0001357983 */ /* 0x002f280000300800 */
[----:B------:R-:W-:Y:S04]  /*f5e0*/  STL [R1+0x3fc], R17 ;  /* 0x0003fc1101007387 */ /* 0x000fe80000100800 */
[----:B------:R-:W-:Y:S04]  /*f5f0*/  STL [R1+0x400], R24 ;  /* 0x0004001801007387 */ /* 0x000fe80000100800 */
[----:B------:R-:W-:Y:S04]  /*f600*/  STL [R1+0x404], R28 ;  /* 0x0004041c01007387 */ /* 0x000fe80000100800 */
[----:B------:R1:W-:Y:S04]  /*f610*/  STL [R1+0x408], R35 ;  /* 0x0004082301007387 */ /* 0x0003e80000100800 */
[----:B------:R-:W4:Y:S04]  /*f620*/  LDL R11, [R1+0x10c] ;  /* 0x00010c00010b7983 */ /* 0x000f280000100800 */
[----:B------:R-:W4:Y:S04]  /*f630*/  LDL R8, [R1+0xdc] ;  /* 0x0000dc0001087983 */ /* 0x000f280000100800 */
[----:B------:R-:W4:Y:S04]  /*f640*/  LDL R2, [R1+0xcc] ;  /* 0x0000cc0001027983 */ /* 0x000f280000100800 */
[----:B-1----:R-:W4:Y:S01]  /*f650*/  LDL.LU R35, [R1+0x11c] ;  /* 0x00011c0001237983 */ /* 0x002f220000300800 */
[----:B------:R-:W-:-:S02]  /*f660*/  IMAD.X R5, R44, 0x1, R60, P1 ;  /* 0x000000012c057824 */ /* 0x000fc400008e063c */
[----:B------:R-:W-:Y:S01]  /*f670*/  IMAD.X R7, R52, 0x1, R60, P2 ;  /* 0x0000000134077824 */ /* 0x000fe200010e063c */
[----:B------:R-:W4:Y:S04]  /*f680*/  LDL.LU R17, [R1+0xf8] ;  /* 0x0000f80001117983 */ /* 0x000f280000300800 */
[----:B------:R3:W-:Y:S04]  /*f690*/  LDGSTS.E [R0+0xc000], [R4.64], P0 ;  /* 0x0c00000004007fae */ /* 0x0007e8000812184e */
[----:B------:R-:W4:Y:S04]  /*f6a0*/  LDL.LU R45, [R1+0x108] ;  /* 0x00010800012d7983 */ /* 0x000f280000300800 */
[----:B------:R2:W-:Y:S04]  /*f6b0*/  LDGSTS.E [R0+0xd000], [R6.64], P0 ;  /* 0x0d00000006007fae */ /* 0x0005e8000812184e */
[----:B------:R-:W4:Y:S04]  /*f6c0*/  LDL.LU R25, [R1+0x118] ;  /* 0x0001180001197983 */ /* 0x000f280000300800 */
[----:B------:R1:W-:Y:S04]  /*f6d0*/  STL [R1+0x40c], R44 ;  /* 0x00040c2c01007387 */ /* 0x0003e80000100800 */
[----:B-1----:R-:W4:Y:S04]  /*f6e0*/  LDL.LU R44, [R1+0xe8] ;  /* 0x0000e800012c7983 */ /* 0x002f280000300800 */
[----:B------:R-:W-:Y:S01]  /*f6f0*/  STL [R1+0x410], R52 ;  /* 0x0004103401007387 */ /* 0x000fe20000100800 */
[----:B---3--:R-:W-:-:S05]  /*f700*/  IADD3 R4, P1, R3, R51, RZ ;  /* 0x0000003303047210 */ /* 0x008fca0007f3e0ff */
[----:B------:R-:W-:Y:S01]  /*f710*/  IMAD.X R5, R16, 0x1, R60, P1 ;  /* 0x0000000110057824 */ /* 0x000fe200008e063c */
[----:B------:R-:W-:Y:S04]  /*f720*/  STL [R1+0x414], R51 ;  /* 0x0004143301007387 */ /* 0x000fe80000100800 */
[----:B------:R4:W-:Y:S01]  /*f730*/  LDGSTS.E [R0+0xe000], [R4.64], P0 ;  /* 0x0e00000004007fae */ /* 0x0009e2000812184e */
[----:B--2---:R-:W-:-:S03]  /*f740*/  IADD3 R6, P2, R3, R13, RZ ;  /* 0x0000000d03067210 */ /* 0x004fc60007f5e0ff */
[----:B------:R1:W-:Y:S02]  /*f750*/  STL [R1+0x418], R13 ;  /* 0x0004180d01007387 */ /* 0x0003e40000100800 */
[----:B------:R-:W-:-:S05]  /*f760*/  IMAD.X R7, R9, 0x1, R60, P2 ;  /* 0x0000000109077824 */ /* 0x000fca00010e063c */
[----:B------:R2:W-:Y:S04]  /*f770*/  LDGSTS.E [R0+0xf000], [R6.64], P0 ;  /* 0x0f00000006007fae */ /* 0x0005e8000812184e */
[----:B-1----:R-:W3:Y:S04]  /*f780*/  LDL.LU R13, [R1+0xd8] ;  /* 0x0000d800010d7983 */ /* 0x002ee80000300800 */
[----:B------:R-:W-:Y:S04]  /*f790*/  STL [R1+0x41c], R16 ;  /* 0x00041c1001007387 */ /* 0x000fe80000100800 */
[----:B------:R-:W-:Y:S01]  /*f7a0*/  STL [R1+0x420], R9 ;  /* 0x0004200901007387 */ /* 0x000fe20000100800 */
[----:B----4-:R-:W-:-:S03]  /*f7b0*/  IADD3 R4, P1, R3, R29, RZ ;  /* 0x0000001d03047210 */ /* 0x010fc60007f3e0ff */
[----:B------:R1:W-:Y:S02]  /*f7c0*/  STL [R1+0x424], R29 ;  /* 0x0004241d01007387 */ /* 0x0003e40000100800 */
[----:B------:R-:W-:-:S05]  /*f7d0*/  IMAD.X R5, R43, 0x1, R60, P1 ;  /* 0x000000012b057824 */ /* 0x000fca00008e063c */
[----:B------:R4:W-:Y:S04]  /*f7e0*/  LDGSTS.E [R0+0x10000], [R4.64], P0 ;  /* 0x1000000004007fae */ /* 0x0009e8000812184e */
[----:B-1----:R-:W3:Y:S01]  /*f7f0*/  LDL.LU R29, [R1+0xfc] ;  /* 0x0000fc00011d7983 */ /* 0x002ee20000300800 */
[----:B--2---:R-:W-:-:S03]  /*f800*/  IADD3 R6, P2, R3, R53, RZ ;  /* 0x0000003503067210 */ /* 0x004fc60007f5e0ff */
[----:B------:R1:W-:Y:S04]  /*f810*/  STL [R1+0x428], R53 ;  /* 0x0004283501007387 */ /* 0x0003e80000100800 */
[----:B-1----:R-:W2:Y:S04]  /*f820*/  LDL.LU R53, [R1+0xc8] ;  /* 0x0000c80001357983 */ /* 0x002ea80000300800 */
[----:B------:R-:W-:Y:S04]  /*f830*/  STL [R1+0x42c], R43 ;  /* 0x00042c2b01007387 */ /* 0x000fe80000100800 */
[----:B------:R-:W-:Y:S01]  /*f840*/  STL [R1+0x430], R59 ;  /* 0x0004303b01007387 */ /* 0x000fe20000100800 */
[----:B----4-:R-:W-:-:S03]  /*f850*/  IADD3 R4, P1, R3, R35, RZ ;  /* 0x0000002303047210 */ /* 0x010fc60007f3e0ff */
[----:B------:R1:W-:Y:S04]  /*f860*/  STL [R1+0x434], R35 ;  /* 0x0004342301007387 */ /* 0x0003e80000100800 */
[----:B-1----:R-:W4:Y:S01]  /*f870*/  LDL.LU R35, [R1+0xec] ;  /* 0x0000ec0001237983 */ /* 0x002f220000300800 */
[----:B------:R-:W-:-:S03]  /*f880*/  IMAD.X R7, R59, 0x1, R60, P2 ;  /* 0x000000013b077824 */ /* 0x000fc600010e063c */
[----:B------:R-:W2:Y:S04]  /*f890*/  LDL R23, [R1+0xbc] ;  /* 0x0000bc0001177983 */ /* 0x000ea80000100800 */
[----:B------:R1:W-:Y:S01]  /*f8a0*/  LDGSTS.E [R0+0x11000], [R6.64], P0 ;  /* 0x1100000006007fae */ /* 0x0003e2000812184e */
[----:B------:R-:W-:-:S03]  /*f8b0*/  IMAD.X R5, R25, 0x1, R60, P1 ;  /* 0x0000000119057824 */ /* 0x000fc600008e063c */
[----:B------:R-:W2:Y:S04]  /*f8c0*/  LDL R21, [R1+0xac] ;  /* 0x0000ac0001157983 */ /* 0x000ea80000100800 */
[----:B------:R-:W2:Y:S01]  /*f8d0*/  LDL R19, [R1+0x9c] ;  /* 0x00009c0001137983 */ /* 0x000ea20000100800 */
[----:B-1----:R-:W-:-:S03]  /*f8e0*/  IADD3 R6, P2, R3, R11, RZ ;  /* 0x0000000b03067210 */ /* 0x002fc60007f5e0ff */
[----:B------:R-:W2:Y:S02]  /*f8f0*/  LDL R18, [R1+0x8c] ;  /* 0x00008c0001127983 */ /* 0x000ea40000100800 */
[----:B------:R-:W-:Y:S02]  /*f900*/  IMAD.X R7, R45, 0x1, R60, P2 ;  /* 0x000000012d077824 */ /* 0x000fe400010e063c */
[----:B------:R1:W-:Y:S04]  /*f910*/  STL [R1+0x438], R25 ;  /* 0x0004381901007387 */ /* 0x0003e80000100800 */
[----:B------:R3:W-:Y:S04]  /*f920*/  LDGSTS.E [R0+0x12000], [R4.64], P0 ;  /* 0x1200000004007fae */ /* 0x0007e8000812184e */
[----:B------:R4:W-:Y:S04]  /*f930*/  LDGSTS.E [R0+0x13000], [R6.64], P0 ;  /* 0x1300000006007fae */ /* 0x0009e8000812184e */
[----:B-1----:R-:W2:Y:S04]  /*f940*/  LDL.LU R25, [R1+0xb8] ;  /* 0x0000b80001197983 */ /* 0x002ea80000300800 */
[----:B------:R-:W-:Y:S04]  /*f950*/  STL [R1+0x43c], R45 ;  /* 0x00043c2d01007387 */ /* 0x000fe80000100800 */
[----:B---3--:R-:W-:Y:S01]  /*f960*/  STL [R1+0x440], R29 ;  /* 0x0004401d01007387 */ /* 0x008fe20000100800 */
[----:B----4-:R-:W-:-:S03]  /*f970*/  IADD3 R6, P2, R3, R35, RZ ;  /* 0x0000002303067210 */ /* 0x010fc60007f5e0ff */
[----:B------:R1:W-:Y:S04]  /*f980*/  STL [R1+0x444], R35 ;  /* 0x0004442301007387 */ /* 0x0003e80000100800 */
[----:B-1----:R-:W3:Y:S01]  /*f990*/  LDL.LU R35, [R1+0xa8] ;  /* 0x0000a80001237983 */ /* 0x002ee20000300800 */
[----:B------:R-:W-:Y:S01]  /*f9a0*/  IADD3 R4, P1, R3, R29, RZ ;  /* 0x0000001d03047210 */ /* 0x000fe20007f3e0ff */
[----:B------:R-:W-:-:S04]  /*f9b0*/  IMAD.X R7, R44, 0x1, R60, P2 ;  /* 0x000000012c077824 */ /* 0x000fc800010e063c */
[----:B------:R-:W-:Y:S01]  /*f9c0*/  IMAD.X R5, R17, 0x1, R60, P1 ;  /* 0x0000000111057824 */ /* 0x000fe200008e063c */
[----:B------:R-:W-:Y:S04]  /*f9d0*/  STL [R1+0x448], R17 ;  /* 0x0004481101007387 */ /* 0x000fe80000100800 */
[----:B------:R1:W-:Y:S04]  /*f9e0*/  LDGSTS.E [R0+0x14000], [R4.64], P0 ;  /* 0x1400000004007fae */ /* 0x0003e8000812184e */
[----:B------:R4:W-:Y:S04]  /*f9f0*/  LDGSTS.E [R0+0x15000], [R6.64], P0 ;  /* 0x1500000006007fae */ /* 0x0009e8000812184e */
[----:B------:R-:W-:Y:S01]  /*fa00*/  STL [R1+0x44c], R44 ;  /* 0x00044c2c01007387 */ /* 0x000fe20000100800 */
[----:B-1----:R-:W-:-:S03]  /*fa10*/  IADD3 R4, P1, R3, R8, RZ ;  /* 0x0000000803047210 */ /* 0x002fc60007f3e0ff */
[----:B------:R-:W3:Y:S01]  /*fa20*/  LDL R16, [R1+0x7c] ;  /* 0x00007c0001107983 */ /* 0x000ee20000100800 */
[----:B----4-:R-:W-:-:S03]  /*fa30*/  IADD3 R6, P2, R3, R2, RZ ;  /* 0x0000000203067210 */ /* 0x010fc60007f5e0ff */
[----:B------:R-:W4:Y:S01]  /*fa40*/  LDL R15, [R1+0x6c] ;  /* 0x00006c00010f7983 */ /* 0x000f220000100800 */
[----:B------:R-:W-:-:S03]  /*fa50*/  IMAD.X R5, R13, 0x1, R60, P1 ;  /* 0x000000010d057824 */ /* 0x000fc600008e063c */
[----:B------:R-:W4:Y:S04]  /*fa60*/  LDL R14, [R1+0x78] ;  /* 0x00007800010e7983 */ /* 0x000f280000100800 */
[----:B------:R-:W4:Y:S04]  /*fa70*/  LDL R12, [R1+0x68] ;  /* 0x00006800010c7983 */ /* 0x000f280000100800 */
[----:B------:R-:W4:Y:S04]  /*fa80*/  LDL R11, [R1+0x5c] ;  /* 0x00005c00010b7983 */ /* 0x000f280000100800 */
[----:B------:R-:W4:Y:S04]  /*fa90*/  LDL R9, [R1+0x4c] ;  /* 0x00004c0001097983 */ /* 0x000f280000100800 */
[----:B------:R-:W4:Y:S04]  /*faa0*/  LDL R8, [R1+0x58] ;  /* 0x0000580001087983 */ /* 0x000f280000100800 */
[----:B------:R-:W4:Y:S04]  /*fab0*/  LDL R2, [R1+0x48] ;  /* 0x0000480001027983 */ /* 0x000f280000100800 */
[----:B------:R1:W-:Y:S01]  /*fac0*/  STL [R1+0x450], R13 ;  /* 0x0004500d01007387 */ /* 0x0003e20000100800 */
[----:B--2---:R-:W-:-:S03]  /*fad0*/  IMAD.X R7, R53, 0x1, R60, P2 ;  /* 0x0000000135077824 */ /* 0x004fc600010e063c */
[----:B------:R2:W-:Y:S04]  /*fae0*/  LDGSTS.E [R0+0x16000], [R4.64], P0 ;  /* 0x1600000004007fae */ /* 0x0005e8000812184e */
[----:B------:R2:W-:Y:S04]  /*faf0*/  LDGSTS.E [R0+0x17000], [R6.64], P0 ;  /* 0x1700000006007fae */ /* 0x0005e8000812184e */
[----:B-1----:R-:W4:Y:S04]  /*fb00*/  LDL.LU R13, [R1+0x98] ;  /* 0x00009800010d7983 */ /* 0x002f280000300800 */
[----:B------:R-:W-:Y:S01]  /*fb10*/  STL [R1+0x454], R53 ;  /* 0x0004543501007387 */ /* 0x000fe20000100800 */
[----:B--2---:R-:W-:-:S03]  /*fb20*/  IADD3 R6, P2, R3, R21, RZ ;  /* 0x0000001503067210 */ /* 0x004fc60007f5e0ff */
[----:B------:R-:W-:Y:S02]  /*fb30*/  STL [R1+0x458], R25 ;  /* 0x0004581901007387 */ /* 0x000fe40000100800 */
[----:B---3--:R-:W-:Y:S02]  /*fb40*/  IMAD.X R7, R35, 0x1, R60, P2 ;  /* 0x0000000123077824 */ /* 0x008fe400010e063c */
[----:B------:R1:W-:Y:S04]  /*fb50*/  STL [R1+0x45c], R35 ;  /* 0x00045c2301007387 */ /* 0x0003e80000100800 */
[----:B-1----:R-:W2:Y:S01]  /*fb60*/  LDL.LU R35, [R1+0x88] ;  /* 0x0000880001237983 */ /* 0x002ea20000300800 */
[----:B------:R-:W-:-:S05]  /*fb70*/  IADD3 R4, P1, R3, R23, RZ ;  /* 0x0000001703047210 */ /* 0x000fca0007f3e0ff */
[----:B------:R-:W-:-:S05]  /*fb80*/  IMAD.X R5, R25, 0x1, R60, P1 ;  /* 0x0000000119057824 */ /* 0x000fca00008e063c */
[----:B------:R1:W-:Y:S04]  /*fb90*/  LDGSTS.E [R0+0x18000], [R4.64], P0 ;  /* 0x1800000004007fae */ /* 0x0003e8000812184e */
[----:B------:R3:W-:Y:S01]  /*fba0*/  LDGSTS.E [R0+0x19000], [R6.64], P0 ;  /* 0x1900000006007fae */ /* 0x0007e2000812184e */
[C---:B-1----:R-:W-:Y:S02]  /*fbb0*/  IADD3 R4, P1, R3.reuse, R19, RZ ;  /* 0x0000001303047210 */ /* 0x042fe40007f3e0ff */
[----:B---3--:R-:W-:-:S03]  /*fbc0*/  IADD3 R6, P2, R3, R18, RZ ;  /* 0x0000001203067210 */ /* 0x008fc60007f5e0ff */
[----:B----4-:R-:W-:-:S05]  /*fbd0*/  IMAD.X R5, R13, 0x1, R60, P1 ;  /* 0x000000010d057824 */ /* 0x010fca00008e063c */
[----:B------:R1:W-:Y:S02]  /*fbe0*/  LDGSTS.E [R0+0x1a000], [R4.64], P0 ;  /* 0x1a00000004007fae */ /* 0x0003e4000812184e */
[----:B-1----:R-:W-:-:S05]  /*fbf0*/  IADD3 R4, P1, R3, R16, RZ ;  /* 0x0000001003047210 */ /* 0x002fca0007f3e0ff */
[--C-:B------:R-:W-:Y:S02]  /*fc00*/  IMAD.X R5, R14, 0x1, R60.reuse, P1 ;  /* 0x000000010e057824 */ /* 0x100fe400008e063c */
[----:B------:R-:W1:Y:S04]  /*fc10*/  S2R R14, SR_TID.X ;  /* 0x00000000000e7919 */ /* 0x000e680000002100 */
[----:B------:R-:W-:Y:S01]  /*fc20*/  STL [R1+0x460], R13 ;  /* 0x0004600d01007387 */ /* 0x000fe20000100800 */
[----:B-1----:R-:W-:Y:S02]  /*fc30*/  IMAD.SHL.U32 R14, R14, 0x4, RZ ;  /* 0x000000040e0e7824 */ /* 0x002fe400078e00ff */
[----:B--2---:R-:W-:-:S05]  /*fc40*/  IMAD.X R7, R35, 0x1, R60, P2 ;  /* 0x0000000123077824 */ /* 0x004fca00010e063c */
[----:B------:R1:W-:Y:S04]  /*fc50*/  LDGSTS.E [R0+0x1b000], [R6.64], P0 ;  /* 0x1b00000006007fae */ /* 0x0003e8000812184e */
[----:B------:R2:W-:Y:S01]  /*fc60*/  LDGSTS.E [R0+0x1c000], [R4.64], P0 ;  /* 0x1c00000004007fae */ /* 0x0005e2000812184e */
[C---:B-1----:R-:W-:Y:S02]  /*fc70*/  IADD3 R6, P2, R3.reuse, R15, RZ ;  /* 0x0000000f03067210 */ /* 0x042fe40007f5e0ff */
[----:B--2---:R-:W-:-:S03]  /*fc80*/  IADD3 R4, P1, R3, R11, RZ ;  /* 0x0000000b03047210 */ /* 0x004fc60007f3e0ff */
[--C-:B------:R-:W-:Y:S02]  /*fc90*/  IMAD.X R7, R12, 0x1, R60.reuse, P2 ;  /* 0x000000010c077824 */ /* 0x100fe400010e063c */
[----:B------:R-:W-:-:S03]  /*fca0*/  IMAD.X R5, R8, 0x1, R60, P1 ;  /* 0x0000000108057824 */ /* 0x000fc600008e063c */
[----:B------:R1:W-:Y:S01]  /*fcb0*/  LDGSTS.E [R0+0x1d000], [R6.64], P0 ;  /* 0x1d00000006007fae */ /* 0x0003e2000812184e */
[----:B------:R-:W-:-:S03]  /*fcc0*/  IMAD.U32 R8, RZ, RZ, UR17 ;  /* 0x00000011ff087e24 */ /* 0x000fc6000f8e00ff */
[----:B------:R2:W-:Y:S02]  /*fcd0*/  LDGSTS.E [R0+0x1e000], [R4.64], P0 ;  /* 0x1e00000004007fae */ /* 0x0005e4000812184e */
[----:B------:R-:W-:Y:S02]  /*fce0*/  LOP3.LUT R8, R8, 0x7fc, R14, 0x78, !PT ;  /* 0x000007fc08087812 */ /* 0x000fe400078e780e */
[----:B-1----:R-:W-:Y:S02]  /*fcf0*/  IADD3 R6, P2, R3, R9, RZ ;  /* 0x0000000903067210 */ /* 0x002fe40007f5e0ff */
[----:B------:R-:W-:-:S03]  /*fd00*/  LOP3.LUT R8, R8, 0x40, RZ, 0x3c, !PT ;  /* 0x0000004008087812 */ /* 0x000fc600078e3cff */
[--C-:B------:R-:W-:Y:S01]  /*fd10*/  IMAD.X R7, R2, 0x1, R60.reuse, P2 ;  /* 0x0000000102077824 */ /* 0x100fe200010e063c */
[----:B--2---:R-:W-:Y:S01]  /*fd20*/  IADD3 R4, P1, R3, R33, RZ ;  /* 0x0000002103047210 */ /* 0x004fe20007f3e0ff */
[----:B------:R-:W-:Y:S01]  /*fd30*/  IMAD.U32 R2, RZ, RZ, UR11 ;  /* 0x0000000bff027e24 */ /* 0x000fe2000f8e00ff */
[----:B------:R-:W-:Y:S04]  /*fd40*/  STL [R1+0x468], R35 ;  /* 0x0004682301007387 */ /* 0x000fe80000100800 */
[----:B------:R-:W-:Y:S01]  /*fd50*/  STL [R1+0x464], R33 ;  /* 0x0004642101007387 */ /* 0x000fe20000100800 */
[----:B------:R-:W-:-:S03]  /*fd60*/  IMAD.X R5, R10, 0x1, R60, P1 ;  /* 0x000000010a057824 */ /* 0x000fc600008e063c */
[----:B------:R1:W-:Y:S04]  /*fd70*/  LDGSTS.E [R0+0x1f000], [R6.64], P0 ;  /* 0x1f00000006007fae */ /* 0x0003e8000812184e */
[----:B------:R2:W-:Y:S01]  /*fd80*/  STL [R1+0x46c], R10 ;  /* 0x00046c0a01007387 */ /* 0x0005e20000100800 */
[----:B-1----:R-:W-:-:S03]  /*fd90*/  IMAD R0, R2, 0x20000, R8 ;  /* 0x0002000002007824 */ /* 0x002fc600078e0208 */
        /* <DEDUP_REMOVED lines=43> */
[----:B------:R-:W-:-:S03]  /*10050*/  IADD3 R6, P1, R3, R37, RZ ;  /* 0x0000002503067210 */ /* 0x000fc60007f3e0ff */
[----:B------:R-:W2:Y:S04]  /*10060*/  LDL.LU R58, [R1+0x1c0] ;  /* 0x0001c000013a7983 */ /* 0x000ea80000300800 */
[----:B------:R-:W2:Y:S04]  /*10070*/  LDL.LU R50, [R1+0x1d0] ;  /* 0x0001d00001327983 */ /* 0x000ea80000300800 */
[----:B------:R-:W2:Y:S04]  /*10080*/  LDL.LU R42, [R1+0x1e0] ;  /* 0x0001e000012a7983 */ /* 0x000ea80000300800 */
[----:B------:R1:W-:Y:S04]  /*10090*/  STL [R1+0x470], R37 ;  /* 0x0004702501007387 */ /* 0x0003e80000100800 */
[----:B------:R1:W-:Y:S04]  /*100a0*/  LDGSTS.E [R0+0x800], [R4.64], P0 ;  /* 0x0080000004007fae */ /* 0x0003e8000812184e */
[----:B-1----:R-:W2:Y:S01]  /*100b0*/  LDL.LU R37, [R1+0x9c] ;  /* 0x00009c0001257983 */ /* 0x002ea20000300800 */
[----:B------:R-:W-:Y:S01]  /*100c0*/  IMAD.X R7, R20, 0x1, R60, P1 ;  /* 0x0000000114077824 */ /* 0x000fe200008e063c */
[----:B------:R-:W-:-:S04]  /*100d0*/  IADD3 R4, P2, R3, R41, RZ ;  /* 0x0000002903047210 */ /* 0x000fc80007f5e0ff */
[----:B------:R1:W-:Y:S04]  /*100e0*/  LDGSTS.E [R0+0x1800], [R6.64], P0 ;  /* 0x0180000006007fae */ /* 0x0003e8000812184e */
[----:B--2---:R2:W-:Y:S04]  /*100f0*/  STL [R1+0x474], R37 ;  /* 0x0004742501007387 */ /* 0x0045e80000100800 */
[----:B--2---:R-:W2:Y:S01]  /*10100*/  LDL.LU R37, [R1+0x68] ;  /* 0x0000680001257983 */ /* 0x004ea20000300800 */
[----:B------:R-:W-:Y:S01]  /*10110*/  IMAD.X R5, R22, 0x1, R60, P2 ;  /* 0x0000000116057824 */ /* 0x000fe200010e063c */
[----:B-1----:R-:W-:-:S04]  /*10120*/  IADD3 R6, P1, R3, R49, RZ ;  /* 0x0000003103067210 */ /* 0x002fc80007f3e0ff */
[----:B------:R1:W-:Y:S01]  /*10130*/  LDGSTS.E [R0+0x2800], [R4.64], P0 ;  /* 0x0280000004007fae */ /* 0x0003e2000812184e */
[----:B------:R-:W-:-:S05]  /*10140*/  IMAD.X R7, R34, 0x1, R60, P1 ;  /* 0x0000000122077824 */ /* 0x000fca00008e063c */
[----:B------:R3:W-:Y:S01]  /*10150*/  LDGSTS.E [R0+0x3800], [R6.64], P0 ;  /* 0x0380000006007fae */ /* 0x0007e2000812184e */
[----:B-1----:R-:W-:-:S05]  /*10160*/  IADD3 R4, P2, R3, R57, RZ ;  /* 0x0000003903047210 */ /* 0x002fca0007f5e0ff */
[----:B------:R-:W-:Y:S01]  /*10170*/  IMAD.X R5, R38, 0x1, R60, P2 ;  /* 0x0000000126057824 */ /* 0x000fe200010e063c */
[----:B---3--:R-:W-:-:S04]  /*10180*/  IADD3 R6, P1, R3, R15, RZ ;  /* 0x0000000f03067210 */ /* 0x008fc80007f3e0ff */
        /* <DEDUP_REMOVED lines=15> */
[----:B-1----:R-:W-:-:S03]  /*10280*/  IADD3 R4, P2, R3, R19, RZ ;  /* 0x0000001303047210 */ /* 0x002fc60007f5e0ff */
[----:B--2---:R1:W-:Y:S04]  /*10290*/  STL [R1+0x478], R37 ;  /* 0x0004782501007387 */ /* 0x0043e80000100800 */
[----:B-1----:R-:W2:Y:S04]  /*102a0*/  LDL.LU R37, [R1+0x60] ;  /* 0x0000600001257983 */ /* 0x002ea80000300800 */
[----:B------:R-:W-:Y:S04]  /*102b0*/  STL [R1+0x47c], R41 ;  /* 0x00047c2901007387 */ /* 0x000fe80000100800 */
[----:B------:R-:W-:Y:S04]  /*102c0*/  STL [R1+0x480], R20 ;  /* 0x0004801401007387 */ /* 0x000fe80000100800 */
[----:B------:R1:W-:Y:S04]  /*102d0*/  STL [R1+0x484], R22 ;  /* 0x0004841601007387 */ /* 0x0003e80000100800 */
[----:B-1----:R-:W2:Y:S04]  /*102e0*/  LDL.LU R22, [R1+0x84] ;  /* 0x0000840001167983 */ /* 0x002ea80000300800 */
[----:B------:R-:W-:Y:S04]  /*102f0*/  STL [R1+0x488], R49 ;  /* 0x0004883101007387 */ /* 0x000fe80000100800 */
[----:B------:R-:W-:Y:S04]  /*10300*/  STL [R1+0x48c], R57 ;  /* 0x00048c3901007387 */ /* 0x000fe80000100800 */
[----:B------:R-:W-:Y:S04]  /*10310*/  STL [R1+0x490], R34 ;  /* 0x0004902201007387 */ /* 0x000fe80000100800 */
[----:B------:R1:W-:Y:S04]  /*10320*/  STL [R1+0x494], R38 ;  /* 0x0004942601007387 */ /* 0x0003e80000100800 */
[----:B-1----:R-:W2:Y:S04]  /*10330*/  LDL.LU R38, [R1+0x74] ;  /* 0x0000740001267983 */ /* 0x002ea80000300800 */
[----:B------:R-:W-:Y:S04]  /*10340*/  STL [R1+0x498], R15 ;  /* 0x0004980f01007387 */ /* 0x000fe80000100800 */
[----:B------:R-:W-:Y:S04]  /*10350*/  STL [R1+0x49c], R27 ;  /* 0x00049c1b01007387 */ /* 0x000fe80000100800 */
[----:B------:R-:W-:Y:S04]  /*10360*/  STL [R1+0x4a0], R42 ;  /* 0x0004a02a01007387 */ /* 0x000fe80000100800 */
[----:B------:R-:W-:Y:S04]  /*10370*/  STL [R1+0x4a4], R50 ;  /* 0x0004a43201007387 */ /* 0x000fe80000100800 */
[----:B------:R-:W-:Y:S04]  /*10380*/  STL [R1+0x4a8], R31 ;  /* 0x0004a81f01007387 */ /* 0x000fe80000100800 */
[----:B------:R-:W-:Y:S04]  /*10390*/  STL [R1+0x4ac], R47 ;  /* 0x0004ac2f01007387 */ /* 0x000fe80000100800 */
[----:B------:R1:W-:Y:S04]  /*103a0*/  STL [R1+0x4b0], R58 ;  /* 0x0004b03a01007387 */ /* 0x0003e80000100800 */
[----:B-1----:R-:W2:Y:S04]  /*103b0*/  LDL.LU R58, [R1+0x38] ;  /* 0x00003800013a7983 */ /* 0x002ea80000300800 */
        /* <DEDUP_REMOVED lines=9> */
[----:B------:R-:W-:Y:S01]  /*10450*/  IMAD.X R5, R30, 0x1, R60, P2 ;  /* 0x000000011e057824 */ /* 0x000fe200010e063c */
[----:B---3--:R-:W-:-:S02]  /*10460*/  IADD3 R6, P1, R3, R8, RZ ;  /* 0x0000000803067210 */ /* 0x008fc40007f3e0ff */
[----:B------:R-:W3:Y:S04]  /*10470*/  LDL.LU R20, [R1+0x58] ;  /* 0x0000580001147983 */ /* 0x000ee80000300800 */
[----:B------:R1:W-:Y:S01]  /*10480*/  LDGSTS.E [R0+0xa800], [R4.64], P0 ;  /* 0x0a80000004007fae */ /* 0x0003e2000812184e */
[----:B------:R-:W-:-:S03]  /*10490*/  IMAD.X R7, R46, 0x1, R60, P1 ;  /* 0x000000012e077824 */ /* 0x000fc600008e063c */
[----:B------:R-:W3:Y:S04]  /*104a0*/  LDL.LU R41, [R1+0x8c] ;  /* 0x00008c0001297983 */ /* 0x000ee80000300800 */
[----:B------:R4:W-:Y:S01]  /*104b0*/  LDGSTS.E [R0+0xb800], [R6.64], P0 ;  /* 0x0b80000006007fae */ /* 0x0009e2000812184e */
[----:B-1----:R-:W-:-:S05]  /*104c0*/  IADD3 R4, P2, R3, R11, RZ ;  /* 0x0000000b03047210 */ /* 0x002fca0007f5e0ff */
[----:B------:R-:W-:Y:S01]  /*104d0*/  IMAD.X R5, R54, 0x1, R60, P2 ;  /* 0x0000000136057824 */ /* 0x000fe200010e063c */
[----:B----4-:R-:W-:-:S04]  /*104e0*/  IADD3 R6, P1, R3, R21, RZ ;  /* 0x0000001503067210 */ /* 0x010fc80007f3e0ff */
[----:B------:R1:W-:Y:S01]  /*104f0*/  LDGSTS.E [R0+0xc800], [R4.64], P0 ;  /* 0x0c80000004007fae */ /* 0x0003e2000812184e */
[----:B------:R-:W-:-:S05]  /*10500*/  IMAD.X R7, R18, 0x1, R60, P1 ;  /* 0x0000000112077824 */ /* 0x000fca00008e063c */
        /* <DEDUP_REMOVED lines=38> */
[----:B------:R-:W-:-:S05]  /*10770*/  IMAD.X R5, R25, 0x1, R60, P2 ;  /* 0x0000000119057824 */ /* 0x000fca00010e063c */
[----:B------:R1:W-:Y:S01]  /*10780*/  LDGSTS.E [R0+0x1a800], [R4.64], P0 ;  /* 0x1a80000004007fae */ /* 0x0003e2000812184e */
[----:B--2---:R-:W-:-:S05]  /*10790*/  IADD3 R6, P1, R3, R22, RZ ;  /* 0x0000001603067210 */ /* 0x004fca0007f3e0ff */
[----:B------:R-:W-:-:S05]  /*107a0*/  IMAD.X R7, R33, 0x1, R60, P1 ;  /* 0x0000000121077824 */ /* 0x000fca00008e063c */
[----:B------:R2:W-:Y:S01]  /*107b0*/  LDGSTS.E [R0+0x1b800], [R6.64], P0 ;  /* 0x1b80000006007fae */ /* 0x0005e2000812184e */
[----:B-1----:R-:W-:-:S05]  /*107c0*/  IADD3 R4, P2, R3, R38, RZ ;  /* 0x0000002603047210 */ /* 0x002fca0007f5e0ff */
[----:B------:R-:W-:-:S05]  /*107d0*/  IMAD.X R5, R10, 0x1, R60, P2 ;  /* 0x000000010a057824 */ /* 0x000fca00010e063c */
[----:B------:R1:W-:Y:S02]  /*107e0*/  LDGSTS.E [R0+0x1c800], [R4.64], P0 ;  /* 0x1c80000004007fae */ /* 0x0003e4000812184e */
[C---:B-1----:R-:W-:Y:S02]  /*107f0*/  IADD3 R4, P2, R3.reuse, R50, RZ ;  /* 0x0000003203047210 */ /* 0x042fe40007f5e0ff */
[----:B--2---:R-:W-:-:S05]  /*10800*/  IADD3 R6, P1, R3, R42, RZ ;  /* 0x0000002a03067210 */ /* 0x004fca0007f3e0ff */
[----:B------:R-:W-:-:S05]  /*10810*/  IMAD.X R7, R37, 0x1, R60, P1 ;  /* 0x0000000125077824 */ /* 0x000fca00008e063c */
[----:B------:R1:W-:Y:S01]  /*10820*/  LDGSTS.E [R0+0x1d800], [R6.64], P0 ;  /* 0x1d80000006007fae */ /* 0x0003e2000812184e */
[----:B------:R-:W-:-:S05]  /*10830*/  IMAD.X R5, R49, 0x1, R60, P2 ;  /* 0x0000000131057824 */ /* 0x000fca00010e063c */
[----:B------:R2:W-:Y:S04]  /*10840*/  LDGSTS.E [R0+0x1e800], [R4.64], P0 ;  /* 0x1e80000004007fae */ /* 0x0005e8000812184e */
[----:B--2---:R-:W2:Y:S01]  /*10850*/  LDL.LU R5, [R1+0x5c] ;  /* 0x00005c0001057983 */ /* 0x004ea20000300800 */
[----:B-1----:R-:W-:Y:S01]  /*10860*/  IADD3 R6, P1, R3, R47, RZ ;  /* 0x0000002f03067210 */ /* 0x002fe20007f3e0ff */
[----:B------:R-:W-:Y:S02]  /*10870*/  IMAD.U32 R2, RZ, RZ, UR7 ;  /* 0x00000007ff027e24 */ /* 0x000fe4000f8e00ff */
[----:B------:R-:W4:Y:S02]  /*10880*/  LDL.LU R4, [R1+0x94] ;  /* 0x0000940001047983 */ /* 0x000f240000300800 */
[----:B------:R-:W-:Y:S01]  /*10890*/  IMAD.X R7, R15, 0x1, R60, P1 ;  /* 0x000000010f077824 */ /* 0x000fe200008e063c */
[----:B------:R-:W-:-:S02]  /*108a0*/  LEA R58, P1, R2, R58, 0x2 ;  /* 0x0000003a023a7211 */ /* 0x000fc400078210ff */
[----:B------:R-:W-:Y:S02]  /*108b0*/  IADD3 R47, P5, R47, UR16, RZ ;  /* 0x000000102f2f7c10 */ /* 0x000fe4000ffbe0ff */
[----:B------:R1:W-:Y:S01]  /*108c0*/  LDGSTS.E [R0+0x1f800], [R6.64], P0 ;  /* 0x1f80000006007fae */ /* 0x0003e2000812184e */
[----:B------:R-:W-:-:S03]  /*108d0*/  IADD3 R31, P4, R31, UR16, RZ ;  /* 0x000000101f1f7c10 */ /* 0x000fc6000ff9e0ff */
[----:B------:R1:W-:Y:S01]  /*108e0*/  STL [R1+0x38], R58 ;  /* 0x0000383a01007387 */ /* 0x0003e20000100800 */
[----:B------:R-:W-:Y:S02]  /*108f0*/  IADD3 R50, P3, R50, UR16, RZ ;  /* 0x0000001032327c10 */ /* 0x000fe4000ff7e0ff */
[----:B------:R-:W-:Y:S01]  /*10900*/  IADD3 R42, P0, R42, UR16, RZ ;  /* 0x000000102a2a7c10 */ /* 0x000fe2000ff1e0ff */
[----:B------:R-:W-:Y:S01]  /*10910*/  UIADD3 UR4, UR4, 0x1, URZ ;  /* 0x0000000104047890 */ /* 0x000fe2000fffe03f */
[----:B------:R-:W-:Y:S01]  /*10920*/  IADD3 R27, P6, R27, UR16, RZ ;  /* 0x000000101b1b7c10 */ /* 0x000fe2000ffde0ff */
[----:B------:R-:W-:Y:S01]  /*10930*/  UIADD3 UR10, UR10, -0x80, URZ ;  /* 0xffffff800a0a7890 */ /* 0x000fe2000fffe03f */
[----:B------:R-:W-:Y:S01]  /*10940*/  IADD3.X R15, R15, UR8, RZ, P5, !PT ;  /* 0x000000080f0f7c10 */ /* 0x000fe2000affe4ff */
[----:B------:R-:W0:Y:S04]  /*10950*/  LDGDEPBAR ;  /* 0x00000000000079af */ /* 0x000e280000000000 */
[----:B-1----:R-:W3:Y:S04]  /*10960*/  LDL.LU R58, [R1+0x4b0] ;  /* 0x0004b000013a7983 */ /* 0x002ee80000300800 */
[----:B------:R-:W3:Y:S04]  /*10970*/  LDL.LU R0, [R1+0x78] ;  /* 0x0000780001007983 */ /* 0x000ee80000300800 */
[----:B------:R-:W4:Y:S04]  /*10980*/  LDL.LU R6, [R1+0xac] ;  /* 0x0000ac0001067983 */ /* 0x000f280000300800 */
[----:B------:R-:W4:Y:S04]  /*10990*/  LDL.LU R7, [R1+0xbc] ;  /* 0x0000bc0001077983 */ /* 0x000f280000300800 */
[----:B------:R1:W-:Y:S01]  /*109a0*/  STL [R1+0x44], R47 ;  /* 0x0000442f01007387 */ /* 0x0003e20000100800 */
[----:B------:R-:W-:-:S03]  /*109b0*/  IADD3 R38, P5, R38, UR16, RZ ;  /* 0x0000001026267c10 */ /* 0x000fc6000ffbe0ff */
[----:B-1----:R-:W4:Y:S04]  /*109c0*/  LDL.LU R47, [R1+0x4ac] ;  /* 0x0004ac00012f7983 */ /* 0x002f280000300800 */
[----:B------:R-:W4:Y:S04]  /*109d0*/  LDL.LU R2, [R1+0xcc] ;  /* 0x0000cc0001027983 */ /* 0x000f280000300800 */
[----:B------:R1:W-:Y:S01]  /*109e0*/  STL [R1+0x4c], R31 ;  /* 0x00004c1f01007387 */ /* 0x0003e20000100800 */
[----:B------:R-:W-:-:S03]  /*109f0*/  IADD3.X R34, R34, UR8, RZ, P4, !PT ;  /* 0x0000000822227c10 */ /* 0x000fc6000a7fe4ff */
[----:B-1----:R-:W4:Y:S04]  /*10a00*/  LDL.LU R31, [R1+0x4a8] ;  /* 0x0004a800011f7983 */ /* 0x002f280000300800 */
[----:B------:R1:W-:Y:S01]  /*10a10*/  STL [R1+0x54], R50 ;  /* 0x0000543201007387 */ /* 0x0003e20000100800 */
[----:B------:R-:W-:-:S03]  /*10a20*/  IADD3 R57, P4, R57, UR16, RZ ;  /* 0x0000001039397c10 */ /* 0x000fc6000ff9e0ff */
[----:B-1----:R-:W4:Y:S01]  /*10a30*/  LDL.LU R50, [R1+0x4a4] ;  /* 0x0004a40001327983 */ /* 0x002f220000300800 */
[----:B------:R-:W-:Y:S02]  /*10a40*/  IADD3.X R49, R49, UR8, RZ, P3, !PT ;  /* 0x0000000831317c10 */ /* 0x000fe40009ffe4ff */
[----:B------:R-:W-:Y:S02]  /*10a50*/  IADD3 R22, P3, R22, UR16, RZ ;  /* 0x0000001016167c10 */ /* 0x000fe4000ff7e0ff */
[----:B------:R-:W-:Y:S02]  /*10a60*/  IADD3.X R37, R37, UR8, RZ, P0, !PT ;  /* 0x0000000825257c10 */ /* 0x000fe400087fe4ff */
[----:B--2---:R-:W-:-:S05]  /*10a70*/  IADD3 R5, P2, R5, UR16, RZ ;  /* 0x0000001005057c10 */ /* 0x004fca000ff5e0ff */
[----:B------:R1:W-:Y:S04]  /*10a80*/  STL [R1+0x5c], R5 ;  /* 0x00005c0501007387 */ /* 0x0003e80000100800 */
[----:B-1----:R-:W2:Y:S04]  /*10a90*/  LDL.LU R5, [R1+0xdc] ;  /* 0x0000dc0001057983 */ /* 0x002ea80000300800 */
[----:B------:R1:W-:Y:S04]  /*10aa0*/  STL [R1+0x64], R42 ;  /* 0x0000642a01007387 */ /* 0x0003e80000100800 */
[----:B-1----:R-:W2:Y:S04]  /*10ab0*/  LDL.LU R42, [R1+0x4a0] ;  /* 0x0004a000012a7983 */ /* 0x002ea80000300800 */
[----:B------:R1:W-:Y:S01]  /*10ac0*/  STL [R1+0x6c], R27 ;  /* 0x00006c1b01007387 */ /* 0x0003e20000100800 */
[----:B---3--:R-:W-:-:S03]  /*10ad0*/  IADD3.X R20, R20, UR8, RZ, P2, !PT ;  /* 0x0000000814147c10 */ /* 0x008fc600097fe4ff */
[----:B-1----:R-:W3:Y:S04]  /*10ae0*/  LDL.LU R27, [R1+0x49c] ;  /* 0x00049c00011b7983 */ /* 0x002ee80000300800 */
[----:B------:R1:W-:Y:S01]  /*10af0*/  STL [R1+0x40], R15 ;  /* 0x0000400f01007387 */ /* 0x0003e20000100800 */
[----:B------:R-:W-:-:S03]  /*10b00*/  IADD3 R41, P2, R41, UR16, RZ ;  /* 0x0000001029297c10 */ /* 0x000fc6000ff5e0ff */
[----:B-1----:R-:W2:Y:S04]  /*10b10*/  LDL.LU R15, [R1+0x498] ;  /* 0x00049800010f7983 */ /* 0x002ea80000300800 */
[----:B------:R1:W-:Y:S04]  /*10b20*/  STL [R1+0x74], R38 ;  /* 0x0000742601007387 */ /* 0x0003e80000100800 */
        /* <DEDUP_REMOVED lines=14> */
[----:B-1----:R-:W2:Y:S01]  /*10c10*/  LDL.LU R37, [R1+0x478] ;  /* 0x0004780001257983 */ /* 0x002ea20000300800 */
[----:B----4-:R-:W-:-:S05]  /*10c20*/  IADD3 R4, P0, R4, UR16, RZ ;  /* 0x0000001004047c10 */ /* 0x010fca000ff1e0ff */
[----:B------:R1:W-:Y:S04]  /*10c30*/  STL [R1+0x94], R4 ;  /* 0x0000940401007387 */ /* 0x0003e80000100800 */
[----:B-1----:R-:W4:Y:S01]  /*10c40*/  LDL.LU R4, [R1+0x10c] ;  /* 0x00010c0001047983 */ /* 0x002f220000300800 */
[----:B--2---:R-:W-:-:S05]  /*10c50*/  IADD3.X R37, R37, UR8, RZ, P6, !PT ;  /* 0x0000000825257c10 */ /* 0x004fca000b7fe4ff */
[----:B------:R1:W-:Y:S04]  /*10c60*/  STL [R1+0x68], R37 ;  /* 0x0000682501007387 */ /* 0x0003e80000100800 */
[----:B-1----:R-:W2:Y:S01]  /*10c70*/  LDL.LU R37, [R1+0x474] ;  /* 0x0004740001257983 */ /* 0x002ea20000300800 */
[----:B------:R-:W-:Y:S02]  /*10c80*/  IADD3.X R10, R10, UR8, RZ, P5, !PT ;  /* 0x000000080a0a7c10 */ /* 0x000fe4000affe4ff */
[----:B------:R-:W-:Y:S02]  /*10c90*/  IADD3 R35, P5, R35, UR16, RZ ;  /* 0x0000001023237c10 */ /* 0x000fe4000ffbe0ff */
[----:B--2---:R-:W-:-:S05]  /*10ca0*/  IADD3 R37, P6, R37, UR16, RZ ;  /* 0x0000001025257c10 */ /* 0x004fca000ffde0ff */
[----:B------:R1:W-:Y:S04]  /*10cb0*/  STL [R1+0x9c], R37 ;  /* 0x00009c2501007387 */ /* 0x0003e80000100800 */
[----:B-1----:R-:W2:Y:S04]  /*10cc0*/  LDL.LU R37, [R1+0x470] ;  /* 0x0004700001257983 */ /* 0x002ea80000300800 */
[----:B------:R1:W-:Y:S04]  /*10cd0*/  STL [R1+0x70], R10 ;  /* 0x0000700a01007387 */ /* 0x0003e80000100800 */
[----:B-1----:R-:W2:Y:S04]  /*10ce0*/  LDL.LU R10, [R1+0x46c] ;  /* 0x00046c00010a7983 */ /* 0x002ea80000300800 */
[----:B------:R1:W-:Y:S04]  /*10cf0*/  STL [R1+0xa4], R35 ;  /* 0x0000a42301007387 */ /* 0x0003e80000100800 */
[----:B-1----:R-:W2:Y:S01]  /*10d00*/  LDL.LU R35, [R1+0x468] ;  /* 0x0004680001237983 */ /* 0x002ea20000300800 */
[----:B------:R-:W-:-:S02]  /*10d10*/  IADD3.X R33, R33, UR8, RZ, P3, !PT ;  /* 0x0000000821217c10 */ /* 0x000fc40009ffe4ff */
[----:B------:R-:W-:Y:S02]  /*10d20*/  IADD3.X R0, R0, UR8, RZ, P4, !PT ;  /* 0x0000000800007c10 */ /* 0x000fe4000a7fe4ff */
[----:B------:R-:W-:Y:S01]  /*10d30*/  IADD3 R6, P4, R6, UR16, RZ ;  /* 0x0000001006067c10 */ /* 0x000fe2000ff9e0ff */
[----:B------:R1:W-:Y:S01]  /*10d40*/  STL [R1+0x80], R33 ;  /* 0x0000802101007387 */ /* 0x0003e20000100800 */
[----:B------:R-:W-:-:S03]  /*10d50*/  IADD3 R13, P3, R13, UR16, RZ ;  /* 0x000000100d0d7c10 */ /* 0x000fc6000ff7e0ff */
[----:B------:R-:W-:Y:S04]  /*10d60*/  STL [R1+0x78], R0 ;  /* 0x0000780001007387 */ /* 0x000fe80000100800 */
[----:B-1----:R-:W3:Y:S04]  /*10d70*/  LDL.LU R33, [R1+0x464] ;  /* 0x0004640001217983 */ /* 0x002ee80000300800 */
[----:B------:R-:W-:Y:S04]  /*10d80*/  STL [R1+0xac], R6 ;  /* 0x0000ac0601007387 */ /* 0x000fe80000100800 */
[----:B------:R1:W-:Y:S04]  /*10d90*/  STL [R1+0xb4], R13 ;  /* 0x0000b40d01007387 */ /* 0x0003e80000100800 */
[----:B-1----:R-:W3:Y:S01]  /*10da0*/  LDL.LU R13, [R1+0x460] ;  /* 0x00046000010d7983 */ /* 0x002ee20000300800 */
[----:B--2---:R-:W-:-:S05]  /*10db0*/  IADD3.X R35, R35, UR8, RZ, P2, !PT ;  /* 0x0000000823237c10 */ /* 0x004fca00097fe4ff */
[----:B------:R1:W-:Y:S04]  /*10dc0*/  STL [R1+0x88], R35 ;  /* 0x0000882301007387 */ /* 0x0003e80000100800 */
[----:B-1----:R-:W2:Y:S01]  /*10dd0*/  LDL.LU R35, [R1+0x45c] ;  /* 0x00045c0001237983 */ /* 0x002ea20000300800 */
[----:B------:R-:W-:Y:S02]  /*10de0*/  IADD3.X R25, R25, UR8, RZ, P0, !PT ;  /* 0x0000000819197c10 */ /* 0x000fe400087fe4ff */
[----:B------:R-:W-:Y:S02]  /*10df0*/  IADD3 R7, P2, R7, UR16, RZ ;  /* 0x0000001007077c10 */ /* 0x000fe4000ff5e0ff */
[----:B------:R-:W-:Y:S01]  /*10e00*/  IADD3 R53, P0, R53, UR16, RZ ;  /* 0x0000001035357c10 */ /* 0x000fe2000ff1e0ff */
[----:B------:R1:W-:Y:S01]  /*10e10*/  STL [R1+0x90], R25 ;  /* 0x0000901901007387 */ /* 0x0003e20000100800 */
[----:B------:R-:W-:-:S02]  /*10e20*/  IADD3.X R44, R44, UR8, RZ, P5, !PT ;  /* 0x000000082c2c7c10 */ /* 0x000fc4000affe4ff */
[----:B------:R-:W-:Y:S01]  /*10e30*/  IADD3 R17, P5, R17, UR16, RZ ;  /* 0x0000001011117c10 */ /* 0x000fe2000ffbe0ff */
[----:B-1----:R-:W4:Y:S01]  /*10e40*/  LDL.LU R25, [R1+0x458] ;  /* 0x0004580001197983 */ /* 0x002f220000300800 */
[----:B---3--:R-:W-:-:S03]  /*10e50*/  IADD3.X R13, R13, UR8, RZ, P6, !PT ;  /* 0x000000080d0d7c10 */ /* 0x008fc6000b7fe4ff */
[----:B------:R-:W-:Y:S01]  /*10e60*/  STL [R1+0xbc], R7 ;  /* 0x0000bc0701007387 */ /* 0x000fe20000100800 */
[----:B------:R-:W-:-:S03]  /*10e70*/  IADD3 R2, P6, R2, UR16, RZ ;  /* 0x0000001002027c10 */ /* 0x000fc6000ffde0ff */
[----:B------:R1:W-:Y:S04]  /*10e80*/  STL [R1+0xc4], R53 ;  /* 0x0000c43501007387 */ /* 0x0003e80000100800 */
[----:B-1----:R-:W3:Y:S04]  /*10e90*/  LDL.LU R53, [R1+0x454] ;  /* 0x0004540001357983 */ /* 0x002ee80000300800 */
[----:B------:R1:W-:Y:S04]  /*10ea0*/  STL [R1+0x98], R13 ;  /* 0x0000980d01007387 */ /* 0x0003e80000100800 */
[----:B-1----:R-:W3:Y:S04]  /*10eb0*/  LDL.LU R13, [R1+0x450] ;  /* 0x00045000010d7983 */ /* 0x002ee80000300800 */
[----:B------:R1:W-:Y:S04]  /*10ec0*/  STL [R1+0xa0], R44 ;  /* 0x0000a02c01007387 */ /* 0x0003e80000100800 */
[----:B-1----:R-:W3:Y:S04]  /*10ed0*/  LDL.LU R44, [R1+0x44c] ;  /* 0x00044c00012c7983 */ /* 0x002ee80000300800 */
[----:B------:R-:W-:Y:S04]  /*10ee0*/  STL [R1+0xcc], R2 ;  /* 0x0000cc0201007387 */ /* 0x000fe80000100800 */
[----:B------:R1:W-:Y:S04]  /*10ef0*/  STL [R1+0xd4], R17 ;  /* 0x0000d41101007387 */ /* 0x0003e80000100800 */
[----:B-1----:R-:W3:Y:S01]  /*10f00*/  LDL.LU R17, [R1+0x448] ;  /* 0x0004480001117983 */ /* 0x002ee20000300800 */
[----:B--2---:R-:W-:-:S05]  /*10f10*/  IADD3.X R35, R35, UR8, RZ, P4, !PT ;  /* 0x0000000823237c10 */ /* 0x004fca000a7fe4ff */
[----:B------:R1:W-:Y:S04]  /*10f20*/  STL [R1+0xa8], R35 ;  /* 0x0000a82301007387 */ /* 0x0003e80000100800 */
[----:B-1----:R-:W2:Y:S01]  /*10f30*/  LDL.LU R35, [R1+0x444] ;  /* 0x0004440001237983 */ /* 0x002ea20000300800 */
[----:B------:R-:W-:-:S05]  /*10f40*/  IADD3.X R29, R29, UR8, RZ, P3, !PT ;  /* 0x000000081d1d7c10 */ /* 0x000fca0009ffe4ff */
[----:B------:R1:W-:Y:S04]  /*10f50*/  STL [R1+0xb0], R29 ;  /* 0x0000b01d01007387 */ /* 0x0003e80000100800 */
[----:B-1----:R-:W3:Y:S01]  /*10f60*/  LDL.LU R29, [R1+0x440] ;  /* 0x00044000011d7983 */ /* 0x002ee20000300800 */
[----:B------:R-:W-:Y:S02]  /*10f70*/  IADD3 R5, P4, R5, UR16, RZ ;  /* 0x0000001005057c10 */ /* 0x000fe4000ff9e0ff */
[----:B------:R-:W-:Y:S02]  /*10f80*/  IADD3 R45, P3, R45, UR16, RZ ;  /* 0x000000102d2d7c10 */ /* 0x000fe4000ff7e0ff */
[----:B----4-:R-:W-:Y:S01]  /*10f90*/  IADD3.X R25, R25, UR8, RZ, P2, !PT ;  /* 0x0000000819197c10 */ /* 0x010fe200097fe4ff */
[----:B------:R-:W-:Y:S04]  /*10fa0*/  STL [R1+0xdc], R5 ;  /* 0x0000dc0501007387 */ /* 0x000fe80000100800 */
[----:B------:R1:W-:Y:S04]  /*10fb0*/  STL [R1+0xe4], R45 ;  /* 0x0000e42d01007387 */ /* 0x0003e80000100800 */
[----:B-1----:R-:W4:Y:S04]  /*10fc0*/  LDL.LU R45, [R1+0x43c] ;  /* 0x00043c00012d7983 */ /* 0x002f280000300800 */
[----:B------:R1:W-:Y:S04]  /*10fd0*/  STL [R1+0xb8], R25 ;  /* 0x0000b81901007387 */ /* 0x0003e80000100800 */
[----:B-1----:R-:W4:Y:S01]  /*10fe0*/  LDL.LU R25, [R1+0x438] ;  /* 0x0004380001197983 */ /* 0x002f220000300800 */
[----:B------:R-:W-:-:S02]  /*10ff0*/  IADD3.X R59, R59, UR8, RZ, P0, !PT ;  /* 0x000000083b3b7c10 */ /* 0x000fc400087fe4ff */
[----:B--2---:R-:W-:-:S05]  /*11000*/  IADD3 R35, P2, R35, UR16, RZ ;  /* 0x0000001023237c10 */ /* 0x004fca000ff5e0ff */
[----:B------:R1:W-:Y:S04]  /*11010*/  STL [R1+0xec], R35 ;  /* 0x0000ec2301007387 */ /* 0x0003e80000100800 */
[----:B-1----:R-:W2:Y:S01]  /*11020*/  LDL.LU R35, [R1+0x434] ;  /* 0x0004340001237983 */ /* 0x002ea20000300800 */
[----:B------:R-:W-:Y:S02]  /*11030*/  IADD3 R43, P0, R43, UR16, RZ ;  /* 0x000000102b2b7c10 */ /* 0x000fe4000ff1e0ff */
[----:B---3--:R-:W-:Y:S01]  /*11040*/  IADD3.X R53, R53, UR8, RZ, P6, !PT ;  /* 0x0000000835357c10 */ /* 0x008fe2000b7fe4ff */
[----:B------:R1:W-:Y:S04]  /*11050*/  STL [R1+0xc0], R59 ;  /* 0x0000c03b01007387 */ /* 0x0003e80000100800 */
[----:B-1----:R-:W3:Y:S04]  /*11060*/  LDL.LU R59, [R1+0x430] ;  /* 0x00043000013b7983 */ /* 0x002ee80000300800 */
[----:B------:R-:W3:Y:S04]  /*11070*/  LDL.LU R5, [R1+0x16c] ;  /* 0x00016c0001057983 */ /* 0x000ee80000300800 */
[----:B------:R1:W-:Y:S04]  /*11080*/  STL [R1+0xf4], R43 ;  /* 0x0000f42b01007387 */ /* 0x0003e80000100800 */
[----:B-1----:R-:W3:Y:S04]  /*11090*/  LDL.LU R43, [R1+0x42c] ;  /* 0x00042c00012b7983 */ /* 0x002ee80000300800 */
[----:B------:R1:W-:Y:S04]  /*110a0*/  STL [R1+0xc8], R53 ;  /* 0x0000c83501007387 */ /* 0x0003e80000100800 */
[----:B-1----:R-:W3:Y:S01]  /*110b0*/  LDL.LU R53, [R1+0x428] ;  /* 0x0004280001357983 */ /* 0x002ee20000300800 */
[----:B------:R-:W-:-:S05]  /*110c0*/  IADD3 R29, P6, R29, UR16, RZ ;  /* 0x000000101d1d7c10 */ /* 0x000fca000ffde0ff */
[----:B------:R1:W-:Y:S01]  /*110d0*/  STL [R1+0xfc], R29 ;  /* 0x0000fc1d01007387 */ /* 0x0003e20000100800 */
[----:B------:R-:W-:-:S03]  /*110e0*/  IADD3.X R9, R9, UR8, RZ, P5, !PT ;  /* 0x0000000809097c10 */ /* 0x000fc6000affe4ff */
[----:B-1----:R-:W4:Y:S01]  /*110f0*/  LDL.LU R29, [R1+0x424] ;  /* 0x00042400011d7983 */ /* 0x002f220000300800 */
[----:B------:R-:W-:Y:S02]  /*11100*/  IADD3 R16, P5, R16, UR16, RZ ;  /* 0x0000001010107c10 */ /* 0x000fe4000ffbe0ff */
[----:B------:R-:W-:Y:S01]  /*11110*/  IADD3.X R13, R13, UR8, RZ, P4, !PT ;  /* 0x000000080d0d7c10 */ /* 0x000fe2000a7fe4ff */
[----:B------:R1:W-:Y:S01]  /*11120*/  STL [R1+0xd0], R9 ;  /* 0x0000d00901007387 */ /* 0x0003e20000100800 */
[----:B------:R-:W-:-:S03]  /*11130*/  IADD3.X R51, R51, UR8, RZ, P3, !PT ;  /* 0x0000000833337c10 */ /* 0x000fc60009ffe4ff */
[----:B-1----:R-:W4:Y:S04]  /*11140*/  LDL.LU R9, [R1+0x420] ;  /* 0x0004200001097983 */ /* 0x002f280000300800 */
[----:B------:R1:W-:Y:S04]  /*11150*/  STL [R1+0x104], R16 ;  /* 0x0001041001007387 */ /* 0x0003e80000100800 */
[----:B-1----:R-:W4:Y:S04]  /*11160*/  LDL.LU R16, [R1+0x41c] ;  /* 0x00041c0001107983 */ /* 0x002f280000300800 */
[----:B------:R1:W-:Y:S04]  /*11170*/  STL [R1+0xd8], R13 ;  /* 0x0000d80d01007387 */ /* 0x0003e80000100800 */
[----:B-1----:R-:W4:Y:S04]  /*11180*/  LDL.LU R13, [R1+0x418] ;  /* 0x00041800010d7983 */ /* 0x002f280000300800 */
[----:B------:R1:W-:Y:S01]  /*11190*/  STL [R1+0xe0], R51 ;  /* 0x0000e03301007387 */ /* 0x0003e20000100800 */
[----:B------:R-:W-:-:S02]  /*111a0*/  IADD3 R4, P4, R4, UR16, RZ ;  /* 0x0000001004047c10 */ /* 0x000fc4000ff9e0ff */
[----:B------:R-:W-:Y:S01]  /*111b0*/  IADD3 R52, P3, R52, UR16, RZ ;  /* 0x0000001034347c10 */ /* 0x000fe2000ff7e0ff */
[----:B-1----:R-:W4:Y:S01]  /*111c0*/  LDL.LU R51, [R1+0x414] ;  /* 0x0004140001337983 */ /* 0x002f220000300800 */
[----:B------:R-:W-:-:S03]  /*111d0*/  IADD3.X R44, R44, UR8, RZ, P2, !PT ;  /* 0x000000082c2c7c10 */ /* 0x000fc600097fe4ff */
[----:B------:R-:W-:Y:S04]  /*111e0*/  STL [R1+0x10c], R4 ;  /* 0x00010c0401007387 */ /* 0x000fe80000100800 */
[----:B------:R1:W-:Y:S04]  /*111f0*/  STL [R1+0x114], R52 ;  /* 0x0001143401007387 */ /* 0x0003e80000100800 */
[----:B-1----:R-:W4:Y:S04]  /*11200*/  LDL.LU R52, [R1+0x410] ;  /* 0x0004100001347983 */ /* 0x002f280000300800 */
[----:B------:R1:W-:Y:S04]  /*11210*/  STL [R1+0xe8], R44 ;  /* 0x0000e82c01007387 */ /* 0x0003e80000100800 */
[----:B-1----:R-:W4:Y:S01]  /*11220*/  LDL.LU R44, [R1+0x40c] ;  /* 0x00040c00012c7983 */ /* 0x002f220000300800 */
[----:B--2---:R-:W-:-:S05]  /*11230*/  IADD3 R35, P2, R35, UR16, RZ ;  /* 0x0000001023237c10 */ /* 0x004fca000ff5e0ff */
[----:B------:R1:W-:Y:S04]  /*11240*/  STL [R1+0x11c], R35 ;  /* 0x00011c2301007387 */ /* 0x0003e80000100800 */
[----:B-1----:R-:W2:Y:S01]  /*11250*/  LDL.LU R35, [R1+0x408] ;  /* 0x0004080001237983 */ /* 0x002ea20000300800 */
[----:B------:R-:W-:Y:S02]  /*11260*/  IADD3.X R28, R28, UR8, RZ, P0, !PT ;  /* 0x000000081c1c7c10 */ /* 0x000fe400087fe4ff */
[----:B------:R-:W-:Y:S02]  /*11270*/  IADD3 R24, P0, R24, UR16, RZ ;  /* 0x0000001018187c10 */ /* 0x000fe4000ff1e0ff */
[----:B------:R-:W-:Y:S01]  /*11280*/  IADD3.X R17, R17, UR8, RZ, P6, !PT ;  /* 0x0000000811117c10 */ /* 0x000fe2000b7fe4ff */
[----:B------:R1:W-:Y:S04]  /*11290*/  STL [R1+0xf0], R28 ;  /* 0x0000f01c01007387 */ /* 0x0003e80000100800 */
[----:B-1----:R-:W2:Y:S04]  /*112a0*/  LDL.LU R28, [R1+0x404] ;  /* 0x00040400011c7983 */ /* 0x002ea80000300800 */
[----:B------:R1:W-:Y:S01]  /*112b0*/  STL [R1+0x124], R24 ;  /* 0x0001241801007387 */ /* 0x0003e20000100800 */
[----:B------:R-:W-:-:S03]  /*112c0*/  IADD3.X R12, R12, UR8, RZ, P5, !PT ;  /* 0x000000080c0c7c10 */ /* 0x000fc6000affe4ff */
[----:B-1----:R-:W2:Y:S01]  /*112d0*/  LDL.LU R24, [R1+0x400] ;  /* 0x0004000001187983 */ /* 0x002ea20000300800 */
[----:B---3--:R-:W-:-:S03]  /*112e0*/  IADD3 R53, P6, R53, UR16, RZ ;  /* 0x0000001035357c10 */ /* 0x008fc6000ffde0ff */
[----:B------:R1:W-:Y:S01]  /*112f0*/  STL [R1+0xf8], R17 ;  /* 0x0000f81101007387 */ /* 0x0003e20000100800 */
[----:B------:R-:W-:-:S03]  /*11300*/  IADD3 R61, P5, R61, UR16, RZ ;  /* 0x000000103d3d7c10 */ /* 0x000fc6000ffbe0ff */
[----:B-1----:R-:W3:Y:S01]  /*11310*/  LDL.LU R17, [R1+0x3fc] ;  /* 0x0003fc0001117983 */ /* 0x002ee20000300800 */
[----:B----4-:R-:W-:-:S03]  /*11320*/  IADD3.X R45, R45, UR8, RZ, P4, !PT ;  /* 0x000000082d2d7c10 */ /* 0x010fc6000a7fe4ff */
[----:B------:R1:W-:Y:S04]  /*11330*/  STL [R1+0x12c], R53 ;  /* 0x00012c3501007387 */ /* 0x0003e80000100800 */
[----:B-1----:R-:W4:Y:S04]  /*11340*/  LDL.LU R53, [R1+0x3f8] ;  /* 0x0003f80001357983 */ /* 0x002f280000300800 */
[----:B------:R1:W-:Y:S01]  /*11350*/  STL [R1+0x100], R12 ;  /* 0x0001000c01007387 */ /* 0x0003e20000100800 */
[----:B------:R-:W-:-:S03]  /*11360*/  IADD3 R29, P4, R29, UR16, RZ ;  /* 0x000000101d1d7c10 */ /* 0x000fc6000ff9e0ff */
[----:B-1----:R-:W4:Y:S04]  /*11370*/  LDL.LU R12, [R1+0x3f4] ;  /* 0x0003f400010c7983 */ /* 0x002f280000300800 */
[----:B------:R1:W-:Y:S01]  /*11380*/  STL [R1+0x134], R61 ;  /* 0x0001343d01007387 */ /* 0x0003e20000100800 */
[----:B------:R-:W-:-:S03]  /*11390*/  IADD3.X R56, R56, UR8, RZ, P3, !PT ;  /* 0x0000000838387c10 */ /* 0x000fc60009ffe4ff */
[----:B-1----:R-:W4:Y:S04]  /*113a0*/  LDL.LU R61, [R1+0x3f0] ;  /* 0x0003f000013d7983 */ /* 0x002f280000300800 */
[----:B------:R1:W-:Y:S01]  /*113b0*/  STL [R1+0x108], R45 ;  /* 0x0001082d01007387 */ /* 0x0003e20000100800 */
[----:B------:R-:W-:-:S03]  /*113c0*/  IADD3 R48, P3, R48, UR16, RZ ;  /* 0x0000001030307c10 */ /* 0x000fc6000ff7e0ff */
[----:B-1----:R-:W4:Y:S01]  /*113d0*/  LDL.LU R45, [R1+0x3ec] ;  /* 0x0003ec00012d7983 */ /* 0x002f220000300800 */
[----:B------:R-:W-:-:S03]  /*113e0*/  IADD3.X R25, R25, UR8, RZ, P2, !PT ;  /* 0x0000000819197c10 */ /* 0x000fc600097fe4ff */
        /* <DEDUP_REMOVED lines=12> */
[----:B------:R1:W-:Y:S01]  /*114b0*/  STL [R1+0x14c], R13 ;  /* 0x00014c0d01007387 */ /* 0x0003e20000100800 */
[----:B------:R-:W-:Y:S02]  /*114c0*/  IADD3 R51, P6, R51, UR16, RZ ;  /* 0x0000001033337c10 */ /* 0x000fe4000ffde0ff */
[----:B------:R-:W-:Y:S01]  /*114d0*/  IADD3.X R32, R32, UR8, RZ, P5, !PT ;  /* 0x0000000820207c10 */ /* 0x000fe2000affe4ff */
[----:B-1----:R-:W4:Y:S04]  /*114e0*/  LDL.LU R13, [R1+0x3d8] ;  /* 0x0003d800010d7983 */ /* 0x002f280000300800 */
[----:B------:R1:W-:Y:S01]  /*114f0*/  STL [R1+0x120], R40 ;  /* 0x0001202801007387 */ /* 0x0003e20000100800 */
[----:B------:R-:W-:Y:S02]  /*11500*/  IADD3 R21, P5, R21, UR16, RZ ;  /* 0x0000001015157c10 */ /* 0x000fe4000ffbe0ff */
[----:B------:R-:W-:Y:S01]  /*11510*/  IADD3.X R43, R43, UR8, RZ, P4, !PT ;  /* 0x000000082b2b7c10 */ /* 0x000fe2000a7fe4ff */
[----:B-1----:R-:W4:Y:S04]  /*11520*/  LDL.LU R40, [R1+0x3d4] ;  /* 0x0003d40001287983 */ /* 0x002f280000300800 */
[----:B------:R1:W-:Y:S01]  /*11530*/  STL [R1+0x154], R36 ;  /* 0x0001542401007387 */ /* 0x0003e20000100800 */
[----:B------:R-:W-:-:S03]  /*11540*/  IADD3.X R39, R39, UR8, RZ, P3, !PT ;  /* 0x0000000827277c10 */ /* 0x000fc60009ffe4ff */
[----:B-1----:R-:W4:Y:S04]  /*11550*/  LDL.LU R36, [R1+0x3d0] ;  /* 0x0003d00001247983 */ /* 0x002f280000300800 */
[----:B------:R1:W-:Y:S01]  /*11560*/  STL [R1+0x128], R59 ;  /* 0x0001283b01007387 */ /* 0x0003e20000100800 */
[----:B------:R-:W-:Y:S02]  /*11570*/  IADD3 R5, P4, R5, UR16, RZ ;  /* 0x0000001005057c10 */ /* 0x000fe4000ff9e0ff */
[----:B------:R-:W-:Y:S01]  /*11580*/  IADD3 R11, P3, R11, UR16, RZ ;  /* 0x000000100b0b7c10 */ /* 0x000fe2000ff7e0ff */
[----:B-1----:R-:W4:Y:S04]  /*11590*/  LDL.LU R59, [R1+0x3cc] ;  /* 0x0003cc00013b7983 */ /* 0x002f280000300800 */
[----:B------:R1:W-:Y:S01]  /*115a0*/  STL [R1+0x15c], R51 ;  /* 0x00015c3301007387 */ /* 0x0003e20000100800 */
[----:B------:R-:W-:-:S03]  /*115b0*/  IADD3.X R9, R9, UR8, RZ, P2, !PT ;  /* 0x0000000809097c10 */ /* 0x000fc600097fe4ff */
[----:B-1----:R-:W4:Y:S04]  /*115c0*/  LDL.LU R51, [R1+0x3c8] ;  /* 0x0003c80001337983 */ /* 0x002f280000300800 */
[----:B------:R1:W-:Y:S04]  /*115d0*/  STL [R1+0x130], R32 ;  /* 0x0001302001007387 */ /* 0x0003e80000100800 */
[----:B-1----:R-:W4:Y:S04]  /*115e0*/  LDL.LU R32, [R1+0x3c4] ;  /* 0x0003c40001207983 */ /* 0x002f280000300800 */
[----:B------:R1:W-:Y:S01]  /*115f0*/  STL [R1+0x164], R21 ;  /* 0x0001641501007387 */ /* 0x0003e20000100800 */
[----:B------:R-:W-:-:S03]  /*11600*/  IADD3.X R23, R23, UR8, RZ, P0, !PT ;  /* 0x0000000817177c10 */ /* 0x000fc600087fe4ff */
[----:B-1----:R-:W4:Y:S04]  /*11610*/  LDL.LU R21, [R1+0x3c0] ;  /* 0x0003c00001157983 */ /* 0x002f280000300800 */
[----:B------:R1:W-:Y:S04]  /*11620*/  STL [R1+0x138], R43 ;  /* 0x0001382b01007387 */ /* 0x0003e80000100800 */
[----:B-1----:R-:W4:Y:S04]  /*11630*/  LDL.LU R43, [R1+0x3bc] ;  /* 0x0003bc00012b7983 */ /* 0x002f280000300800 */
[----:B------:R1:W-:Y:S04]  /*11640*/  STL [R1+0x140], R39 ;  /* 0x0001402701007387 */ /* 0x0003e80000100800 */
[----:B-1----:R-:W4:Y:S04]  /*11650*/  LDL.LU R39, [R1+0x3b8] ;  /* 0x0003b80001277983 */ /* 0x002f280000300800 */
[----:B------:R-:W-:Y:S04]  /*11660*/  STL [R1+0x16c], R5 ;  /* 0x00016c0501007387 */ /* 0x000fe80000100800 */
[----:B------:R1:W-:Y:S01]  /*11670*/  STL [R1+0x174], R11 ;  /* 0x0001740b01007387 */ /* 0x0003e20000100800 */
[----:B------:R-:W-:-:S02]  /*11680*/  IADD3 R8, P0, R8, UR16, RZ ;  /* 0x0000001008087c10 */ /* 0x000fc4000ff1e0ff */
[----:B--2---:R-:W-:Y:S01]  /*11690*/  IADD3 R35, P2, R35, UR16, RZ ;  /* 0x0000001023237c10 */ /* 0x004fe2000ff5e0ff */
        /* <DEDUP_REMOVED lines=9> */
[----:B------:R-:W-:-:S02]  /*11730*/  IADD3.X R16, R16, UR8, RZ, P6, !PT ;  /* 0x0000000810107c10 */ /* 0x000fc4000b7fe4ff */
[----:B---3--:R-:W-:Y:S02]  /*11740*/  IADD3 R17, P6, R17, UR16, RZ ;  /* 0x0000001011117c10 */ /* 0x008fe4000ffde0ff */
[----:B------:R-:W-:Y:S01]  /*11750*/  IADD3.X R18, R18, UR8, RZ, P5, !PT ;  /* 0x0000000812127c10 */ /* 0x000fe2000affe4ff */
[----:B------:R1:W-:Y:S01]  /*11760*/  STL [R1+0x158], R16 ;  /* 0x0001581001007387 */ /* 0x0003e20000100800 */
[----:B------:R-:W-:Y:S02]  /*11770*/  IADD3 R19, P5, R19, UR16, RZ ;  /* 0x0000001013137c10 */ /* 0x000fe4000ffbe0ff */
[----:B------:R-:W-:Y:S02]  /*11780*/  IADD3.X R52, R52, UR8, RZ, P4, !PT ;  /* 0x0000000834347c10 */ /* 0x000fe4000a7fe4ff */
[----:B----4-:R-:W-:Y:S01]  /*11790*/  IADD3 R53, P4, R53, UR16, RZ ;  /* 0x0000001035357c10 */ /* 0x010fe2000ff9e0ff */
[----:B-1----:R1:W5:Y:S04]  /*117a0*/  LDL.LU R16, [R1+0x398] ;  /* 0x0003980001107983 */ /* 0x0023680000300800 */
[----:B------:R3:W-:Y:S01]  /*117b0*/  STL [R1+0x18c], R17 ;  /* 0x00018c1101007387 */ /* 0x0007e20000100800 */
[----:B------:R-:W-:-:S02]  /*117c0*/  IADD3.X R54, R54, UR8, RZ, P3, !PT ;  /* 0x0000000836367c10 */ /* 0x000fc40009ffe4ff */
[----:B------:R-:W-:Y:S01]  /*117d0*/  IADD3 R55, P3, R55, UR16, RZ ;  /* 0x0000001037377c10 */ /* 0x000fe2000ff7e0ff */
[----:B---3--:R1:W5:Y:S04]  /*117e0*/  LDL.LU R17, [R1+0x394] ;  /* 0x0003940001117983 */ /* 0x0083680000300800 */
[----:B------:R3:W-:Y:S01]  /*117f0*/  STL [R1+0x160], R18 ;  /* 0x0001601201007387 */ /* 0x0007e20000100800 */
[----:B------:R-:W-:-:S03]  /*11800*/  IADD3.X R44, R44, UR8, RZ, P2, !PT ;  /* 0x000000082c2c7c10 */ /* 0x000fc600097fe4ff */
[----:B---3--:R1:W5:Y:S04]  /*11810*/  LDL.LU R18, [R1+0x390] ;  /* 0x0003900001127983 */ /* 0x0083680000300800 */
[----:B------:R3:W-:Y:S01]  /*11820*/  STL [R1+0x194], R19 ;  /* 0x0001941301007387 */ /* 0x0007e20000100800 */
[----:B------:R-:W-:-:S03]  /*11830*/  IADD3 R45, P2, R45, UR16, RZ ;  /* 0x000000102d2d7c10 */ /* 0x000fc6000ff5e0ff */
        /* <DEDUP_REMOVED lines=44> */
[----:B------:R-:W-:Y:S02]  /*11b00*/  IADD3.X R61, R61, UR8, RZ, P6, !PT ;  /* 0x000000083d3d7c10 */ /* 0x000fe4000b7fe4ff */
[----:B------:R-:W-:Y:S01]  /*11b10*/  IADD3 R59, P6, R59, UR16, RZ ;  /* 0x000000103b3b7c10 */ /* 0x000fe2000ffde0ff */
[----:B---3--:R1:W5:Y:S04]  /*11b20*/  LDL.LU R26, [R1+0x350] ;  /* 0x00035000011a7983 */ /* 0x0083680000300800 */
[----:B------:R3:W-:Y:S01]  /*11b30*/  STL [R1+0x1d4], R27 ;  /* 0x0001d41b01007387 */ /* 0x0007e20000100800 */
[----:B------:R-:W-:-:S02]  /*11b40*/  IADD3.X R58, R58, UR8, RZ, P5, !PT ;  /* 0x000000083a3a7c10 */ /* 0x000fc4000affe4ff */
[----:B------:R-:W-:Y:S01]  /*11b50*/  IADD3 R57, P5, R57, UR16, RZ ;  /* 0x0000001039397c10 */ /* 0x000fe2000ffbe0ff */
        /* <DEDUP_REMOVED lines=17> */
[----:B------:R1:W-:Y:S04]  /*11c70*/  STL [R1+0x1b8], R61 ;  /* 0x0001b83d01007387 */ /* 0x0003e80000100800 */
[----:B------:R1:W-:Y:S04]  /*11c80*/  STL [R1+0x1ec], R59 ;  /* 0x0001ec3b01007387 */ /* 0x0003e80000100800 */
[----:B------:R1:W-:Y:S04]  /*11c90*/  STL [R1+0x1c0], R58 ;  /* 0x0001c03a01007387 */ /* 0x0003e80000100800 */
[----:B------:R1:W-:Y:S01]  /*11ca0*/  STL [R1+0x1f4], R57 ;  /* 0x0001f43901007387 */ /* 0x0003e20000100800 */
[----:B------:R-:W-:-:S03]  /*11cb0*/  IADD3.X R40, R40, UR8, RZ, P6, !PT ;  /* 0x0000000828287c10 */ /* 0x000fc6000b7fe4ff */
[----:B------:R1:W-:Y:S01]  /*11cc0*/  STL [R1+0x1c8], R56 ;  /* 0x0001c83801007387 */ /* 0x0003e20000100800 */
[----:B------:R-:W-:-:S03]  /*11cd0*/  IADD3 R39, P6, R39, UR16, RZ ;  /* 0x0000001027277c10 */ /* 0x000fc6000ffde0ff */
[----:B------:R1:W-:Y:S01]  /*11ce0*/  STL [R1+0x1fc], R51 ;  /* 0x0001fc3301007387 */ /* 0x0003e20000100800 */
[----:B------:R-:W-:-:S03]  /*11cf0*/  IADD3.X R38, R38, UR8, RZ, P5, !PT ;  /* 0x0000000826267c10 */ /* 0x000fc6000affe4ff */
[----:B------:R1:W-:Y:S01]  /*11d00*/  STL [R1+0x1d0], R50 ;  /* 0x0001d03201007387 */ /* 0x0003e20000100800 */
[----:B------:R-:W-:-:S03]  /*11d10*/  IADD3 R37, P5, R37, UR16, RZ ;  /* 0x0000001025257c10 */ /* 0x000fc6000ffbe0ff */
[----:B------:R1:W-:Y:S01]  /*11d20*/  STL [R1+0x204], R49 ;  /* 0x0002043101007387 */ /* 0x0003e20000100800 */
[----:B------:R-:W-:-:S03]  /*11d30*/  IADD3.X R36, R36, UR8, RZ, P4, !PT ;  /* 0x0000000824247c10 */ /* 0x000fc6000a7fe4ff */
[----:B------:R1:W-:Y:S01]  /*11d40*/  STL [R1+0x1d8], R48 ;  /* 0x0001d83001007387 */ /* 0x0003e20000100800 */
[----:B--2---:R-:W-:-:S03]  /*11d50*/  IADD3 R35, P4, R35, UR16, RZ ;  /* 0x0000001023237c10 */ /* 0x004fc6000ff9e0ff */
        /* <DEDUP_REMOVED lines=22> */
[----:B------:R1:W-:Y:S04]  /*11ec0*/  STL [R1+0x208], R32 ;  /* 0x0002082001007387 */ /* 0x0003e80000100800 */
[----:B------:R1:W-:Y:S04]  /*11ed0*/  STL [R1+0x23c], R23 ;  /* 0x00023c1701007387 */ /* 0x0003e80000100800 */
[----:B------:R1:W-:Y:S04]  /*11ee0*/  STL [R1+0x210], R22 ;  /* 0x0002101601007387 */ /* 0x0003e80000100800 */
[----:B------:R1:W-:Y:S01]  /*11ef0*/  STL [R1+0x218], R21 ;  /* 0x0002181501007387 */ /* 0x0003e20000100800 */
[----:B------:R-:W-:-:S03]  /*11f00*/  UISETP.NE.U32.AND UP0, UPT, UR9, UR4, UPT ;  /* 0x000000040900728c */ /* 0x000fc6000bf05070 */
[----:B------:R1:W-:Y:S04]  /*11f10*/  STL [R1+0x220], R20 ;  /* 0x0002201401007387 */ /* 0x0003e80000100800 */
[----:B------:R1:W-:Y:S04]  /*11f20*/  STL [R1+0x228], R11 ;  /* 0x0002280b01007387 */ /* 0x0003e80000100800 */
[----:B------:R1:W-:Y:S04]  /*11f30*/  STL [R1+0x34], R8 ;  /* 0x0000340801007387 */ /* 0x0003e80000100800 */
[----:B------:R1:W-:Y:S04]  /*11f40*/  STL [R1+0x230], R10 ;  /* 0x0002300a01007387 */ /* 0x0003e80000100800 */
[----:B------:R1:W-:Y:S01]  /*11f50*/  STL [R1+0x238], R9 ;  /* 0x0002380901007387 */ /* 0x0003e20000100800 */
[----:B------:R-:W-:Y:S11]  /*11f60*/  PLOP3.LUT P0, PT, PT, PT, UP0, 0x80, 0x0 ;  /* 0x000000000000781c */ /* 0x000ff60003f0f008 */
[----:B------:R-:W-:Y:S02]  /*11f70*/  @!UPT UIADD3 URZ, URZ, URZ, URZ ;  /* 0x0000003f3f3ff290 */ /* 0x000fe4000fffe03f */
[----:B-1----:R-:W-:Y:S01]  /*11f80*/  @!P0 CALL.REL.NOINC `(.L_x_0) ;  /* 0x0000001000008944 */ /* 0x002fe20003c00000 */
[----:B------:R-:W-:Y:S05]  /*11f90*/  BRA `(.L_x_1) ;  /* 0xffffa3f000007947 */ /* 0x000fea000383ffff */
.L_x_0:
[----:B----4-:R-:W2:Y:S01]  /*11fa0*/  LDL.LU R2, [R1+0x2b4] ;  /* 0x0002b40001027983 */ /* 0x010ea20000300800 */
[----:B-----5:R-:W-:Y:S01]  /*11fb0*/  IMAD.MOV.U32 R4, RZ, RZ, R12 ;  /* 0x000000ffff047224 */ /* 0x020fe200078e000c */
[----:B------:R-:W-:-:S04]  /*11fc0*/  DEPBAR.LE SB0, 0x0 ;  /* 0x000080000000791a */ /* 0x000fc80000000000 */
[----:B------:R-:W2:Y:S01]  /*11fd0*/  LDL.LU R6, [R1] ;  /* 0x0000000001067983 */ /* 0x000ea20000300800 */
[----:B------:R-:W-:-:S03]  /*11fe0*/  IMAD.MOV.U32 R5, RZ, RZ, R24 ;  /* 0x000000ffff057224 */ /* 0x000fc600078e0018 */
[----:B------:R-:W2:Y:S01]  /*11ff0*/  LDL.LU R7, [R1+0x10] ;  /* 0x0000100001077983 */ /* 0x000ea20000300800 */
[----:B------:R-:W-:-:S03]  /*12000*/  IMAD.MOV.U32 R20, RZ, RZ, R14 ;  /* 0x000000ffff147224 */ /* 0x000fc600078e000e */
[----:B------:R-:W3:Y:S01]  /*12010*/  LDL.LU R10, [R1+0x4] ;  /* 0x00000400010a7983 */ /* 0x000ee20000300800 */
[----:B------:R-:W-:-:S03]  /*12020*/  IMAD.MOV.U32 R12, RZ, RZ, R15 ;  /* 0x000000ffff0c7224 */ /* 0x000fc600078e000f */
[----:B------:R-:W3:Y:S04]  /*12030*/  LDL.LU R11, [R1+0x14] ;  /* 0x00001400010b7983 */ /* 0x000ee80000300800 */
[----:B------:R-:W4:Y:S04]  /*12040*/  LDL.LU R22, [R1+0x8] ;  /* 0x0000080001167983 */ /* 0x000f280000300800 */
[----:B------:R-:W4:Y:S04]  /*12050*/  LDL.LU R23, [R1+0x18] ;  /* 0x0000180001177983 */ /* 0x000f280000300800 */
[----:B------:R-:W4:Y:S04]  /*12060*/  LDL.LU R14, [R1+0xc] ;  /* 0x00000c00010e7983 */ /* 0x000f280000300800 */
[----:B------:R-:W4:Y:S04]  /*12070*/  LDL.LU R15, [R1+0x1c] ;  /* 0x00001c00010f7983 */ /* 0x000f280000300800 */
[----:B------:R-:W4:Y:S04]  /*12080*/  LDL.LU R34, [R1+0x338] ;  /* 0x0003380001227983 */ /* 0x000f280000300800 */
[----:B------:R-:W4:Y:S04]  /*12090*/  LDL.LU R32, [R1+0x24c] ;  /* 0x00024c0001207983 */ /* 0x000f280000300800 */
[----:B------:R-:W1:Y:S04]  /*120a0*/  S2R R0, SR_TID.X ;  /* 0x0000000000007919 */ /* 0x000e680000002100 */
[----:B------:R-:W-:Y:S01]  /*120b0*/  BAR.SYNC.DEFER_BLOCKING 0x0 ;  /* 0x0000000000007b1d */ /* 0x000fe20000010000 */
[----:B------:R-:W-:-:S02]  /*120c0*/  IMAD.MOV.U32 R8, RZ, RZ, R13 ;  /* 0x000000ffff087224 */ /* 0x000fc400078e000d */
[----:B------:R-:W-:Y:S02]  /*120d0*/  IMAD.MOV.U32 R9, RZ, RZ, R25 ;  /* 0x000000ffff097224 */ /* 0x000fe400078e0019 */
[----:B------:R-:W-:Y:S02]  /*120e0*/  IMAD.MOV.U32 R21, RZ, RZ, R26 ;  /* 0x000000ffff157224 */ /* 0x000fe400078e001a */
[----:B------:R-:W-:Y:S02]  /*120f0*/  IMAD.MOV.U32 R13, RZ, RZ, R27 ;  /* 0x000000ffff0d7224 */ /* 0x000fe400078e001b */
[----:B------:R-:W-:Y:S02]  /*12100*/  IMAD.MOV.U32 R24, RZ, RZ, R28 ;  /* 0x000000ffff187224 */ /* 0x000fe400078e001c */
[----:B------:R-:W-:Y:S01]  /*12110*/  IMAD.MOV.U32 R25, RZ, RZ, R44 ;  /* 0x000000ffff197224 */ /* 0x000fe200078e002c */
[----:B-1----:R-:W-:Y:S01]  /*12120*/  LEA.HI R33, R0, 0x78, RZ, 0x1a ;  /* 0x0000007800217811 */ /* 0x002fe200078fd0ff */
[----:B------:R-:W-:-:S02]  /*12130*/  IMAD.MOV.U32 R26, RZ, RZ, R52 ;  /* 0x000000ffff1a7224 */ /* 0x000fc400078e0034 */
[----:B------:R-:W-:Y:S02]  /*12140*/  IMAD.MOV.U32 R27, RZ, RZ, R16 ;  /* 0x000000ffff1b7224 */ /* 0x000fe400078e0010 */
[----:B------:R-:W-:Y:S01]  /*12150*/  IMAD.MOV.U32 R16, RZ, RZ, R31 ;  /* 0x000000ffff107224 */ /* 0x000fe200078e001f */
[C---:B------:R-:W-:Y:S01]  /*12160*/  LOP3.LUT R36, R0.reuse, 0x7f, RZ, 0xc0, !PT ;  /* 0x0000007f00247812 */ /* 0x040fe200078ec0ff */
[----:B------:R-:W-:Y:S01]  /*12170*/  IMAD.SHL.U32 R35, R0, 0x2000, RZ ;  /* 0x0000200000237824 */ /* 0x000fe200078e00ff */
[----:B------:R-:W-:-:S04]  /*12180*/  USHF.R.U32.HI UR5, URZ, 0x2, UR5 ;  /* 0x000000023f057899 */ /* 0x000fc80008011605 */
[----:B------:R-:W-:-:S05]  /*12190*/  LOP3.LUT R35, R35, 0xc000, RZ, 0xc0, !PT ;  /* 0x0000c00023237812 */ /* 0x000fca00078ec0ff */
[----:B------:R-:W-:-:S05]  /*121a0*/  IMAD R35, R36, 0x10, R35 ;  /* 0x0000001024237824 */ /* 0x000fca00078e0223 */
[----:B------:R-:W-:Y:S01]  /*121b0*/  LOP3.LUT R38, R35, UR5, RZ, 0x3c, !PT ;  /* 0x0000000523267c12 */ /* 0x000fe2000f8e3cff */
[----:B--2---:R1:W-:Y:S04]  /*121c0*/  STS.128 [R2], R4 ;  /* 0x0000000402007388 */ /* 0x0043e80000000c00 */
[----:B---3--:R2:W-:Y:S01]  /*121d0*/  STS.128 [R2+0x400], R8 ;  /* 0x0004000802007388 */ /* 0x0085e20000000c00 */
[----:B-1----:R-:W-:Y:S02]  /*121e0*/  IMAD.MOV.U32 R4, RZ, RZ, R29 ;  /* 0x000000ffff047224 */ /* 0x002fe400078e001d */
[----:B------:R-:W-:Y:S02]  /*121f0*/  IMAD.MOV.U32 R5, RZ, RZ, R45 ;  /* 0x000000ffff057224 */ /* 0x000fe400078e002d */
[----:B------:R-:W-:-:S02]  /*12200*/  IMAD.MOV.U32 R6, RZ, RZ, R53 ;  /* 0x000000ffff067224 */ /* 0x000fc400078e0035 */
[----:B------:R-:W-:Y:S01]  /*12210*/  IMAD.MOV.U32 R7, RZ, RZ, R17 ;  /* 0x000000ffff077224 */ /* 0x000fe200078e0011 */
[----:B----4-:R-:W-:Y:S01]  /*12220*/  STS.128 [R2+0x80], R20 ;  /* 0x0000801402007388 */ /* 0x010fe20000000c00 */
[----:B--2---:R-:W-:Y:S02]  /*12230*/  IMAD.MOV.U32 R8, RZ, RZ, R30 ;  /* 0x000000ffff087224 */ /* 0x004fe400078e001e */
[----:B------:R-:W-:Y:S02]  /*12240*/  IMAD.MOV.U32 R9, RZ, RZ, R46 ;  /* 0x000000ffff097224 */ /* 0x000fe400078e002e */
[----:B------:R-:W-:Y:S02]  /*12250*/  IMAD.IADD R3, R32, 0x1, R33 ;  /* 0x0000000120037824 */ /* 0x000fe400078e0221 */
[----:B------:R-:W1:Y:S01]  /*12260*/  S2R R33, SR_TID.X ;  /* 0x0000000000217919 */ /* 0x000e620000002100 */
[----:B------:R-:W-:Y:S02]  /*12270*/  IMAD.MOV.U32 R10, RZ, RZ, R54 ;  /* 0x000000ffff0a7224 */ /* 0x000fe400078e0036 */
[----:B------:R-:W-:Y:S01]  /*12280*/  IMAD.MOV.U32 R11, RZ, RZ, R18 ;  /* 0x000000ffff0b7224 */ /* 0x000fe200078e0012 */
[----:B------:R-:W-:Y:S01]  /*12290*/  STS.128 [R2+0x480], R12 ;  /* 0x0004800c02007388 */ /* 0x000fe20000000c00 */
[----:B------:R-:W-:-:S02]  /*122a0*/  IMAD.MOV.U32 R17, RZ, RZ, R47 ;  /* 0x000000ffff117224 */ /* 0x000fc400078e002f */
[----:B------:R-:W-:Y:S01]  /*122b0*/  IMAD.MOV.U32 R18, RZ, RZ, R55 ;  /* 0x000000ffff127224 */ /* 0x000fe200078e0037 */
[----:B------:R-:W-:Y:S04]  /*122c0*/  STS.128 [R2+0x200], R24 ;  /* 0x0002001802007388 */ /* 0x000fe80000000c00 */
[----:B------:R-:W-:Y:S04]  /*122d0*/  STS.128 [R2+0x600], R4 ;  /* 0x0006000402007388 */ /* 0x000fe80000000c00 */
[----:B------:R-:W-:Y:S04]  /*122e0*/  STS.128 [R2+0x280], R8 ;  /* 0x0002800802007388 */ /* 0x000fe80000000c00 */
[----:B------:R2:W-:Y:S04]  /*122f0*/  STS.128 [R2+0x680], R16 ;  /* 0x0006801002007388 */ /* 0x0005e80000000c00 */
[----:B------:R-:W-:Y:S01]  /*12300*/  BAR.SYNC.DEFER_BLOCKING 0x0 ;  /* 0x0000000000007b1d */ /* 0x000fe20000010000 */
[----:B--2---:R-:W-:-:S05]  /*12310*/  LEA.HI R2, R0, 0x68, RZ, 0x1a ;  /* 0x0000006800027811 */ /* 0x004fca00078fd0ff */
[----:B------:R-:W-:Y:S01]  /*12320*/  IMAD.IADD R42, R32, 0x1, R2 ;  /* 0x00000001202a7824 */ /* 0x000fe200078e0202 */
[C---:B------:R-:W-:Y:S02]  /*12330*/  LEA.HI R2, R0.reuse, 0x58, RZ, 0x1a ;  /* 0x0000005800027811 */ /* 0x040fe400078fd0ff */
[----:B------:R-:W-:-:S03]  /*12340*/  LEA.HI R0, R0, 0x48, RZ, 0x1a ;  /* 0x0000004800007811 */ /* 0x000fc600078fd0ff */
[C---:B------:R-:W-:Y:S01]  /*12350*/  IMAD.IADD R7, R32.reuse, 0x1, R2 ;  /* 0x0000000120077824 */ /* 0x040fe200078e0202 */
[----:B------:R-:W2:Y:S01]  /*12360*/  LDS.128 R8, [R38] ;  /* 0x0000000026087984 */ /* 0x000ea20000000c00 */
[----:B------:R-:W-:Y:S01]  /*12370*/  IMAD.IADD R2, R32, 0x1, R0 ;  /* 0x0000000120027824 */ /* 0x000fe200078e0200 */
[C---:B-1----:R-:W-:Y:S02]  /*12380*/  LEA.HI R0, R33.reuse, 0x38, RZ, 0x1a ;  /* 0x0000003821007811 */ /* 0x042fe400078fd0ff */
[C---:B------:R-:W-:Y:S01]  /*12390*/  LEA.HI R35, R33.reuse, 0x28, RZ, 0x1a ;  /* 0x0000002821237811 */ /* 0x040fe200078fd0ff */
[C---:B------:R-:W-:Y:S01]  /*123a0*/  IMAD R51, R34.reuse, c[0x0][0x194], RZ ;  /* 0x0000650022337a24 */ /* 0x040fe200078e02ff */
[----:B------:R-:W-:Y:S01]  /*123b0*/  ISETP.GE.AND P0, PT, R34, c[0x0][0x178], PT ;  /* 0x00005e0022007a0c */ /* 0x000fe20003f06270 */
[----:B------:R-:W-:Y:S01]  /*123c0*/  IMAD.IADD R53, R32, 0x1, R0 ;  /* 0x0000000120357824 */ /* 0x000fe200078e0200 */
[----:B------:R-:W1:Y:S04]  /*123d0*/  LDS.128 R12, [R38+0x800] ;  /* 0x00080000260c7984 */ /* 0x000e680000000c00 */
[----:B------:R-:W3:Y:S01]  /*123e0*/  S2R R0, SR_TID.X ;  /* 0x0000000000007919 */ /* 0x000ee20000002100 */
[----:B------:R-:W-:-:S03]  /*123f0*/  LEA.HI R33, R33, 0x18, RZ, 0x1a ;  /* 0x0000001821217811 */ /* 0x000fc600078fd0ff */
[----:B------:R-:W4:Y:S02]  /*12400*/  LDS.128 R16, [R38+0x1000] ;  /* 0x0010000026107984 */ /* 0x000f240000000c00 */
[C---:B------:R-:W-:Y:S02]  /*12410*/  IMAD.IADD R57, R32.reuse, 0x1, R33 ;  /* 0x0000000120397824 */ /* 0x040fe400078e0221 */
[----:B------:R-:W-:Y:S01]  /*12420*/  IMAD.IADD R55, R32, 0x1, R35 ;  /* 0x0000000120377824 */ /* 0x000fe200078e0223 */
[----:B------:R-:W-:Y:S01]  /*12430*/  LEA R50, P2, R51, c[0x0][0x170], 0x2 ;  /* 0x00005c0033327a11 */ /* 0x000fe200078410ff */
[----:B------:R-:W1:Y:S04]  /*12440*/  LDS.128 R20, [R38+0x1800] ;  /* 0x0018000026147984 */ /* 0x000e680000000c00 */
[----:B------:R-:W1:Y:S04]  /*12450*/  LDS.128 R24, [R38+0x2000] ;  /* 0x0020000026187984 */ /* 0x000e680000000c00 */
[----:B------:R-:W1:Y:S01]  /*12460*/  LDS.128 R28, [R38+0x2800] ;  /* 0x00280000261c7984 */ /* 0x000e620000000c00 */
[----:B---3--:R-:W-:-:S04]  /*12470*/  SHF.R.U32.HI R33, RZ, 0x6, R0 ;  /* 0x00000006ff217819 */ /* 0x008fc80000011600 */
[----:B------:R-:W-:-:S04]  /*12480*/  SGXT.U32 R33, R33, 0x3 ;  /* 0x000000032121781a */ /* 0x000fc80000000000 */
[----:B------:R-:W-:Y:S02]  /*12490*/  LOP3.LUT R43, R32, R33, RZ, 0xfc, !PT ;  /* 0x00000021202b7212 */ /* 0x000fe400078efcff */
[----:B------:R-:W-:Y:S02]  /*124a0*/  LEA.HI R35, R0, 0x8, RZ, 0x1a ;  /* 0x0000000800237811 */ /* 0x000fe400078fd0ff */
[C---:B------:R-:W-:Y:S01]  /*124b0*/  ISETP.LT.AND P1, PT, R43.reuse, c[0x0][0x17c], !P0 ;  /* 0x00005f002b007a0c */ /* 0x040fe20004721270 */
[----:B------:R-:W-:Y:S01]  /*124c0*/  IMAD R43, R43, c[0x0][0x198], RZ ;  /* 0x000066002b2b7a24 */ /* 0x000fe200078e02ff */
[----:B------:R-:W-:Y:S01]  /*124d0*/  LEA.HI.X.SX32 R51, R51, c[0x0][0x174], 0x2, P2 ;  /* 0x00005d0033337a11 */ /* 0x000fe200010f16ff */
[C---:B------:R-:W-:Y:S01]  /*124e0*/  IMAD.IADD R47, R32.reuse, 0x1, R35 ;  /* 0x00000001202f7824 */ /* 0x040fe200078e0223 */
[----:B------:R-:W-:Y:S02]  /*124f0*/  LOP3.LUT R56, R32, 0x10, R33, 0xfe, !PT ;  /* 0x0000001020387812 */ /* 0x000fe400078efe21 */
[----:B------:R-:W-:-:S02]  /*12500*/  LEA R36, P4, R43, R50, 0x2 ;  /* 0x000000322b247211 */ /* 0x000fc400078810ff */
[C---:B------:R-:W-:Y:S01]  /*12510*/  ISETP.LT.AND P2, PT, R47.reuse, c[0x0][0x17c], !P0 ;  /* 0x00005f002f007a0c */ /* 0x040fe20004741270 */
[----:B------:R-:W-:Y:S01]  /*12520*/  IMAD R47, R47, c[0x0][0x198], RZ ;  /* 0x000066002f2f7a24 */ /* 0x000fe200078e02ff */
[----:B------:R-:W-:Y:S02]  /*12530*/  LEA.HI.X.SX32 R37, R43, R51, 0x2, P4 ;  /* 0x000000332b257211 */ /* 0x000fe400020f16ff */
[C---:B------:R-:W-:Y:S01]  /*12540*/  ISETP.LT.AND P3, PT, R56.reuse, c[0x0][0x17c], !P0 ;  /* 0x00005f0038007a0c */ /* 0x040fe20004761270 */
[----:B------:R-:W-:Y:S01]  /*12550*/  IMAD R56, R56, c[0x0][0x198], RZ ;  /* 0x0000660038387a24 */ /* 0x000fe200078e02ff */
[C---:B------:R-:W-:Y:S01]  /*12560*/  ISETP.LT.AND P4, PT, R57.reuse, c[0x0][0x17c], !P0 ;  /* 0x00005f0039007a0c */ /* 0x040fe20004781270 */
[----:B------:R-:W-:Y:S01]  /*12570*/  IMAD R57, R57, c[0x0][0x198], RZ ;  /* 0x0000660039397a24 */ /* 0x000fe200078e02ff */
[C-C-:B------:R-:W-:Y:S01]  /*12580*/  LOP3.LUT R5, R32.reuse, 0xf0, R33.reuse, 0xfe, !PT ;  /* 0x000000f020057812 */ /* 0x140fe200078efe21 */
[----:B--2---:R2:W-:Y:S01]  /*12590*/  @P1 STG.E [R36.64], R8 ;  /* 0x0000000824001986 */ /* 0x0045e2000c10190e */
[----:B------:R-:W-:-:S02]  /*125a0*/  LOP3.LUT R4, R32, 0xe0, R33, 0xfe, !PT ;  /* 0x000000e020047812 */ /* 0x000fc400078efe21 */
[-C--:B------:R-:W-:Y:S02]  /*125b0*/  LEA R48, P1, R47, R50.reuse, 0x2 ;  /* 0x000000322f307211 */ /* 0x080fe400078210ff */
[----:B------:R-:W-:Y:S02]  /*125c0*/  LOP3.LUT R45, R32, 0x20, R33, 0xfe, !PT ;  /* 0x00000020202d7812 */ /* 0x000fe400078efe21 */
[CC--:B------:R-:W-:Y:S01]  /*125d0*/  LEA R46, P5, R56.reuse, R50.reuse, 0x2 ;  /* 0x00000032382e7211 */ /* 0x0c0fe200078a10ff */
[----:B------:R-:W-:Y:S01]  /*125e0*/  STL [R1+0x4], R5 ;  /* 0x0000040501007387 */ /* 0x000fe20000100800 */
[----:B------:R-:W-:Y:S02]  /*125f0*/  LEA R44, P6, R57, R50, 0x2 ;  /* 0x00000032392c7211 */ /* 0x000fe400078c10ff */
[-C--:B------:R-:W-:Y:S01]  /*12600*/  LEA.HI.X.SX32 R49, R47, R51.reuse, 0x2, P1 ;  /* 0x000000332f317211 */ /* 0x080fe200008f16ff */
[----:B------:R3:W-:Y:S01]  /*12610*/  STL [R1], R4 ;  /* 0x0000000401007387 */ /* 0x0007e20000100800 */
[-C--:B------:R-:W-:Y:S01]  /*12620*/  LEA.HI.X.SX32 R47, R56, R51.reuse, 0x2, P5 ;  /* 0x00000033382f7211 */ /* 0x080fe200028f16ff */
[C---:B--2---:R-:W-:Y:S01]  /*12630*/  IMAD R8, R45.reuse, c[0x0][0x198], RZ ;  /* 0x000066002d087a24 */ /* 0x044fe200078e02ff */
[----:B------:R-:W-:Y:S01]  /*12640*/  ISETP.LT.AND P1, PT, R45, c[0x0][0x17c], !P0 ;  /* 0x00005f002d007a0c */ /* 0x000fe20004721270 */
[----:B------:R-:W2:Y:S01]  /*12650*/  LDL.LU R56, [R1] ;  /* 0x0000000001387983 */ /* 0x000ea20000300800 */
[----:B------:R-:W-:-:S03]  /*12660*/  LEA.HI.X.SX32 R45, R57, R51, 0x2, P6 ;  /* 0x00000033392d7211 */ /* 0x000fc600030f16ff */
[----:B------:R-:W2:Y:S01]  /*12670*/  LDL.LU R57, [R1+0x4] ;  /* 0x0000040001397983 */ /* 0x000ea20000300800 */
[----:B------:R-:W-:Y:S02]  /*12680*/  LEA.HI R0, R0, R32, RZ, 0x1a ;  /* 0x0000002000007211 */ /* 0x000fe400078fd0ff */
[C-C-:B------:R-:W-:Y:S02]  /*12690*/  LOP3.LUT R61, R32.reuse, 0xd0, R33.reuse, 0xfe, !PT ;  /* 0x000000d0203d7812 */ /* 0x140fe400078efe21 */
[C-C-:B------:R-:W-:Y:S02]  /*126a0*/  LOP3.LUT R60, R32.reuse, 0xc0, R33.reuse, 0xfe, !PT ;  /* 0x000000c0203c7812 */ /* 0x140fe400078efe21 */
[C-C-:B------:R-:W-:Y:S02]  /*126b0*/  LOP3.LUT R59, R32.reuse, 0xb0, R33.reuse, 0xfe, !PT ;  /* 0x000000b0203b7812 */ /* 0x140fe400078efe21 */
[C-C-:B------:R-:W-:Y:S02]  /*126c0*/  LOP3.LUT R58, R32.reuse, 0xa0, R33.reuse, 0xfe, !PT ;  /* 0x000000a0203a7812 */ /* 0x140fe400078efe21 */
[----:B------:R-:W-:-:S02]  /*126d0*/  LOP3.LUT R6, R32, 0x90, R33, 0xfe, !PT ;  /* 0x0000009020067812 */ /* 0x000fc400078efe21 */
[C-C-:B---3--:R-:W-:Y:S02]  /*126e0*/  LOP3.LUT R4, R32.reuse, 0x80, R33.reuse, 0xfe, !PT ;  /* 0x0000008020047812 */ /* 0x148fe400078efe21 */
[C-C-:B------:R-:W-:Y:S02]  /*126f0*/  LOP3.LUT R40, R32.reuse, 0x70, R33.reuse, 0xfe, !PT ;  /* 0x0000007020287812 */ /* 0x140fe400078efe21 */
[C-C-:B------:R-:W-:Y:S02]  /*12700*/  LOP3.LUT R5, R32.reuse, 0x60, R33.reuse, 0xfe, !PT ;  /* 0x0000006020057812 */ /* 0x140fe400078efe21 */
[C-C-:B------:R-:W-:Y:S02]  /*12710*/  LOP3.LUT R41, R32.reuse, 0x50, R33.reuse, 0xfe, !PT ;  /* 0x0000005020297812 */ /* 0x140fe400078efe21 */
[C-C-:B------:R-:W-:Y:S02]  /*12720*/  LOP3.LUT R52, R32.reuse, 0x40, R33.reuse, 0xfe, !PT ;  /* 0x0000004020347812 */ /* 0x140fe400078efe21 */
[----:B------:R-:W-:-:S02]  /*12730*/  LOP3.LUT R54, R32, 0x30, R33, 0xfe, !PT ;  /* 0x0000003020367812 */ /* 0x000fc400078efe21 */
[----:B------:R-:W3:Y:S04]  /*12740*/  LDS.128 R32, [R38+0x3000] ;  /* 0x0030000026207984 */ /* 0x000ee80000000c00 */
[----:B------:R-:W3:Y:S04]  /*12750*/  LDS.128 R36, [R38+0x3800] ;  /* 0x0038000026247984 */ /* 0x000ee80000000c00 */
[----:B-1----:R1:W-:Y:S01]  /*12760*/  @P2 STG.E [R48.64], R12 ;  /* 0x0000000c30002986 */ /* 0x0023e2000c10190e */
[C---:B------:R-:W-:Y:S01]  /*12770*/  ISETP.LT.AND P5, PT, R55.reuse, c[0x0][0x17c], !P0 ;  /* 0x00005f0037007a0c */ /* 0x040fe200047a1270 */
[----:B------:R-:W-:-:S02]  /*12780*/  IMAD R55, R55, c[0x0][0x198], RZ ;  /* 0x0000660037377a24 */ /* 0x000fc400078e02ff */
[----:B----4-:R4:W-:Y:S01]  /*12790*/  @P3 STG.E [R46.64], R16 ;  /* 0x000000102e003986 */ /* 0x0109e2000c10190e */
[----:B-1----:R-:W-:-:S04]  /*127a0*/  LEA R48, P2, R8, R50, 0x2 ;  /* 0x0000003208307211 */ /* 0x002fc800078410ff */
[----:B------:R-:W-:Y:S01]  /*127b0*/  LEA.HI.X.SX32 R49, R8, R51, 0x2, P2 ;  /* 0x0000003308317211 */ /* 0x000fe200010f16ff */
[----:B------:R-:W-:Y:S01]  /*127c0*/  @P4 STG.E [R44.64], R20 ;  /* 0x000000142c004986 */ /* 0x000fe2000c10190e */
[C---:B------:R-:W-:Y:S01]  /*127d0*/  ISETP.LT.AND P4, PT, R54.reuse, c[0x0][0x17c], !P0 ;  /* 0x00005f0036007a0c */ /* 0x040fe20004781270 */
[----:B------:R-:W-:Y:S02]  /*127e0*/  IMAD R54, R54, c[0x0][0x198], RZ ;  /* 0x0000660036367a24 */ /* 0x000fe400078e02ff */
[----:B------:R1:W-:Y:S01]  /*127f0*/  @P1 STG.E [R48.64], R24 ;  /* 0x0000001830001986 */ /* 0x0003e2000c10190e */
[C---:B------:R-:W-:Y:S01]  /*12800*/  ISETP.LT.AND P2, PT, R53.reuse, c[0x0][0x17c], !P0 ;  /* 0x00005f0035007a0c */ /* 0x040fe20004741270 */
[----:B------:R-:W-:Y:S01]  /*12810*/  IMAD R53, R53, c[0x0][0x198], RZ ;  /* 0x0000660035357a24 */ /* 0x000fe200078e02ff */
[-C--:B----4-:R-:W-:Y:S02]  /*12820*/  LEA R46, P1, R54, R50.reuse, 0x2 ;  /* 0x00000032362e7211 */ /* 0x090fe400078210ff */
[----:B-1----:R-:W-:-:S04]  /*12830*/  LEA R48, P3, R55, R50, 0x2 ;  /* 0x0000003237307211 */ /* 0x002fc800078610ff */
[-C--:B------:R-:W-:Y:S02]  /*12840*/  LEA.HI.X.SX32 R49, R55, R51.reuse, 0x2, P3 ;  /* 0x0000003337317211 */ /* 0x080fe400018f16ff */
[C---:B------:R-:W-:Y:S01]  /*12850*/  ISETP.LT.AND P3, PT, R52.reuse, c[0x0][0x17c], !P0 ;  /* 0x00005f0034007a0c */ /* 0x040fe20004761270 */
[----:B------:R-:W-:Y:S01]  /*12860*/  IMAD R52, R52, c[0x0][0x198], RZ ;  /* 0x0000660034347a24 */ /* 0x000fe200078e02ff */
[----:B------:R-:W-:Y:S01]  /*12870*/  LEA.HI.X.SX32 R47, R54, R51, 0x2, P1 ;  /* 0x00000033362f7211 */ /* 0x000fe200008f16ff */
[----:B------:R1:W-:Y:S01]  /*12880*/  @P5 STG.E [R48.64], R28 ;  /* 0x0000001c30005986 */ /* 0x0003e2000c10190e */
[----:B------:R-:W-:-:S04]  /*12890*/  LEA R44, P6, R53, R50, 0x2 ;  /* 0x00000032352c7211 */ /* 0x000fc800078c10ff */
[----:B------:R-:W-:Y:S02]  /*128a0*/  LEA.HI.X.SX32 R45, R53, R51, 0x2, P6 ;  /* 0x00000033352d7211 */ /* 0x000fe400030f16ff */
[----:B-1----:R-:W-:-:S04]  /*128b0*/  LEA R48, P1, R52, R50, 0x2 ;  /* 0x0000003234307211 */ /* 0x002fc800078210ff */
[----:B------:R-:W-:Y:S02]  /*128c0*/  LEA.HI.X.SX32 R49, R52, R51, 0x2, P1 ;  /* 0x0000003334317211 */ /* 0x000fe400008f16ff */
[C---:B------:R-:W-:Y:S01]  /*128d0*/  ISETP.LT.AND P1, PT, R2.reuse, c[0x0][0x17c], !P0 ;  /* 0x00005f0002007a0c */ /* 0x040fe20004721270 */
[----:B------:R-:W-:Y:S01]  /*128e0*/  IMAD R2, R2, c[0x0][0x198], RZ ;  /* 0x0000660002027a24 */ /* 0x000fe200078e02ff */
[----:B---3--:R-:W-:Y:S01]  /*128f0*/  @P4 STG.E [R46.64], R32 ;  /* 0x000000202e004986 */ /* 0x008fe2000c10190e */
[C---:B------:R-:W-:Y:S01]  /*12900*/  ISETP.LT.AND P4, PT, R41.reuse, c[0x0][0x17c], !P0 ;  /* 0x00005f0029007a0c */ /* 0x040fe20004781270 */
[----:B------:R-:W-:Y:S02]  /*12910*/  IMAD R41, R41, c[0x0][0x198], RZ ;  /* 0x0000660029297a24 */ /* 0x000fe400078e02ff */
[----:B------:R-:W-:Y:S01]  /*12920*/  @P2 STG.E [R44.64], R36 ;  /* 0x000000242c002986 */ /* 0x000fe2000c10190e */
[----:B------:R-:W-:-:S03]  /*12930*/  LEA R8, P2, R2, R50, 0x2 ;  /* 0x0000003202087211 */ /* 0x000fc600078410ff */
[----:B------:R1:W-:Y:S01]  /*12940*/  @P3 STG.E [R48.64], R9 ;  /* 0x0000000930003986 */ /* 0x0003e2000c10190e */
[C---:B------:R-:W-:Y:S01]  /*12950*/  ISETP.LT.AND P3, PT, R7.reuse, c[0x0][0x17c], !P0 ;  /* 0x00005f0007007a0c */ /* 0x040fe20004761270 */
[----:B------:R-:W-:Y:S01]  /*12960*/  IMAD R7, R7, c[0x0][0x198], RZ ;  /* 0x0000660007077a24 */ /* 0x000fe200078e02ff */
[-C--:B------:R-:W-:Y:S02]  /*12970*/  LEA R12, P5, R41, R50.reuse, 0x2 ;  /* 0x00000032290c7211 */ /* 0x080fe400078a10ff */
[----:B-1----:R-:W-:Y:S02]  /*12980*/  LEA.HI.X.SX32 R9, R2, R51, 0x2, P2 ;  /* 0x0000003302097211 */ /* 0x002fe400010f16ff */
[C---:B------:R-:W-:Y:S01]  /*12990*/  ISETP.LT.AND P2, PT, R5.reuse, c[0x0][0x17c], !P0 ;  /* 0x00005f0005007a0c */ /* 0x040fe20004741270 */
[----:B------:R-:W-:Y:S02]  /*129a0*/  IMAD R5, R5, c[0x0][0x198], RZ ;  /* 0x0000660005057a24 */ /* 0x000fe400078e02ff */
[----:B------:R1:W-:Y:S02]  /*129b0*/  @P1 STG.E [R8.64], R13 ;  /* 0x0000000d08001986 */ /* 0x0003e4000c10190e */
[----:B-1----:R-:W-:-:S02]  /*129c0*/  LEA R8, P6, R7, R50, 0x2 ;  /* 0x0000003207087211 */ /* 0x002fc400078c10ff */
[-C--:B------:R-:W-:Y:S02]  /*129d0*/  LEA.HI.X.SX32 R13, R41, R51.reuse, 0x2, P5 ;  /* 0x00000033290d7211 */ /* 0x080fe400028f16ff */
[-C--:B------:R-:W-:Y:S02]  /*129e0*/  LEA R44, P5, R5, R50.reuse, 0x2 ;  /* 0x00000032052c7211 */ /* 0x080fe400078a10ff */
[-C--:B------:R-:W-:Y:S02]  /*129f0*/  LEA.HI.X.SX32 R9, R7, R51.reuse, 0x2, P6 ;  /* 0x0000003307097211 */ /* 0x080fe400030f16ff */
[----:B------:R-:W-:Y:S01]  /*12a00*/  LEA.HI.X.SX32 R45, R5, R51, 0x2, P5 ;  /* 0x00000033052d7211 */ /* 0x000fe200028f16ff */
[----:B------:R1:W-:Y:S01]  /*12a10*/  @P4 STG.E [R12.64], R17 ;  /* 0x000000110c004986 */ /* 0x0003e2000c10190e */
[C---:B------:R-:W-:Y:S01]  /*12a20*/  ISETP.LT.AND P6, PT, R42.reuse, c[0x0][0x17c], !P0 ;  /* 0x00005f002a007a0c */ /* 0x040fe200047c1270 */
[----:B------:R-:W-:Y:S02]  /*12a30*/  IMAD R42, R42, c[0x0][0x198], RZ ;  /* 0x000066002a2a7a24 */ /* 0x000fe400078e02ff */
[----:B------:R3:W-:Y:S04]  /*12a40*/  @P3 STG.E [R8.64], R21 ;  /* 0x0000001508003986 */ /* 0x0007e8000c10190e */
[----:B------:R-:W-:Y:S01]  /*12a50*/  @P2 STG.E [R44.64], R25 ;  /* 0x000000192c002986 */ /* 0x000fe2000c10190e */
[C---:B------:R-:W-:Y:S01]  /*12a60*/  ISETP.LT.AND P2, PT, R40.reuse, c[0x0][0x17c], !P0 ;  /* 0x00005f0028007a0c */ /* 0x040fe20004741270 */
[----:B------:R-:W-:Y:S01]  /*12a70*/  IMAD R40, R40, c[0x0][0x198], RZ ;  /* 0x0000660028287a24 */ /* 0x000fe200078e02ff */
[----:B------:R-:W-:Y:S01]  /*12a80*/  LEA R46, P3, R42, R50, 0x2 ;  /* 0x000000322a2e7211 */ /* 0x000fe200078610ff */
[----:B------:R-:W-:-:S03]  /*12a90*/  IMAD R5, R3, c[0x0][0x198], RZ ;  /* 0x0000660003057a24 */ /* 0x000fc600078e02ff */
[-C--:B-1----:R-:W-:Y:S02]  /*12aa0*/  LEA R12, P4, R40, R50.reuse, 0x2 ;  /* 0x00000032280c7211 */ /* 0x082fe400078810ff */
[-C--:B------:R-:W-:Y:S01]  /*12ab0*/  LEA.HI.X.SX32 R47, R42, R51.reuse, 0x2, P3 ;  /* 0x000000332a2f7211 */ /* 0x080fe200018f16ff */
[----:B------:R-:W-:Y:S01]  /*12ac0*/  IMAD.MOV.U32 R2, RZ, RZ, c[0x0][0x198] ;  /* 0x00006600ff027624 */ /* 0x000fe200078e00ff */
[----:B------:R-:W-:Y:S02]  /*12ad0*/  ISETP.LT.AND P3, PT, R3, c[0x0][0x17c], !P0 ;  /* 0x00005f0003007a0c */ /* 0x000fe40004761270 */
[----:B------:R-:W-:Y:S02]  /*12ae0*/  IADD3 R3, R0, 0x88, RZ ;  /* 0x0000008800037810 */ /* 0x000fe40007ffe0ff */
[----:B------:R-:W-:Y:S01]  /*12af0*/  LEA.HI.X.SX32 R13, R40, R51, 0x2, P4 ;  /* 0x00000033280d7211 */ /* 0x000fe200020f16ff */
[----:B------:R-:W-:Y:S01]  /*12b00*/  @P6 STG.E [R46.64], R29 ;  /* 0x0000001d2e006986 */ /* 0x000fe2000c10190e */
[----:B------:R-:W-:Y:S01]  /*12b10*/  IMAD R43, R2, 0x80, R43 ;  /* 0x00000080022b7824 */ /* 0x000fe200078e022b */
[----:B---3--:R-:W-:Y:S01]  /*12b20*/  LEA R8, P5, R5, R50, 0x2 ;  /* 0x0000003205087211 */ /* 0x008fe200078a10ff */
[C---:B------:R-:W-:Y:S01]  /*12b30*/  IMAD R7, R3.reuse, c[0x0][0x198], RZ ;  /* 0x0000660003077a24 */ /* 0x040fe200078e02ff */
[----:B------:R-:W-:Y:S01]  /*12b40*/  ISETP.LT.AND P4, PT, R4, c[0x0][0x17c], !P0 ;  /* 0x00005f0004007a0c */ /* 0x000fe20004781270 */
[----:B------:R1:W-:Y:S01]  /*12b50*/  @P2 STG.E [R12.64], R33 ;  /* 0x000000210c002986 */ /* 0x0003e2000c10190e */
[----:B------:R-:W-:-:S02]  /*12b60*/  ISETP.LT.AND P2, PT, R3, c[0x0][0x17c], !P0 ;  /* 0x00005f0003007a0c */ /* 0x000fc40004741270 */
[-C--:B------:R-:W-:Y:S02]  /*12b70*/  LEA R4, P6, R43, R50.reuse, 0x2 ;  /* 0x000000322b047211 */ /* 0x080fe400078c10ff */
[-C--:B------:R-:W-:Y:S02]  /*12b80*/  LEA.HI.X.SX32 R9, R5, R51.reuse, 0x2, P5 ;  /* 0x0000003305097211 */ /* 0x080fe400028f16ff */
[----:B------:R-:W-:Y:S02]  /*12b90*/  LEA R16, P5, R7, R50, 0x2 ;  /* 0x0000003207107211 */ /* 0x000fe400078a10ff */
[-C--:B------:R-:W-:Y:S02]  /*12ba0*/  LEA.HI.X.SX32 R5, R43, R51.reuse, 0x2, P6 ;  /* 0x000000332b057211 */ /* 0x080fe400030f16ff */
[----:B------:R-:W-:Y:S01]  /*12bb0*/  IADD3 R3, R0, 0x98, RZ ;  /* 0x0000009800037810 */ /* 0x000fe20007ffe0ff */
[----:B------:R-:W-:Y:S01]  /*12bc0*/  IMAD R43, R2, 0x10, R43 ;  /* 0x00000010022b7824 */ /* 0x000fe200078e022b */
[----:B------:R-:W-:Y:S01]  /*12bd0*/  LEA.HI.X.SX32 R17, R7, R51, 0x2, P5 ;  /* 0x0000003307117211 */ /* 0x000fe200028f16ff */
[----:B------:R3:W-:Y:S01]  /*12be0*/  @P3 STG.E [R8.64], R37 ;  /* 0x0000002508003986 */ /* 0x0007e2000c10190e */
[----:B------:R-:W-:Y:S01]  /*12bf0*/  ISETP.LT.AND P3, PT, R6, c[0x0][0x17c], !P0 ;  /* 0x00005f0006007a0c */ /* 0x000fe20004761270 */
[C---:B-1----:R-:W-:Y:S01]  /*12c00*/  IMAD R12, R3.reuse, c[0x0][0x198], RZ ;  /* 0x00006600030c7a24 */ /* 0x042fe200078e02ff */
[----:B------:R-:W-:Y:S01]  /*12c10*/  ISETP.LT.AND P5, PT, R3, c[0x0][0x17c], !P0 ;  /* 0x00005f0003007a0c */ /* 0x000fe200047a1270 */
[----:B------:R1:W-:Y:S01]  /*12c20*/  @P4 STG.E [R4.64], R10 ;  /* 0x0000000a04004986 */ /* 0x0003e2000c10190e */
[----:B------:R-:W-:-:S03]  /*12c30*/  IADD3 R3, R0, 0xa8, RZ ;  /* 0x000000a800037810 */ /* 0x000fc60007ffe0ff */
[----:B------:R-:W-:Y:S01]  /*12c40*/  @P2 STG.E [R16.64], R14 ;  /* 0x0000000e10002986 */ /* 0x000fe2000c10190e */
[CC--:B------:R-:W-:Y:S01]  /*12c50*/  LEA R6, P2, R43.reuse, R50.reuse, 0x2 ;  /* 0x000000322b067211 */ /* 0x0c0fe200078410ff */
[----:B------:R-:W-:Y:S01]  /*12c60*/  IMAD R21, R2, 0x10, R43 ;  /* 0x0000001002157824 */ /* 0x000fe200078e022b */
[----:B------:R-:W-:Y:S02]  /*12c70*/  ISETP.LT.AND P1, PT, R58, c[0x0][0x17c], !P0 ;  /* 0x00005f003a007a0c */ /* 0x000fe40004721270 */
[-C--:B---3--:R-:W-:Y:S02]  /*12c80*/  LEA R8, P4, R12, R50.reuse, 0x2 ;  /* 0x000000320c087211 */ /* 0x088fe400078810ff */
[----:B------:R-:W-:Y:S02]  /*12c90*/  LEA.HI.X.SX32 R7, R43, R51, 0x2, P2 ;  /* 0x000000332b077211 */ /* 0x000fe400010f16ff */
[C---:B------:R-:W-:Y:S01]  /*12ca0*/  ISETP.LT.AND P2, PT, R3.reuse, c[0x0][0x17c], !P0 ;  /* 0x00005f0003007a0c */ /* 0x040fe20004741270 */
[----:B------:R-:W-:Y:S01]  /*12cb0*/  IMAD R3, R3, c[0x0][0x198], RZ ;  /* 0x0000660003037a24 */ /* 0x000fe200078e02ff */
[----:B-1----:R-:W-:-:S02]  /*12cc0*/  LEA R4, P6, R21, R50, 0x2 ;  /* 0x0000003215047211 */ /* 0x002fc400078c10ff */
[-C--:B------:R-:W-:Y:S01]  /*12cd0*/  LEA.HI.X.SX32 R9, R12, R51.reuse, 0x2, P4 ;  /* 0x000000330c097211 */ /* 0x080fe200020f16ff */
[----:B------:R1:W-:Y:S01]  /*12ce0*/  @P3 STG.E [R6.64], R18 ;  /* 0x0000001206003986 */ /* 0x0003e2000c10190e */
[----:B------:R-:W-:Y:S02]  /*12cf0*/  LEA R12, P4, R3, R50, 0x2 ;  /* 0x00000032030c7211 */ /* 0x000fe400078810ff */
[-C--:B------:R-:W-:Y:S01]  /*12d00*/  LEA.HI.X.SX32 R5, R21, R51.reuse, 0x2, P6 ;  /* 0x0000003315057211 */ /* 0x080fe200030f16ff */
[----:B------:R-:W-:Y:S01]  /*12d10*/  @P5 STG.E [R8.64], R22 ;  /* 0x0000001608005986 */ /* 0x000fe2000c10190e */
[----:B------:R-:W-:Y:S01]  /*12d20*/  IMAD R21, R2, 0x10, R21 ;  /* 0x0000001002157824 */ /* 0x000fe200078e0215 */
[----:B------:R-:W-:Y:S02]  /*12d30*/  ISETP.LT.AND P5, PT, R59, c[0x0][0x17c], !P0 ;  /* 0x00005f003b007a0c */ /* 0x000fe400047a1270 */
[----:B------:R-:W-:Y:S01]  /*12d40*/  LEA.HI.X.SX32 R13, R3, R51, 0x2, P4 ;  /* 0x00000033030d7211 */ /* 0x000fe200020f16ff */
[----:B------:R3:W-:Y:S01]  /*12d50*/  @P1 STG.E [R4.64], R26 ;  /* 0x0000001a04001986 */ /* 0x0007e2000c10190e */
[----:B------:R-:W-:-:S02]  /*12d60*/  IADD3 R10, R0, 0xb8, RZ ;  /* 0x000000b8000a7810 */ /* 0x000fc40007ffe0ff */
[CC--:B-1----:R-:W-:Y:S02]  /*12d70*/  LEA R6, P1, R21.reuse, R50.reuse, 0x2 ;  /* 0x0000003215067211 */ /* 0x0c2fe400078210ff */
[----:B------:R-:W-:Y:S01]  /*12d80*/  IADD3 R3, R0, 0xc8, RZ ;  /* 0x000000c800037810 */ /* 0x000fe20007ffe0ff */
[----:B------:R1:W-:Y:S01]  /*12d90*/  @P2 STG.E [R12.64], R30 ;  /* 0x0000001e0c002986 */ /* 0x0003e2000c10190e */
[C---:B------:R-:W-:Y:S01]  /*12da0*/  ISETP.LT.AND P4, PT, R10.reuse, c[0x0][0x17c], !P0 ;  /* 0x00005f000a007a0c */ /* 0x040fe20004781270 */
[----:B------:R-:W-:Y:S01]  /*12db0*/  IMAD R10, R10, c[0x0][0x198], RZ ;  /* 0x000066000a0a7a24 */ /* 0x000fe200078e02ff */
[----:B------:R-:W-:Y:S01]  /*12dc0*/  LEA.HI.X.SX32 R7, R21, R51, 0x2, P1 ;  /* 0x0000003315077211 */ /* 0x000fe200008f16ff */
[----:B------:R-:W-:Y:S01]  /*12dd0*/  IMAD R21, R2, 0x10, R21 ;  /* 0x0000001002157824 */ /* 0x000fe200078e0215 */
[C---:B------:R-:W-:Y:S01]  /*12de0*/  ISETP.LT.AND P2, PT, R3.reuse, c[0x0][0x17c], !P0 ;  /* 0x00005f0003007a0c */ /* 0x040fe20004741270 */
[----:B------:R-:W-:Y:S01]  /*12df0*/  IMAD R3, R3, c[0x0][0x198], RZ ;  /* 0x0000660003037a24 */ /* 0x000fe200078e02ff */
[----:B------:R-:W-:Y:S01]  /*12e00*/  ISETP.LT.AND P3, PT, R60, c[0x0][0x17c], !P0 ;  /* 0x00005f003c007a0c */ /* 0x000fe20004761270 */
[----:B------:R-:W-:Y:S01]  /*12e10*/  @P5 STG.E [R6.64], R34 ;  /* 0x0000002206005986 */ /* 0x000fe2000c10190e */
[----:B---3--:R-:W-:-:S02]  /*12e20*/  LEA R4, P1, R10, R50, 0x2 ;  /* 0x000000320a047211 */ /* 0x008fc400078210ff */
[-C--:B------:R-:W-:Y:S02]  /*12e30*/  LEA R8, P5, R21, R50.reuse, 0x2 ;  /* 0x0000003215087211 */ /* 0x080fe400078a10ff */
[----:B-1----:R-:W-:Y:S02]  /*12e40*/  LEA R12, P6, R3, R50, 0x2 ;  /* 0x00000032030c7211 */ /* 0x002fe400078c10ff */
[-C--:B------:R-:W-:Y:S02]  /*12e50*/  LEA.HI.X.SX32 R5, R10, R51.reuse, 0x2, P1 ;  /* 0x000000330a057211 */ /* 0x080fe400008f16ff */
[-C--:B------:R-:W-:Y:S02]  /*12e60*/  LEA.HI.X.SX32 R9, R21, R51.reuse, 0x2, P5 ;  /* 0x0000003315097211 */ /* 0x080fe400028f16ff */
[----:B------:R-:W-:Y:S01]  /*12e70*/  LEA.HI.X.SX32 R13, R3, R51, 0x2, P6 ;  /* 0x00000033030d7211 */ /* 0x000fe200030f16ff */
[----:B------:R-:W-:Y:S01]  /*12e80*/  IMAD R21, R2, 0x10, R21 ;  /* 0x0000001002157824 */ /* 0x000fe200078e0215 */
[----:B------:R-:W-:-:S02]  /*12e90*/  IADD3 R3, R0, 0xd8, RZ ;  /* 0x000000d800037810 */ /* 0x000fc40007ffe0ff */
[----:B------:R-:W-:Y:S01]  /*12ea0*/  IADD3 R14, R0, 0xe8, RZ ;  /* 0x000000e8000e7810 */ /* 0x000fe20007ffe0ff */
[----:B------:R1:W-:Y:S01]  /*12eb0*/  @P4 STG.E [R4.64], R38 ;  /* 0x0000002604004986 */ /* 0x0003e2000c10190e */
[C---:B------:R-:W-:Y:S01]  /*12ec0*/  ISETP.LT.AND P4, PT, R3.reuse, c[0x0][0x17c], !P0 ;  /* 0x00005f0003007a0c */ /* 0x040fe20004781270 */
[----:B------:R-:W-:Y:S02]  /*12ed0*/  IMAD R3, R3, c[0x0][0x198], RZ ;  /* 0x0000660003037a24 */ /* 0x000fe400078e02ff */
[----:B------:R3:W-:Y:S01]  /*12ee0*/  @P3 STG.E [R8.64], R11 ;  /* 0x0000000b08003986 */ /* 0x0007e2000c10190e */
[----:B------:R-:W-:-:S03]  /*12ef0*/  IMAD R16, R14, c[0x0][0x198], RZ ;  /* 0x000066000e107a24 */ /* 0x000fc600078e02ff */
[----:B------:R4:W-:Y:S01]  /*12f00*/  @P2 STG.E [R12.64], R15 ;  /* 0x0000000f0c002986 */ /* 0x0009e2000c10190e */
[-C--:B-1----:R-:W-:Y:S01]  /*12f10*/  LEA R4, P2, R21, R50.reuse, 0x2 ;  /* 0x0000003215047211 */ /* 0x082fe200078410ff */
[----:B------:R-:W-:Y:S01]  /*12f20*/  IMAD R17, R2, 0x10, R21 ;  /* 0x0000001002117824 */ /* 0x000fe200078e0215 */
[-C--:B------:R-:W-:Y:S02]  /*12f30*/  LEA R6, P3, R3, R50.reuse, 0x2 ;  /* 0x0000003203067211 */ /* 0x080fe400078610ff */
[----:B------:R-:W-:Y:S02]  /*12f40*/  LEA.HI.X.SX32 R5, R21, R51, 0x2, P2 ;  /* 0x0000003315057211 */ /* 0x000fe400010f16ff */
[----:B---3--:R-:W-:Y:S02]  /*12f50*/  LEA R8, P2, R16, R50, 0x2 ;  /* 0x0000003210087211 */ /* 0x008fe400078410ff */
[----:B------:R-:W-:Y:S01]  /*12f60*/  ISETP.LT.AND P5, PT, R61, c[0x0][0x17c], !P0 ;  /* 0x00005f003d007a0c */ /* 0x000fe200047a1270 */
[----:B------:R-:W-:Y:S01]  /*12f70*/  IMAD R11, R2, 0x10, R17 ;  /* 0x00000010020b7824 */ /* 0x000fe200078e0211 */
[----:B------:R-:W-:-:S02]  /*12f80*/  IADD3 R0, R0, 0xf8, RZ ;  /* 0x000000f800007810 */ /* 0x000fc40007ffe0ff */
[-C--:B------:R-:W-:Y:S02]  /*12f90*/  LEA.HI.X.SX32 R7, R3, R51.reuse, 0x2, P3 ;  /* 0x0000003303077211 */ /* 0x080fe400018f16ff */
[-C--:B------:R-:W-:Y:S02]  /*12fa0*/  LEA.HI.X.SX32 R9, R16, R51.reuse, 0x2, P2 ;  /* 0x0000003310097211 */ /* 0x080fe400010f16ff */
[CC--:B------:R-:W-:Y:S02]  /*12fb0*/  LEA R2, P6, R17.reuse, R50.reuse, 0x2 ;  /* 0x0000003211027211 */ /* 0x0c0fe400078c10ff */
[----:B------:R-:W-:Y:S02]  /*12fc0*/  ISETP.LT.AND P2, PT, R14, c[0x0][0x17c], !P0 ;  /* 0x00005f000e007a0c */ /* 0x000fe40004741270 */
[-C--:B------:R-:W-:Y:S02]  /*12fd0*/  LEA.HI.X.SX32 R3, R17, R51.reuse, 0x2, P6 ;  /* 0x0000003311037211 */ /* 0x080fe400030f16ff */
[C---:B------:R-:W-:Y:S01]  /*12fe0*/  LEA R10, P6, R11.reuse, R50, 0x2 ;  /* 0x000000320b0a7211 */ /* 0x040fe200078c10ff */
[----:B------:R-:W-:Y:S01]  /*12ff0*/  IMAD R18, R0, c[0x0][0x198], RZ ;  /* 0x0000660000127a24 */ /* 0x000fe200078e02ff */
[----:B------:R4:W-:Y:S02]  /*13000*/  @P5 STG.E [R4.64], R19 ;  /* 0x0000001304005986 */ /* 0x0009e4000c10190e */
[----:B------:R-:W-:-:S02]  /*13010*/  LEA.HI.X.SX32 R11, R11, R51, 0x2, P6 ;  /* 0x000000330b0b7211 */ /* 0x000fc400030f16ff */
[----:B--2---:R-:W-:Y:S02]  /*13020*/  ISETP.LT.AND P3, PT, R56, c[0x0][0x17c], !P0 ;  /* 0x00005f0038007a0c */ /* 0x004fe40004761270 */
[----:B------:R-:W-:Y:S02]  /*13030*/  ISETP.LT.AND P1, PT, R57, c[0x0][0x17c], !P0 ;  /* 0x00005f0039007a0c */ /* 0x000fe40004721270 */
[----:B------:R-:W-:Y:S01]  /*13040*/  ISETP.LT.AND P0, PT, R0, c[0x0][0x17c], !P0 ;  /* 0x00005f0000007a0c */ /* 0x000fe20004701270 */
[----:B------:R4:W-:Y:S01]  /*13050*/  @P4 STG.E [R6.64], R23 ;  /* 0x0000001706004986 */ /* 0x0009e2000c10190e */
[----:B------:R-:W-:-:S07]  /*13060*/  LEA R50, P6, R18, R50, 0x2 ;  /* 0x0000003212327211 */ /* 0x000fce00078c10ff */
[----:B------:R4:W-:Y:S04]  /*13070*/  @P3 STG.E [R2.64], R27 ;  /* 0x0000001b02003986 */ /* 0x0009e8000c10190e */
[----:B------:R4:W-:Y:S01]  /*13080*/  @P2 STG.E [R8.64], R31 ;  /* 0x0000001f08002986 */ /* 0x0009e2000c10190e */
[----:B------:R-:W-:-:S03]  /*13090*/  LEA.HI.X.SX32 R51, R18, R51, 0x2, P6 ;  /* 0x0000003312337211 */ /* 0x000fc600030f16ff */
[----:B------:R4:W-:Y:S01]  /*130a0*/  @P1 STG.E [R10.64], R35 ;  /* 0x000000230a001986 */ /* 0x0009e2000c10190e */
[----:B------:R-:W-:Y:S05]  /*130b0*/  @!P0 EXIT ;  /* 0x000000000000894d */ /* 0x000fea0003800000 */
[----:B------:R-:W-:Y:S01]  /*130c0*/  STG.E [R50.64], R39 ;  /* 0x0000002732007986 */ /* 0x000fe2000c10190e */
[----:B------:R-:W-:Y:S05]  /*130d0*/  EXIT ;  /* 0x000000000000794d */ /* 0x000fea0003800000 */
.L_x_2:
[----:B------:R-:W-:-:S00]  /*130e0*/  BRA `(.L_x_2) ;  /* 0xfffffff000007947 */ /* 0x000fc0000383ffff */
[----:B------:R-:W-:-:S00]  /*130f0*/  NOP ;  /* 0x0000000000007918 */ /* 0x000fc00000000000 */
        /* <DEDUP_REMOVED lines=8> */
.L_x_3:


//--------------------- .nv.shared.matmul_kernel  --------------------------
	.section	.nv.shared.matmul_kernel,"aw",@nobits
	.sectionflags	@""
	.align	16
